//
// Generated by NVIDIA NVVM Compiler
//
// Compiler Build ID: CL-36424714
// Cuda compilation tools, release 13.0, V13.0.88
// Based on NVVM 20.0.0
//

.version 9.0
.target sm_100
.address_size 64

	// .globl	_Z22scatter_updates_kerneliiPKiS0_PKxPyi
// _ZZN3cub18CUB_300001_SM_10006detail4scan16DeviceScanKernelINS2_10policy_hubIyyyjN4cuda3std3__44plusIvEEE10Policy1000EN6thrust24THRUST_300001_SM_1000_NS6detail15normal_iteratorINSD_10device_ptrIyEEEESI_NS0_13ScanTileStateIyLb1EEES9_NS0_8NullTypeEjyLb0ESL_EEvT0_T1_T2_iT3_T4_T5_E12temp_storage has been demoted
// _ZZN3cub18CUB_300001_SM_10006detail4scan16DeviceScanKernelINS2_10policy_hubIyyymN4cuda3std3__44plusIvEEE10Policy1000EN6thrust24THRUST_300001_SM_1000_NS6detail15normal_iteratorINSD_10device_ptrIyEEEESI_NS0_13ScanTileStateIyLb1EEES9_NS0_8NullTypeEmyLb0ESL_EEvT0_T1_T2_iT3_T4_T5_E12temp_storage has been demoted
.global .align 1 .b8 _ZN34_INTERNAL_641a7ae8_4_k_cu_502a128d4cuda3std3__45__cpo5beginE[1];
.global .align 1 .b8 _ZN34_INTERNAL_641a7ae8_4_k_cu_502a128d4cuda3std3__45__cpo3endE[1];
.global .align 1 .b8 _ZN34_INTERNAL_641a7ae8_4_k_cu_502a128d4cuda3std3__45__cpo6cbeginE[1];
.global .align 1 .b8 _ZN34_INTERNAL_641a7ae8_4_k_cu_502a128d4cuda3std3__45__cpo4cendE[1];
.global .align 1 .b8 _ZN34_INTERNAL_641a7ae8_4_k_cu_502a128d4cuda3std3__45__cpo6rbeginE[1];
.global .align 1 .b8 _ZN34_INTERNAL_641a7ae8_4_k_cu_502a128d4cuda3std3__45__cpo4rendE[1];
.global .align 1 .b8 _ZN34_INTERNAL_641a7ae8_4_k_cu_502a128d4cuda3std3__45__cpo7crbeginE[1];
.global .align 1 .b8 _ZN34_INTERNAL_641a7ae8_4_k_cu_502a128d4cuda3std3__45__cpo5crendE[1];
.global .align 1 .b8 _ZN34_INTERNAL_641a7ae8_4_k_cu_502a128d4cuda3std3__436_GLOBAL__N__641a7ae8_4_k_cu_502a128d6ignoreE[1];
.global .align 1 .b8 _ZN34_INTERNAL_641a7ae8_4_k_cu_502a128d4cuda3std3__419piecewise_constructE[1];
.global .align 1 .b8 _ZN34_INTERNAL_641a7ae8_4_k_cu_502a128d4cuda3std3__48in_placeE[1];
.global .align 1 .b8 _ZN34_INTERNAL_641a7ae8_4_k_cu_502a128d4cuda3std3__420unreachable_sentinelE[1];
.global .align 1 .b8 _ZN34_INTERNAL_641a7ae8_4_k_cu_502a128d4cuda3std3__47nulloptE[1];
.global .align 1 .b8 _ZN34_INTERNAL_641a7ae8_4_k_cu_502a128d4cuda3std3__48unexpectE[1];
.global .align 1 .b8 _ZN34_INTERNAL_641a7ae8_4_k_cu_502a128d4cuda3std6ranges3__45__cpo4swapE[1];
.global .align 1 .b8 _ZN34_INTERNAL_641a7ae8_4_k_cu_502a128d4cuda3std6ranges3__45__cpo9iter_moveE[1];
.global .align 1 .b8 _ZN34_INTERNAL_641a7ae8_4_k_cu_502a128d4cuda3std6ranges3__45__cpo5beginE[1];
.global .align 1 .b8 _ZN34_INTERNAL_641a7ae8_4_k_cu_502a128d4cuda3std6ranges3__45__cpo3endE[1];
.global .align 1 .b8 _ZN34_INTERNAL_641a7ae8_4_k_cu_502a128d4cuda3std6ranges3__45__cpo6cbeginE[1];
.global .align 1 .b8 _ZN34_INTERNAL_641a7ae8_4_k_cu_502a128d4cuda3std6ranges3__45__cpo4cendE[1];
.global .align 1 .b8 _ZN34_INTERNAL_641a7ae8_4_k_cu_502a128d4cuda3std6ranges3__45__cpo7advanceE[1];
.global .align 1 .b8 _ZN34_INTERNAL_641a7ae8_4_k_cu_502a128d4cuda3std6ranges3__45__cpo9iter_swapE[1];
.global .align 1 .b8 _ZN34_INTERNAL_641a7ae8_4_k_cu_502a128d4cuda3std6ranges3__45__cpo4nextE[1];
.global .align 1 .b8 _ZN34_INTERNAL_641a7ae8_4_k_cu_502a128d4cuda3std6ranges3__45__cpo4prevE[1];
.global .align 1 .b8 _ZN34_INTERNAL_641a7ae8_4_k_cu_502a128d4cuda3std6ranges3__45__cpo4dataE[1];
.global .align 1 .b8 _ZN34_INTERNAL_641a7ae8_4_k_cu_502a128d4cuda3std6ranges3__45__cpo5cdataE[1];
.global .align 1 .b8 _ZN34_INTERNAL_641a7ae8_4_k_cu_502a128d4cuda3std6ranges3__45__cpo4sizeE[1];
.global .align 1 .b8 _ZN34_INTERNAL_641a7ae8_4_k_cu_502a128d4cuda3std6ranges3__45__cpo5ssizeE[1];
.global .align 1 .b8 _ZN34_INTERNAL_641a7ae8_4_k_cu_502a128d4cuda3std6ranges3__45__cpo8distanceE[1];
.global .align 1 .b8 _ZN34_INTERNAL_641a7ae8_4_k_cu_502a128d6thrust24THRUST_300001_SM_1000_NS8cuda_cub3parE[1];
.global .align 1 .b8 _ZN34_INTERNAL_641a7ae8_4_k_cu_502a128d6thrust24THRUST_300001_SM_1000_NS8cuda_cub10par_nosyncE[1];
.global .align 1 .b8 _ZN34_INTERNAL_641a7ae8_4_k_cu_502a128d6thrust24THRUST_300001_SM_1000_NS6system6detail10sequential3seqE[1];
.global .align 1 .b8 _ZN34_INTERNAL_641a7ae8_4_k_cu_502a128d6thrust24THRUST_300001_SM_1000_NS12placeholders2_1E[1];
.global .align 1 .b8 _ZN34_INTERNAL_641a7ae8_4_k_cu_502a128d6thrust24THRUST_300001_SM_1000_NS12placeholders2_2E[1];
.global .align 1 .b8 _ZN34_INTERNAL_641a7ae8_4_k_cu_502a128d6thrust24THRUST_300001_SM_1000_NS12placeholders2_3E[1];
.global .align 1 .b8 _ZN34_INTERNAL_641a7ae8_4_k_cu_502a128d6thrust24THRUST_300001_SM_1000_NS12placeholders2_4E[1];
.global .align 1 .b8 _ZN34_INTERNAL_641a7ae8_4_k_cu_502a128d6thrust24THRUST_300001_SM_1000_NS12placeholders2_5E[1];
.global .align 1 .b8 _ZN34_INTERNAL_641a7ae8_4_k_cu_502a128d6thrust24THRUST_300001_SM_1000_NS12placeholders2_6E[1];
.global .align 1 .b8 _ZN34_INTERNAL_641a7ae8_4_k_cu_502a128d6thrust24THRUST_300001_SM_1000_NS12placeholders2_7E[1];
.global .align 1 .b8 _ZN34_INTERNAL_641a7ae8_4_k_cu_502a128d6thrust24THRUST_300001_SM_1000_NS12placeholders2_8E[1];
.global .align 1 .b8 _ZN34_INTERNAL_641a7ae8_4_k_cu_502a128d6thrust24THRUST_300001_SM_1000_NS12placeholders2_9E[1];
.global .align 1 .b8 _ZN34_INTERNAL_641a7ae8_4_k_cu_502a128d6thrust24THRUST_300001_SM_1000_NS12placeholders3_10E[1];
.global .align 1 .b8 _ZN34_INTERNAL_641a7ae8_4_k_cu_502a128d6thrust24THRUST_300001_SM_1000_NS3seqE[1];

.visible .entry _Z22scatter_updates_kerneliiPKiS0_PKxPyi(
	.param .u32 _Z22scatter_updates_kerneliiPKiS0_PKxPyi_param_0,
	.param .u32 _Z22scatter_updates_kerneliiPKiS0_PKxPyi_param_1,
	.param .u64 .ptr .align 1 _Z22scatter_updates_kerneliiPKiS0_PKxPyi_param_2,
	.param .u64 .ptr .align 1 _Z22scatter_updates_kerneliiPKiS0_PKxPyi_param_3,
	.param .u64 .ptr .align 1 _Z22scatter_updates_kerneliiPKiS0_PKxPyi_param_4,
	.param .u64 .ptr .align 1 _Z22scatter_updates_kerneliiPKiS0_PKxPyi_param_5,
	.param .u32 _Z22scatter_updates_kerneliiPKiS0_PKxPyi_param_6
)
{
	.reg .pred 	%p<8>;
	.reg .b32 	%r<13>;
	.reg .b64 	%rd<29>;

	ld.param.u32 	%r5, [_Z22scatter_updates_kerneliiPKiS0_PKxPyi_param_0];
	ld.param.u32 	%r6, [_Z22scatter_updates_kerneliiPKiS0_PKxPyi_param_1];
	ld.param.u64 	%rd4, [_Z22scatter_updates_kerneliiPKiS0_PKxPyi_param_2];
	ld.param.u64 	%rd5, [_Z22scatter_updates_kerneliiPKiS0_PKxPyi_param_3];
	ld.param.u64 	%rd6, [_Z22scatter_updates_kerneliiPKiS0_PKxPyi_param_4];
	ld.param.u64 	%rd7, [_Z22scatter_updates_kerneliiPKiS0_PKxPyi_param_5];
	ld.param.u32 	%r4, [_Z22scatter_updates_kerneliiPKiS0_PKxPyi_param_6];
	cvta.to.global.u64 	%rd1, %rd7;
	mov.u32 	%r7, %ctaid.x;
	mov.u32 	%r8, %ntid.x;
	mov.u32 	%r9, %tid.x;
	mad.lo.s32 	%r10, %r7, %r8, %r9;
	add.s32 	%r1, %r10, %r5;
	setp.gt.s32 	%p1, %r1, %r6;
	@%p1 bra 	$L__BB0_12;
	cvta.to.global.u64 	%rd8, %rd4;
	cvta.to.global.u64 	%rd9, %rd5;
	cvta.to.global.u64 	%rd10, %rd6;
	mul.wide.s32 	%rd11, %r1, 4;
	add.s64 	%rd12, %rd8, %rd11;
	ld.global.u32 	%r2, [%rd12];
	add.s64 	%rd13, %rd9, %rd11;
	ld.global.u32 	%r3, [%rd13];
	mul.wide.s32 	%rd14, %r1, 8;
	add.s64 	%rd15, %rd10, %rd14;
	ld.global.u64 	%rd2, [%rd15];
	neg.s64 	%rd3, %rd2;
	setp.gt.s32 	%p2, %r2, %r3;
	@%p2 bra 	$L__BB0_6;
	setp.ge.s32 	%p3, %r2, %r4;
	@%p3 bra 	$L__BB0_4;
	mul.wide.s32 	%rd16, %r2, 8;
	add.s64 	%rd17, %rd1, %rd16;
	atom.global.add.u64 	%rd18, [%rd17+8], %rd2;
$L__BB0_4:
	add.s32 	%r11, %r3, 2;
	setp.gt.s32 	%p4, %r11, %r4;
	@%p4 bra 	$L__BB0_12;
	mul.wide.s32 	%rd19, %r3, 8;
	add.s64 	%rd20, %rd1, %rd19;
	atom.global.add.u64 	%rd21, [%rd20+16], %rd3;
	bra.uni 	$L__BB0_12;
$L__BB0_6:
	setp.lt.s32 	%p5, %r4, 1;
	@%p5 bra 	$L__BB0_8;
	atom.global.add.u64 	%rd22, [%rd1+8], %rd2;
$L__BB0_8:
	add.s32 	%r12, %r3, 2;
	setp.gt.s32 	%p6, %r12, %r4;
	@%p6 bra 	$L__BB0_10;
	mul.wide.s32 	%rd23, %r3, 8;
	add.s64 	%rd24, %rd1, %rd23;
	atom.global.add.u64 	%rd25, [%rd24+16], %rd3;
$L__BB0_10:
	setp.ge.s32 	%p7, %r2, %r4;
	@%p7 bra 	$L__BB0_12;
	mul.wide.s32 	%rd26, %r2, 8;
	add.s64 	%rd27, %rd1, %rd26;
	atom.global.add.u64 	%rd28, [%rd27+8], %rd2;
$L__BB0_12:
	ret;

}
	// .globl	_Z19check_bucket_kerneliPKiS0_S0_PKyPKxPi
.visible .entry _Z19check_bucket_kerneliPKiS0_S0_PKyPKxPi(
	.param .u32 _Z19check_bucket_kerneliPKiS0_S0_PKyPKxPi_param_0,
	.param .u64 .ptr .align 1 _Z19check_bucket_kerneliPKiS0_S0_PKyPKxPi_param_1,
	.param .u64 .ptr .align 1 _Z19check_bucket_kerneliPKiS0_S0_PKyPKxPi_param_2,
	.param .u64 .ptr .align 1 _Z19check_bucket_kerneliPKiS0_S0_PKyPKxPi_param_3,
	.param .u64 .ptr .align 1 _Z19check_bucket_kerneliPKiS0_S0_PKyPKxPi_param_4,
	.param .u64 .ptr .align 1 _Z19check_bucket_kerneliPKiS0_S0_PKyPKxPi_param_5,
	.param .u64 .ptr .align 1 _Z19check_bucket_kerneliPKiS0_S0_PKyPKxPi_param_6
)
{
	.reg .pred 	%p<7>;
	.reg .b32 	%r<14>;
	.reg .b64 	%rd<39>;

	ld.param.u32 	%r7, [_Z19check_bucket_kerneliPKiS0_S0_PKyPKxPi_param_0];
	ld.param.u64 	%rd10, [_Z19check_bucket_kerneliPKiS0_S0_PKyPKxPi_param_1];
	ld.param.u64 	%rd11, [_Z19check_bucket_kerneliPKiS0_S0_PKyPKxPi_param_2];
	ld.param.u64 	%rd12, [_Z19check_bucket_kerneliPKiS0_S0_PKyPKxPi_param_3];
	ld.param.u64 	%rd13, [_Z19check_bucket_kerneliPKiS0_S0_PKyPKxPi_param_4];
	ld.param.u64 	%rd15, [_Z19check_bucket_kerneliPKiS0_S0_PKyPKxPi_param_5];
	ld.param.u64 	%rd14, [_Z19check_bucket_kerneliPKiS0_S0_PKyPKxPi_param_6];
	cvta.to.global.u64 	%rd1, %rd15;
	mov.u32 	%r8, %ctaid.x;
	mov.u32 	%r9, %ntid.x;
	mov.u32 	%r10, %tid.x;
	mad.lo.s32 	%r1, %r8, %r9, %r10;
	setp.ge.s32 	%p1, %r1, %r7;
	@%p1 bra 	$L__BB1_6;
	cvta.to.global.u64 	%rd16, %rd10;
	cvta.to.global.u64 	%rd17, %rd11;
	mul.wide.s32 	%rd18, %r1, 4;
	add.s64 	%rd19, %rd16, %rd18;
	ld.global.u32 	%r2, [%rd19];
	mul.wide.s32 	%rd20, %r2, 4;
	add.s64 	%rd21, %rd17, %rd20;
	ld.global.u32 	%r13, [%rd21];
	ld.global.u32 	%r4, [%rd21+4];
	setp.lt.s32 	%p2, %r13, %r4;
	@%p2 bra 	$L__BB1_3;
	mul.wide.s32 	%rd23, %r2, 8;
	add.s64 	%rd24, %rd1, %rd23;
	ld.global.u64 	%rd37, [%rd24];
	mov.b64 	%rd38, 0;
	bra.uni 	$L__BB1_5;
$L__BB1_3:
	mul.wide.s32 	%rd26, %r2, 8;
	add.s64 	%rd27, %rd1, %rd26;
	ld.global.u64 	%rd37, [%rd27];
	cvta.to.global.u64 	%rd4, %rd12;
	cvta.to.global.u64 	%rd5, %rd13;
	mov.b64 	%rd38, 0;
$L__BB1_4:
	mul.wide.s32 	%rd28, %r13, 4;
	add.s64 	%rd29, %rd4, %rd28;
	ld.global.u32 	%r11, [%rd29];
	mul.wide.s32 	%rd30, %r11, 8;
	add.s64 	%rd31, %rd5, %rd30;
	ld.global.u64 	%rd32, [%rd31];
	add.s64 	%rd38, %rd32, %rd38;
	setp.lt.s64 	%p3, %rd38, %rd37;
	add.s32 	%r13, %r13, 1;
	setp.lt.s32 	%p4, %r13, %r4;
	and.pred  	%p5, %p3, %p4;
	@%p5 bra 	$L__BB1_4;
$L__BB1_5:
	setp.ge.s64 	%p6, %rd38, %rd37;
	selp.u32 	%r12, 1, 0, %p6;
	cvta.to.global.u64 	%rd33, %rd14;
	add.s64 	%rd35, %rd33, %rd18;
	st.global.u32 	[%rd35], %r12;
$L__BB1_6:
	ret;

}
	// .globl	_ZN3cub18CUB_300001_SM_10006detail11EmptyKernelIvEEvv
.visible .entry _ZN3cub18CUB_300001_SM_10006detail11EmptyKernelIvEEvv()
{


	ret;

}
	// .globl	_ZN3cub18CUB_300001_SM_10006detail8for_each13static_kernelINS2_12policy_hub_t12policy_500_tEmN6thrust24THRUST_300001_SM_1000_NS8cuda_cub20__uninitialized_fill7functorINS7_10device_ptrIyEEyEEEEvT0_T1_
.visible .entry _ZN3cub18CUB_300001_SM_10006detail8for_each13static_kernelINS2_12policy_hub_t12policy_500_tEmN6thrust24THRUST_300001_SM_1000_NS8cuda_cub20__uninitialized_fill7functorINS7_10device_ptrIyEEyEEEEvT0_T1_(
	.param .u64 _ZN3cub18CUB_300001_SM_10006detail8for_each13static_kernelINS2_12policy_hub_t12policy_500_tEmN6thrust24THRUST_300001_SM_1000_NS8cuda_cub20__uninitialized_fill7functorINS7_10device_ptrIyEEyEEEEvT0_T1__param_0,
	.param .align 8 .b8 _ZN3cub18CUB_300001_SM_10006detail8for_each13static_kernelINS2_12policy_hub_t12policy_500_tEmN6thrust24THRUST_300001_SM_1000_NS8cuda_cub20__uninitialized_fill7functorINS7_10device_ptrIyEEyEEEEvT0_T1__param_1[16]
)
.maxntid 256
{
	.reg .pred 	%p<4>;
	.reg .b32 	%r<5>;
	.reg .b64 	%rd<18>;

	ld.param.u64 	%rd6, [_ZN3cub18CUB_300001_SM_10006detail8for_each13static_kernelINS2_12policy_hub_t12policy_500_tEmN6thrust24THRUST_300001_SM_1000_NS8cuda_cub20__uninitialized_fill7functorINS7_10device_ptrIyEEyEEEEvT0_T1__param_1+8];
	ld.param.u64 	%rd5, [_ZN3cub18CUB_300001_SM_10006detail8for_each13static_kernelINS2_12policy_hub_t12policy_500_tEmN6thrust24THRUST_300001_SM_1000_NS8cuda_cub20__uninitialized_fill7functorINS7_10device_ptrIyEEyEEEEvT0_T1__param_1];
	ld.param.u64 	%rd7, [_ZN3cub18CUB_300001_SM_10006detail8for_each13static_kernelINS2_12policy_hub_t12policy_500_tEmN6thrust24THRUST_300001_SM_1000_NS8cuda_cub20__uninitialized_fill7functorINS7_10device_ptrIyEEyEEEEvT0_T1__param_0];
	mov.u32 	%r2, %ctaid.x;
	mul.wide.u32 	%rd1, %r2, 512;
	sub.s64 	%rd2, %rd7, %rd1;
	setp.lt.u64 	%p1, %rd2, 512;
	@%p1 bra 	$L__BB3_2;
	mov.u32 	%r4, %tid.x;
	cvta.to.global.u64 	%rd13, %rd5;
	cvt.u64.u32 	%rd14, %r4;
	add.s64 	%rd15, %rd1, %rd14;
	shl.b64 	%rd16, %rd15, 3;
	add.s64 	%rd17, %rd13, %rd16;
	st.global.u64 	[%rd17], %rd6;
	st.global.u64 	[%rd17+2048], %rd6;
	bra.uni 	$L__BB3_6;
$L__BB3_2:
	cvta.to.global.u64 	%rd8, %rd5;
	mov.u32 	%r1, %tid.x;
	cvt.u64.u32 	%rd9, %r1;
	setp.le.u64 	%p2, %rd2, %rd9;
	add.s64 	%rd10, %rd1, %rd9;
	shl.b64 	%rd11, %rd10, 3;
	add.s64 	%rd4, %rd8, %rd11;
	@%p2 bra 	$L__BB3_4;
	st.global.u64 	[%rd4], %rd6;
$L__BB3_4:
	add.s32 	%r3, %r1, 256;
	cvt.u64.u32 	%rd12, %r3;
	setp.le.u64 	%p3, %rd2, %rd12;
	@%p3 bra 	$L__BB3_6;
	st.global.u64 	[%rd4+2048], %rd6;
$L__BB3_6:
	ret;

}
	// .globl	_ZN3cub18CUB_300001_SM_10006detail8for_each13static_kernelINS2_12policy_hub_t12policy_500_tElN6thrust24THRUST_300001_SM_1000_NS8cuda_cub6__fill7functorINS7_6detail15normal_iteratorINS7_10device_ptrIyEEEEyEEEEvT0_T1_
.visible .entry _ZN3cub18CUB_300001_SM_10006detail8for_each13static_kernelINS2_12policy_hub_t12policy_500_tElN6thrust24THRUST_300001_SM_1000_NS8cuda_cub6__fill7functorINS7_6detail15normal_iteratorINS7_10device_ptrIyEEEEyEEEEvT0_T1_(
	.param .u64 _ZN3cub18CUB_300001_SM_10006detail8for_each13static_kernelINS2_12policy_hub_t12policy_500_tElN6thrust24THRUST_300001_SM_1000_NS8cuda_cub6__fill7functorINS7_6detail15normal_iteratorINS7_10device_ptrIyEEEEyEEEEvT0_T1__param_0,
	.param .align 8 .b8 _ZN3cub18CUB_300001_SM_10006detail8for_each13static_kernelINS2_12policy_hub_t12policy_500_tElN6thrust24THRUST_300001_SM_1000_NS8cuda_cub6__fill7functorINS7_6detail15normal_iteratorINS7_10device_ptrIyEEEEyEEEEvT0_T1__param_1[16]
)
.maxntid 256
{
	.reg .pred 	%p<4>;
	.reg .b32 	%r<5>;
	.reg .b64 	%rd<19>;

	ld.param.u64 	%rd7, [_ZN3cub18CUB_300001_SM_10006detail8for_each13static_kernelINS2_12policy_hub_t12policy_500_tElN6thrust24THRUST_300001_SM_1000_NS8cuda_cub6__fill7functorINS7_6detail15normal_iteratorINS7_10device_ptrIyEEEEyEEEEvT0_T1__param_1+8];
	ld.param.u64 	%rd6, [_ZN3cub18CUB_300001_SM_10006detail8for_each13static_kernelINS2_12policy_hub_t12policy_500_tElN6thrust24THRUST_300001_SM_1000_NS8cuda_cub6__fill7functorINS7_6detail15normal_iteratorINS7_10device_ptrIyEEEEyEEEEvT0_T1__param_1];
	ld.param.u64 	%rd8, [_ZN3cub18CUB_300001_SM_10006detail8for_each13static_kernelINS2_12policy_hub_t12policy_500_tElN6thrust24THRUST_300001_SM_1000_NS8cuda_cub6__fill7functorINS7_6detail15normal_iteratorINS7_10device_ptrIyEEEEyEEEEvT0_T1__param_0];
	mov.u32 	%r2, %ctaid.x;
	mul.wide.u32 	%rd1, %r2, 512;
	sub.s64 	%rd2, %rd8, %rd1;
	setp.lt.s64 	%p1, %rd2, 512;
	@%p1 bra 	$L__BB4_2;
	mov.u32 	%r4, %tid.x;
	cvta.to.global.u64 	%rd14, %rd6;
	cvt.u64.u32 	%rd15, %r4;
	add.s64 	%rd16, %rd1, %rd15;
	shl.b64 	%rd17, %rd16, 3;
	add.s64 	%rd18, %rd14, %rd17;
	st.global.u64 	[%rd18], %rd7;
	st.global.u64 	[%rd18+2048], %rd7;
	bra.uni 	$L__BB4_6;
$L__BB4_2:
	cvta.to.global.u64 	%rd9, %rd6;
	mov.u32 	%r1, %tid.x;
	cvt.s64.s32 	%rd4, %rd2;
	cvt.u64.u32 	%rd10, %r1;
	setp.le.s64 	%p2, %rd4, %rd10;
	add.s64 	%rd11, %rd1, %rd10;
	shl.b64 	%rd12, %rd11, 3;
	add.s64 	%rd5, %rd9, %rd12;
	@%p2 bra 	$L__BB4_4;
	st.global.u64 	[%rd5], %rd7;
$L__BB4_4:
	add.s32 	%r3, %r1, 256;
	cvt.u64.u32 	%rd13, %r3;
	setp.le.s64 	%p3, %rd4, %rd13;
	@%p3 bra 	$L__BB4_6;
	st.global.u64 	[%rd5+2048], %rd7;
$L__BB4_6:
	ret;

}
	// .globl	_ZN3cub18CUB_300001_SM_10006detail4scan20DeviceScanInitKernelINS0_13ScanTileStateIyLb1EEEEEvT_i
.visible .entry _ZN3cub18CUB_300001_SM_10006detail4scan20DeviceScanInitKernelINS0_13ScanTileStateIyLb1EEEEEvT_i(
	.param .align 8 .b8 _ZN3cub18CUB_300001_SM_10006detail4scan20DeviceScanInitKernelINS0_13ScanTileStateIyLb1EEEEEvT_i_param_0[8],
	.param .u32 _ZN3cub18CUB_300001_SM_10006detail4scan20DeviceScanInitKernelINS0_13ScanTileStateIyLb1EEEEEvT_i_param_1
)
{
	.reg .pred 	%p<5>;
	.reg .b32 	%r<7>;
	.reg .b64 	%rd<10>;

	ld.param.u64 	%rd2, [_ZN3cub18CUB_300001_SM_10006detail4scan20DeviceScanInitKernelINS0_13ScanTileStateIyLb1EEEEEvT_i_param_0];
	ld.param.u32 	%r4, [_ZN3cub18CUB_300001_SM_10006detail4scan20DeviceScanInitKernelINS0_13ScanTileStateIyLb1EEEEEvT_i_param_1];
	cvta.to.global.u64 	%rd1, %rd2;
	mov.u32 	%r1, %ctaid.x;
	mov.u32 	%r5, %ntid.x;
	mov.u32 	%r2, %tid.x;
	mad.lo.s32 	%r3, %r1, %r5, %r2;
	setp.ge.s32 	%p1, %r3, %r4;
	@%p1 bra 	$L__BB5_2;
	mul.wide.s32 	%rd3, %r3, 16;
	add.s64 	%rd4, %rd1, %rd3;
	mov.b64 	%rd5, 0;
	mov.b64 	%rd6, 99;
	st.global.v2.u64 	[%rd4+512], {%rd6, %rd5};
$L__BB5_2:
	setp.ne.s32 	%p2, %r1, 0;
	setp.gt.u32 	%p3, %r2, 31;
	or.pred  	%p4, %p2, %p3;
	@%p4 bra 	$L__BB5_4;
	mul.wide.u32 	%rd7, %r2, 16;
	add.s64 	%rd8, %rd1, %rd7;
	mov.b64 	%rd9, 0;
	st.global.v2.u64 	[%rd8], {%rd9, %rd9};
$L__BB5_4:
	ret;

}
	// .globl	_ZN3cub18CUB_300001_SM_10006detail4scan16DeviceScanKernelINS2_10policy_hubIyyyjN4cuda3std3__44plusIvEEE10Policy1000EN6thrust24THRUST_300001_SM_1000_NS6detail15normal_iteratorINSD_10device_ptrIyEEEESI_NS0_13ScanTileStateIyLb1EEES9_NS0_8NullTypeEjyLb0ESL_EEvT0_T1_T2_iT3_T4_T5_
.visible .entry _ZN3cub18CUB_300001_SM_10006detail4scan16DeviceScanKernelINS2_10policy_hubIyyyjN4cuda3std3__44plusIvEEE10Policy1000EN6thrust24THRUST_300001_SM_1000_NS6detail15normal_iteratorINSD_10device_ptrIyEEEESI_NS0_13ScanTileStateIyLb1EEES9_NS0_8NullTypeEjyLb0ESL_EEvT0_T1_T2_iT3_T4_T5_(
	.param .align 8 .b8 _ZN3cub18CUB_300001_SM_10006detail4scan16DeviceScanKernelINS2_10policy_hubIyyyjN4cuda3std3__44plusIvEEE10Policy1000EN6thrust24THRUST_300001_SM_1000_NS6detail15normal_iteratorINSD_10device_ptrIyEEEESI_NS0_13ScanTileStateIyLb1EEES9_NS0_8NullTypeEjyLb0ESL_EEvT0_T1_T2_iT3_T4_T5__param_0[8],
	.param .align 8 .b8 _ZN3cub18CUB_300001_SM_10006detail4scan16DeviceScanKernelINS2_10policy_hubIyyyjN4cuda3std3__44plusIvEEE10Policy1000EN6thrust24THRUST_300001_SM_1000_NS6detail15normal_iteratorINSD_10device_ptrIyEEEESI_NS0_13ScanTileStateIyLb1EEES9_NS0_8NullTypeEjyLb0ESL_EEvT0_T1_T2_iT3_T4_T5__param_1[8],
	.param .align 8 .b8 _ZN3cub18CUB_300001_SM_10006detail4scan16DeviceScanKernelINS2_10policy_hubIyyyjN4cuda3std3__44plusIvEEE10Policy1000EN6thrust24THRUST_300001_SM_1000_NS6detail15normal_iteratorINSD_10device_ptrIyEEEESI_NS0_13ScanTileStateIyLb1EEES9_NS0_8NullTypeEjyLb0ESL_EEvT0_T1_T2_iT3_T4_T5__param_2[8],
	.param .u32 _ZN3cub18CUB_300001_SM_10006detail4scan16DeviceScanKernelINS2_10policy_hubIyyyjN4cuda3std3__44plusIvEEE10Policy1000EN6thrust24THRUST_300001_SM_1000_NS6detail15normal_iteratorINSD_10device_ptrIyEEEESI_NS0_13ScanTileStateIyLb1EEES9_NS0_8NullTypeEjyLb0ESL_EEvT0_T1_T2_iT3_T4_T5__param_3,
	.param .align 1 .b8 _ZN3cub18CUB_300001_SM_10006detail4scan16DeviceScanKernelINS2_10policy_hubIyyyjN4cuda3std3__44plusIvEEE10Policy1000EN6thrust24THRUST_300001_SM_1000_NS6detail15normal_iteratorINSD_10device_ptrIyEEEESI_NS0_13ScanTileStateIyLb1EEES9_NS0_8NullTypeEjyLb0ESL_EEvT0_T1_T2_iT3_T4_T5__param_4[1],
	.param .align 1 .b8 _ZN3cub18CUB_300001_SM_10006detail4scan16DeviceScanKernelINS2_10policy_hubIyyyjN4cuda3std3__44plusIvEEE10Policy1000EN6thrust24THRUST_300001_SM_1000_NS6detail15normal_iteratorINSD_10device_ptrIyEEEESI_NS0_13ScanTileStateIyLb1EEES9_NS0_8NullTypeEjyLb0ESL_EEvT0_T1_T2_iT3_T4_T5__param_5[1],
	.param .u32 _ZN3cub18CUB_300001_SM_10006detail4scan16DeviceScanKernelINS2_10policy_hubIyyyjN4cuda3std3__44plusIvEEE10Policy1000EN6thrust24THRUST_300001_SM_1000_NS6detail15normal_iteratorINSD_10device_ptrIyEEEESI_NS0_13ScanTileStateIyLb1EEES9_NS0_8NullTypeEjyLb0ESL_EEvT0_T1_T2_iT3_T4_T5__param_6
)
.maxntid 416
{
	.reg .pred 	%p<142>;
	.reg .b32 	%r<560>;
	.reg .b64 	%rd<593>;
	// demoted variable
	.shared .align 16 .b8 _ZZN3cub18CUB_300001_SM_10006detail4scan16DeviceScanKernelINS2_10policy_hubIyyyjN4cuda3std3__44plusIvEEE10Policy1000EN6thrust24THRUST_300001_SM_1000_NS6detail15normal_iteratorINSD_10device_ptrIyEEEESI_NS0_13ScanTileStateIyLb1EEES9_NS0_8NullTypeEjyLb0ESL_EEvT0_T1_T2_iT3_T4_T5_E12temp_storage[36624];
	ld.param.u64 	%rd1, [_ZN3cub18CUB_300001_SM_10006detail4scan16DeviceScanKernelINS2_10policy_hubIyyyjN4cuda3std3__44plusIvEEE10Policy1000EN6thrust24THRUST_300001_SM_1000_NS6detail15normal_iteratorINSD_10device_ptrIyEEEESI_NS0_13ScanTileStateIyLb1EEES9_NS0_8NullTypeEjyLb0ESL_EEvT0_T1_T2_iT3_T4_T5__param_2];
	ld.param.u64 	%rd128, [_ZN3cub18CUB_300001_SM_10006detail4scan16DeviceScanKernelINS2_10policy_hubIyyyjN4cuda3std3__44plusIvEEE10Policy1000EN6thrust24THRUST_300001_SM_1000_NS6detail15normal_iteratorINSD_10device_ptrIyEEEESI_NS0_13ScanTileStateIyLb1EEES9_NS0_8NullTypeEjyLb0ESL_EEvT0_T1_T2_iT3_T4_T5__param_1];
	ld.param.u64 	%rd129, [_ZN3cub18CUB_300001_SM_10006detail4scan16DeviceScanKernelINS2_10policy_hubIyyyjN4cuda3std3__44plusIvEEE10Policy1000EN6thrust24THRUST_300001_SM_1000_NS6detail15normal_iteratorINSD_10device_ptrIyEEEESI_NS0_13ScanTileStateIyLb1EEES9_NS0_8NullTypeEjyLb0ESL_EEvT0_T1_T2_iT3_T4_T5__param_0];
	ld.param.u32 	%r47, [_ZN3cub18CUB_300001_SM_10006detail4scan16DeviceScanKernelINS2_10policy_hubIyyyjN4cuda3std3__44plusIvEEE10Policy1000EN6thrust24THRUST_300001_SM_1000_NS6detail15normal_iteratorINSD_10device_ptrIyEEEESI_NS0_13ScanTileStateIyLb1EEES9_NS0_8NullTypeEjyLb0ESL_EEvT0_T1_T2_iT3_T4_T5__param_3];
	ld.param.u32 	%r48, [_ZN3cub18CUB_300001_SM_10006detail4scan16DeviceScanKernelINS2_10policy_hubIyyyjN4cuda3std3__44plusIvEEE10Policy1000EN6thrust24THRUST_300001_SM_1000_NS6detail15normal_iteratorINSD_10device_ptrIyEEEESI_NS0_13ScanTileStateIyLb1EEES9_NS0_8NullTypeEjyLb0ESL_EEvT0_T1_T2_iT3_T4_T5__param_6];
	cvta.to.global.u64 	%rd2, %rd129;
	cvta.to.global.u64 	%rd3, %rd128;
	mov.u32 	%r49, %ctaid.x;
	add.s32 	%r546, %r47, %r49;
	mul.lo.s32 	%r2, %r546, 4576;
	sub.s32 	%r3, %r48, %r2;
	setp.lt.u32 	%p1, %r3, 4577;
	@%p1 bra 	$L__BB6_26;
	cvt.u64.u32 	%rd339, %r2;
	mov.u32 	%r4, %tid.x;
	and.b32  	%r333, %r4, 31;
	and.b32  	%r334, %r4, 992;
	mul.lo.s32 	%r335, %r334, 11;
	or.b32  	%r336, %r335, %r333;
	cvt.u64.u32 	%rd340, %r336;
	add.s64 	%rd341, %rd340, %rd339;
	shl.b64 	%rd342, %rd341, 3;
	add.s64 	%rd343, %rd2, %rd342;
	ld.global.u64 	%rd344, [%rd343];
	ld.global.u64 	%rd345, [%rd343+256];
	ld.global.u64 	%rd346, [%rd343+512];
	ld.global.u64 	%rd347, [%rd343+768];
	ld.global.u64 	%rd348, [%rd343+1024];
	ld.global.u64 	%rd349, [%rd343+1280];
	ld.global.u64 	%rd350, [%rd343+1536];
	ld.global.u64 	%rd351, [%rd343+1792];
	ld.global.u64 	%rd352, [%rd343+2048];
	ld.global.u64 	%rd353, [%rd343+2304];
	ld.global.u64 	%rd354, [%rd343+2560];
	// begin inline asm
	mov.u32 %r332, %laneid;
	// end inline asm
	shr.u32 	%r6, %r4, 5;
	mad.lo.s32 	%r337, %r6, 352, %r332;
	shl.b32 	%r338, %r337, 3;
	mov.u32 	%r339, _ZZN3cub18CUB_300001_SM_10006detail4scan16DeviceScanKernelINS2_10policy_hubIyyyjN4cuda3std3__44plusIvEEE10Policy1000EN6thrust24THRUST_300001_SM_1000_NS6detail15normal_iteratorINSD_10device_ptrIyEEEESI_NS0_13ScanTileStateIyLb1EEES9_NS0_8NullTypeEjyLb0ESL_EEvT0_T1_T2_iT3_T4_T5_E12temp_storage;
	add.s32 	%r7, %r339, %r338;
	st.shared.u64 	[%r7], %rd344;
	st.shared.u64 	[%r7+256], %rd345;
	st.shared.u64 	[%r7+512], %rd346;
	st.shared.u64 	[%r7+768], %rd347;
	st.shared.u64 	[%r7+1024], %rd348;
	st.shared.u64 	[%r7+1280], %rd349;
	st.shared.u64 	[%r7+1536], %rd350;
	st.shared.u64 	[%r7+1792], %rd351;
	st.shared.u64 	[%r7+2048], %rd352;
	st.shared.u64 	[%r7+2304], %rd353;
	st.shared.u64 	[%r7+2560], %rd354;
	bar.warp.sync 	-1;
	mad.lo.s32 	%r8, %r332, 80, %r7;
	ld.shared.u64 	%rd4, [%r8];
	ld.shared.u64 	%rd5, [%r8+8];
	ld.shared.u64 	%rd6, [%r8+16];
	ld.shared.u64 	%rd7, [%r8+24];
	ld.shared.u64 	%rd8, [%r8+32];
	ld.shared.u64 	%rd9, [%r8+40];
	ld.shared.u64 	%rd10, [%r8+48];
	ld.shared.u64 	%rd11, [%r8+56];
	ld.shared.u64 	%rd12, [%r8+64];
	ld.shared.u64 	%rd13, [%r8+72];
	ld.shared.u64 	%rd14, [%r8+80];
	bar.sync 	0;
	setp.ne.s32 	%p84, %r546, 0;
	@%p84 bra 	$L__BB6_6;
	add.s64 	%rd489, %rd5, %rd4;
	add.s64 	%rd490, %rd6, %rd489;
	add.s64 	%rd491, %rd7, %rd490;
	add.s64 	%rd492, %rd8, %rd491;
	add.s64 	%rd493, %rd9, %rd492;
	add.s64 	%rd494, %rd10, %rd493;
	add.s64 	%rd495, %rd11, %rd494;
	add.s64 	%rd496, %rd12, %rd495;
	add.s64 	%rd497, %rd13, %rd496;
	add.s64 	%rd476, %rd14, %rd497;
	mov.b32 	%r512, 1;
	mov.b32 	%r525, 0;
	mov.b32 	%r526, -1;
	// begin inline asm
	{  .reg .u64 r0;  .reg .u32 lo;  .reg .u32 hi;  .reg .pred p;  mov.b64 {lo, hi}, %rd476;  shfl.sync.up.b32 lo|p, lo, %r512, %r525, %r526;  shfl.sync.up.b32 hi|p, hi, %r512, %r525, %r526;  mov.b64 r0, {lo, hi};  @p add.u64 r0, r0, %rd476;  mov.u64 %rd474, r0;}
	// end inline asm
	mov.b32 	%r515, 2;
	// begin inline asm
	{  .reg .u64 r0;  .reg .u32 lo;  .reg .u32 hi;  .reg .pred p;  mov.b64 {lo, hi}, %rd474;  shfl.sync.up.b32 lo|p, lo, %r515, %r525, %r526;  shfl.sync.up.b32 hi|p, hi, %r515, %r525, %r526;  mov.b64 r0, {lo, hi};  @p add.u64 r0, r0, %rd474;  mov.u64 %rd477, r0;}
	// end inline asm
	mov.b32 	%r518, 4;
	// begin inline asm
	{  .reg .u64 r0;  .reg .u32 lo;  .reg .u32 hi;  .reg .pred p;  mov.b64 {lo, hi}, %rd477;  shfl.sync.up.b32 lo|p, lo, %r518, %r525, %r526;  shfl.sync.up.b32 hi|p, hi, %r518, %r525, %r526;  mov.b64 r0, {lo, hi};  @p add.u64 r0, r0, %rd477;  mov.u64 %rd480, r0;}
	// end inline asm
	mov.b32 	%r521, 8;
	// begin inline asm
	{  .reg .u64 r0;  .reg .u32 lo;  .reg .u32 hi;  .reg .pred p;  mov.b64 {lo, hi}, %rd480;  shfl.sync.up.b32 lo|p, lo, %r521, %r525, %r526;  shfl.sync.up.b32 hi|p, hi, %r521, %r525, %r526;  mov.b64 r0, {lo, hi};  @p add.u64 r0, r0, %rd480;  mov.u64 %rd483, r0;}
	// end inline asm
	mov.b32 	%r524, 16;
	// begin inline asm
	{  .reg .u64 r0;  .reg .u32 lo;  .reg .u32 hi;  .reg .pred p;  mov.b64 {lo, hi}, %rd483;  shfl.sync.up.b32 lo|p, lo, %r524, %r525, %r526;  shfl.sync.up.b32 hi|p, hi, %r524, %r525, %r526;  mov.b64 r0, {lo, hi};  @p add.u64 r0, r0, %rd483;  mov.u64 %rd486, r0;}
	// end inline asm
	setp.ne.s32 	%p127, %r332, 31;
	@%p127 bra 	$L__BB6_4;
	shl.b32 	%r527, %r6, 3;
	add.s32 	%r529, %r339, %r527;
	st.shared.u64 	[%r529+32], %rd486;
$L__BB6_4:
	sub.s64 	%rd498, %rd486, %rd476;
	bar.sync 	0;
	ld.shared.v2.u64 	{%rd499, %rd500}, [_ZZN3cub18CUB_300001_SM_10006detail4scan16DeviceScanKernelINS2_10policy_hubIyyyjN4cuda3std3__44plusIvEEE10Policy1000EN6thrust24THRUST_300001_SM_1000_NS6detail15normal_iteratorINSD_10device_ptrIyEEEESI_NS0_13ScanTileStateIyLb1EEES9_NS0_8NullTypeEjyLb0ESL_EEvT0_T1_T2_iT3_T4_T5_E12temp_storage+32];
	add.s64 	%rd501, %rd500, %rd499;
	setp.eq.s32 	%p128, %r6, 2;
	selp.b64 	%rd502, %rd501, %rd499, %p128;
	ld.shared.v2.u64 	{%rd503, %rd504}, [_ZZN3cub18CUB_300001_SM_10006detail4scan16DeviceScanKernelINS2_10policy_hubIyyyjN4cuda3std3__44plusIvEEE10Policy1000EN6thrust24THRUST_300001_SM_1000_NS6detail15normal_iteratorINSD_10device_ptrIyEEEESI_NS0_13ScanTileStateIyLb1EEES9_NS0_8NullTypeEjyLb0ESL_EEvT0_T1_T2_iT3_T4_T5_E12temp_storage+48];
	add.s64 	%rd505, %rd501, %rd503;
	setp.eq.s32 	%p129, %r6, 3;
	selp.b64 	%rd506, %rd505, %rd502, %p129;
	add.s64 	%rd507, %rd505, %rd504;
	setp.eq.s32 	%p130, %r6, 4;
	selp.b64 	%rd508, %rd507, %rd506, %p130;
	ld.shared.v2.u64 	{%rd509, %rd510}, [_ZZN3cub18CUB_300001_SM_10006detail4scan16DeviceScanKernelINS2_10policy_hubIyyyjN4cuda3std3__44plusIvEEE10Policy1000EN6thrust24THRUST_300001_SM_1000_NS6detail15normal_iteratorINSD_10device_ptrIyEEEESI_NS0_13ScanTileStateIyLb1EEES9_NS0_8NullTypeEjyLb0ESL_EEvT0_T1_T2_iT3_T4_T5_E12temp_storage+64];
	add.s64 	%rd511, %rd507, %rd509;
	setp.eq.s32 	%p131, %r6, 5;
	selp.b64 	%rd512, %rd511, %rd508, %p131;
	add.s64 	%rd513, %rd511, %rd510;
	setp.eq.s32 	%p132, %r6, 6;
	selp.b64 	%rd514, %rd513, %rd512, %p132;
	ld.shared.v2.u64 	{%rd515, %rd516}, [_ZZN3cub18CUB_300001_SM_10006detail4scan16DeviceScanKernelINS2_10policy_hubIyyyjN4cuda3std3__44plusIvEEE10Policy1000EN6thrust24THRUST_300001_SM_1000_NS6detail15normal_iteratorINSD_10device_ptrIyEEEESI_NS0_13ScanTileStateIyLb1EEES9_NS0_8NullTypeEjyLb0ESL_EEvT0_T1_T2_iT3_T4_T5_E12temp_storage+80];
	add.s64 	%rd517, %rd513, %rd515;
	setp.eq.s32 	%p133, %r6, 7;
	selp.b64 	%rd518, %rd517, %rd514, %p133;
	add.s64 	%rd519, %rd517, %rd516;
	setp.eq.s32 	%p134, %r6, 8;
	selp.b64 	%rd520, %rd519, %rd518, %p134;
	ld.shared.v2.u64 	{%rd521, %rd522}, [_ZZN3cub18CUB_300001_SM_10006detail4scan16DeviceScanKernelINS2_10policy_hubIyyyjN4cuda3std3__44plusIvEEE10Policy1000EN6thrust24THRUST_300001_SM_1000_NS6detail15normal_iteratorINSD_10device_ptrIyEEEESI_NS0_13ScanTileStateIyLb1EEES9_NS0_8NullTypeEjyLb0ESL_EEvT0_T1_T2_iT3_T4_T5_E12temp_storage+96];
	add.s64 	%rd523, %rd519, %rd521;
	setp.eq.s32 	%p135, %r6, 9;
	selp.b64 	%rd524, %rd523, %rd520, %p135;
	add.s64 	%rd525, %rd523, %rd522;
	setp.eq.s32 	%p136, %r6, 10;
	selp.b64 	%rd526, %rd525, %rd524, %p136;
	ld.shared.v2.u64 	{%rd527, %rd528}, [_ZZN3cub18CUB_300001_SM_10006detail4scan16DeviceScanKernelINS2_10policy_hubIyyyjN4cuda3std3__44plusIvEEE10Policy1000EN6thrust24THRUST_300001_SM_1000_NS6detail15normal_iteratorINSD_10device_ptrIyEEEESI_NS0_13ScanTileStateIyLb1EEES9_NS0_8NullTypeEjyLb0ESL_EEvT0_T1_T2_iT3_T4_T5_E12temp_storage+112];
	add.s64 	%rd529, %rd525, %rd527;
	setp.eq.s32 	%p137, %r6, 11;
	selp.b64 	%rd530, %rd529, %rd526, %p137;
	add.s64 	%rd17, %rd529, %rd528;
	setp.eq.s32 	%p138, %r6, 12;
	selp.b64 	%rd531, %rd17, %rd530, %p138;
	setp.lt.u32 	%p139, %r4, 32;
	setp.eq.s32 	%p140, %r332, 0;
	selp.b64 	%rd532, 0, %rd498, %p140;
	add.s64 	%rd533, %rd531, %rd532;
	selp.b64 	%rd573, %rd498, %rd533, %p139;
	setp.ne.s32 	%p141, %r4, 0;
	@%p141 bra 	$L__BB6_25;
	ld.shared.u64 	%rd538, [_ZZN3cub18CUB_300001_SM_10006detail4scan16DeviceScanKernelINS2_10policy_hubIyyyjN4cuda3std3__44plusIvEEE10Policy1000EN6thrust24THRUST_300001_SM_1000_NS6detail15normal_iteratorINSD_10device_ptrIyEEEESI_NS0_13ScanTileStateIyLb1EEES9_NS0_8NullTypeEjyLb0ESL_EEvT0_T1_T2_iT3_T4_T5_E12temp_storage+128];
	add.s64 	%rd534, %rd1, 512;
	add.s64 	%rd536, %rd17, %rd538;
	mov.b64 	%rd535, 101;
	// begin inline asm
	st.relaxed.gpu.v2.u64 [%rd534], {%rd535, %rd536};
	// end inline asm
	mov.b64 	%rd573, 0;
	bra.uni 	$L__BB6_25;
$L__BB6_6:
	add.s64 	%rd370, %rd5, %rd4;
	add.s64 	%rd371, %rd6, %rd370;
	add.s64 	%rd372, %rd7, %rd371;
	add.s64 	%rd373, %rd8, %rd372;
	add.s64 	%rd374, %rd9, %rd373;
	add.s64 	%rd375, %rd10, %rd374;
	add.s64 	%rd376, %rd11, %rd375;
	add.s64 	%rd377, %rd12, %rd376;
	add.s64 	%rd378, %rd13, %rd377;
	add.s64 	%rd357, %rd14, %rd378;
	mov.b32 	%r340, 1;
	mov.b32 	%r353, 0;
	mov.b32 	%r354, -1;
	// begin inline asm
	{  .reg .u64 r0;  .reg .u32 lo;  .reg .u32 hi;  .reg .pred p;  mov.b64 {lo, hi}, %rd357;  shfl.sync.up.b32 lo|p, lo, %r340, %r353, %r354;  shfl.sync.up.b32 hi|p, hi, %r340, %r353, %r354;  mov.b64 r0, {lo, hi};  @p add.u64 r0, r0, %rd357;  mov.u64 %rd355, r0;}
	// end inline asm
	mov.b32 	%r343, 2;
	// begin inline asm
	{  .reg .u64 r0;  .reg .u32 lo;  .reg .u32 hi;  .reg .pred p;  mov.b64 {lo, hi}, %rd355;  shfl.sync.up.b32 lo|p, lo, %r343, %r353, %r354;  shfl.sync.up.b32 hi|p, hi, %r343, %r353, %r354;  mov.b64 r0, {lo, hi};  @p add.u64 r0, r0, %rd355;  mov.u64 %rd358, r0;}
	// end inline asm
	mov.b32 	%r346, 4;
	// begin inline asm
	{  .reg .u64 r0;  .reg .u32 lo;  .reg .u32 hi;  .reg .pred p;  mov.b64 {lo, hi}, %rd358;  shfl.sync.up.b32 lo|p, lo, %r346, %r353, %r354;  shfl.sync.up.b32 hi|p, hi, %r346, %r353, %r354;  mov.b64 r0, {lo, hi};  @p add.u64 r0, r0, %rd358;  mov.u64 %rd361, r0;}
	// end inline asm
	mov.b32 	%r349, 8;
	// begin inline asm
	{  .reg .u64 r0;  .reg .u32 lo;  .reg .u32 hi;  .reg .pred p;  mov.b64 {lo, hi}, %rd361;  shfl.sync.up.b32 lo|p, lo, %r349, %r353, %r354;  shfl.sync.up.b32 hi|p, hi, %r349, %r353, %r354;  mov.b64 r0, {lo, hi};  @p add.u64 r0, r0, %rd361;  mov.u64 %rd364, r0;}
	// end inline asm
	mov.b32 	%r352, 16;
	// begin inline asm
	{  .reg .u64 r0;  .reg .u32 lo;  .reg .u32 hi;  .reg .pred p;  mov.b64 {lo, hi}, %rd364;  shfl.sync.up.b32 lo|p, lo, %r352, %r353, %r354;  shfl.sync.up.b32 hi|p, hi, %r352, %r353, %r354;  mov.b64 r0, {lo, hi};  @p add.u64 r0, r0, %rd364;  mov.u64 %rd367, r0;}
	// end inline asm
	setp.ne.s32 	%p85, %r332, 31;
	@%p85 bra 	$L__BB6_8;
	shl.b32 	%r355, %r6, 3;
	add.s32 	%r357, %r339, %r355;
	st.shared.u64 	[%r357+32], %rd367;
$L__BB6_8:
	sub.s64 	%rd379, %rd367, %rd357;
	bar.sync 	0;
	ld.shared.v2.u64 	{%rd380, %rd381}, [_ZZN3cub18CUB_300001_SM_10006detail4scan16DeviceScanKernelINS2_10policy_hubIyyyjN4cuda3std3__44plusIvEEE10Policy1000EN6thrust24THRUST_300001_SM_1000_NS6detail15normal_iteratorINSD_10device_ptrIyEEEESI_NS0_13ScanTileStateIyLb1EEES9_NS0_8NullTypeEjyLb0ESL_EEvT0_T1_T2_iT3_T4_T5_E12temp_storage+32];
	add.s64 	%rd382, %rd381, %rd380;
	setp.eq.s32 	%p86, %r6, 2;
	selp.b64 	%rd383, %rd382, %rd380, %p86;
	ld.shared.v2.u64 	{%rd384, %rd385}, [_ZZN3cub18CUB_300001_SM_10006detail4scan16DeviceScanKernelINS2_10policy_hubIyyyjN4cuda3std3__44plusIvEEE10Policy1000EN6thrust24THRUST_300001_SM_1000_NS6detail15normal_iteratorINSD_10device_ptrIyEEEESI_NS0_13ScanTileStateIyLb1EEES9_NS0_8NullTypeEjyLb0ESL_EEvT0_T1_T2_iT3_T4_T5_E12temp_storage+48];
	add.s64 	%rd386, %rd382, %rd384;
	setp.eq.s32 	%p87, %r6, 3;
	selp.b64 	%rd387, %rd386, %rd383, %p87;
	add.s64 	%rd388, %rd386, %rd385;
	setp.eq.s32 	%p88, %r6, 4;
	selp.b64 	%rd389, %rd388, %rd387, %p88;
	ld.shared.v2.u64 	{%rd390, %rd391}, [_ZZN3cub18CUB_300001_SM_10006detail4scan16DeviceScanKernelINS2_10policy_hubIyyyjN4cuda3std3__44plusIvEEE10Policy1000EN6thrust24THRUST_300001_SM_1000_NS6detail15normal_iteratorINSD_10device_ptrIyEEEESI_NS0_13ScanTileStateIyLb1EEES9_NS0_8NullTypeEjyLb0ESL_EEvT0_T1_T2_iT3_T4_T5_E12temp_storage+64];
	add.s64 	%rd392, %rd388, %rd390;
	setp.eq.s32 	%p89, %r6, 5;
	selp.b64 	%rd393, %rd392, %rd389, %p89;
	add.s64 	%rd394, %rd392, %rd391;
	setp.eq.s32 	%p90, %r6, 6;
	selp.b64 	%rd395, %rd394, %rd393, %p90;
	ld.shared.v2.u64 	{%rd396, %rd397}, [_ZZN3cub18CUB_300001_SM_10006detail4scan16DeviceScanKernelINS2_10policy_hubIyyyjN4cuda3std3__44plusIvEEE10Policy1000EN6thrust24THRUST_300001_SM_1000_NS6detail15normal_iteratorINSD_10device_ptrIyEEEESI_NS0_13ScanTileStateIyLb1EEES9_NS0_8NullTypeEjyLb0ESL_EEvT0_T1_T2_iT3_T4_T5_E12temp_storage+80];
	add.s64 	%rd398, %rd394, %rd396;
	setp.eq.s32 	%p91, %r6, 7;
	selp.b64 	%rd399, %rd398, %rd395, %p91;
	add.s64 	%rd400, %rd398, %rd397;
	setp.eq.s32 	%p92, %r6, 8;
	selp.b64 	%rd401, %rd400, %rd399, %p92;
	ld.shared.v2.u64 	{%rd402, %rd403}, [_ZZN3cub18CUB_300001_SM_10006detail4scan16DeviceScanKernelINS2_10policy_hubIyyyjN4cuda3std3__44plusIvEEE10Policy1000EN6thrust24THRUST_300001_SM_1000_NS6detail15normal_iteratorINSD_10device_ptrIyEEEESI_NS0_13ScanTileStateIyLb1EEES9_NS0_8NullTypeEjyLb0ESL_EEvT0_T1_T2_iT3_T4_T5_E12temp_storage+96];
	add.s64 	%rd404, %rd400, %rd402;
	setp.eq.s32 	%p93, %r6, 9;
	selp.b64 	%rd405, %rd404, %rd401, %p93;
	add.s64 	%rd406, %rd404, %rd403;
	setp.eq.s32 	%p94, %r6, 10;
	selp.b64 	%rd407, %rd406, %rd405, %p94;
	ld.shared.v2.u64 	{%rd408, %rd409}, [_ZZN3cub18CUB_300001_SM_10006detail4scan16DeviceScanKernelINS2_10policy_hubIyyyjN4cuda3std3__44plusIvEEE10Policy1000EN6thrust24THRUST_300001_SM_1000_NS6detail15normal_iteratorINSD_10device_ptrIyEEEESI_NS0_13ScanTileStateIyLb1EEES9_NS0_8NullTypeEjyLb0ESL_EEvT0_T1_T2_iT3_T4_T5_E12temp_storage+112];
	add.s64 	%rd410, %rd406, %rd408;
	setp.eq.s32 	%p95, %r6, 11;
	selp.b64 	%rd411, %rd410, %rd407, %p95;
	add.s64 	%rd412, %rd410, %rd409;
	setp.eq.s32 	%p96, %r6, 12;
	selp.b64 	%rd413, %rd412, %rd411, %p96;
	ld.shared.u64 	%rd414, [_ZZN3cub18CUB_300001_SM_10006detail4scan16DeviceScanKernelINS2_10policy_hubIyyyjN4cuda3std3__44plusIvEEE10Policy1000EN6thrust24THRUST_300001_SM_1000_NS6detail15normal_iteratorINSD_10device_ptrIyEEEESI_NS0_13ScanTileStateIyLb1EEES9_NS0_8NullTypeEjyLb0ESL_EEvT0_T1_T2_iT3_T4_T5_E12temp_storage+128];
	add.s64 	%rd21, %rd412, %rd414;
	setp.gt.u32 	%p97, %r4, 31;
	setp.lt.u32 	%p98, %r4, 32;
	setp.eq.s32 	%p99, %r332, 0;
	selp.b64 	%rd415, 0, %rd379, %p99;
	add.s64 	%rd572, %rd413, %rd415;
	selp.b64 	%rd23, %rd379, %rd572, %p98;
	@%p97 bra 	$L__BB6_24;
	setp.ne.s32 	%p100, %r4, 0;
	mul.wide.s32 	%rd416, %r546, 16;
	add.s64 	%rd24, %rd1, %rd416;
	@%p100 bra 	$L__BB6_11;
	st.shared.u64 	[_ZZN3cub18CUB_300001_SM_10006detail4scan16DeviceScanKernelINS2_10policy_hubIyyyjN4cuda3std3__44plusIvEEE10Policy1000EN6thrust24THRUST_300001_SM_1000_NS6detail15normal_iteratorINSD_10device_ptrIyEEEESI_NS0_13ScanTileStateIyLb1EEES9_NS0_8NullTypeEjyLb0ESL_EEvT0_T1_T2_iT3_T4_T5_E12temp_storage+24], %rd21;
	add.s64 	%rd417, %rd24, 512;
	mov.b64 	%rd418, 100;
	// begin inline asm
	st.relaxed.gpu.v2.u64 [%rd417], {%rd418, %rd21};
	// end inline asm
$L__BB6_11:
	not.b32 	%r361, %r4;
	add.s32 	%r362, %r546, %r361;
	mov.b32 	%r358, 710;
	// begin inline asm
	nanosleep.u32 %r358;
	// end inline asm
	mul.wide.s32 	%rd423, %r362, 16;
	add.s64 	%rd424, %rd1, %rd423;
	add.s64 	%rd422, %rd424, 512;
	// begin inline asm
	ld.relaxed.gpu.v2.u64 {%rd570, %rd567}, [%rd422];
	// end inline asm
	mov.b32 	%r547, 386;
$L__BB6_12:
	setp.eq.s64 	%p101, %rd570, 99;
	mov.b32 	%r363, -1;
	vote.sync.any.pred 	%p102, %p101, %r363;
	not.pred 	%p103, %p102;
	@%p103 bra 	$L__BB6_14;
	ld.param.u32 	%r543, [_ZN3cub18CUB_300001_SM_10006detail4scan16DeviceScanKernelINS2_10policy_hubIyyyjN4cuda3std3__44plusIvEEE10Policy1000EN6thrust24THRUST_300001_SM_1000_NS6detail15normal_iteratorINSD_10device_ptrIyEEEESI_NS0_13ScanTileStateIyLb1EEES9_NS0_8NullTypeEjyLb0ESL_EEvT0_T1_T2_iT3_T4_T5__param_3];
	shr.u32 	%r12, %r547, 1;
	mul.lo.s32 	%r503, %r546, 16807;
	and.b32  	%r546, %r503, 2147483647;
	sub.s32 	%r504, %r547, %r12;
	add.s32 	%r505, %r504, 1;
	rem.u32 	%r506, %r546, %r505;
	add.s32 	%r502, %r506, %r12;
	// begin inline asm
	nanosleep.u32 %r502;
	// end inline asm
	add.s32 	%r508, %r543, %r49;
	add.s32 	%r511, %r508, %r361;
	mul.wide.s32 	%rd472, %r511, 16;
	add.s64 	%rd473, %rd1, %rd472;
	add.s64 	%rd471, %rd473, 512;
	// begin inline asm
	ld.relaxed.gpu.v2.u64 {%rd570, %rd567}, [%rd471];
	// end inline asm
	mov.u32 	%r547, %r12;
	bra.uni 	$L__BB6_12;
$L__BB6_14:
	ld.param.u32 	%r542, [_ZN3cub18CUB_300001_SM_10006detail4scan16DeviceScanKernelINS2_10policy_hubIyyyjN4cuda3std3__44plusIvEEE10Policy1000EN6thrust24THRUST_300001_SM_1000_NS6detail15normal_iteratorINSD_10device_ptrIyEEEESI_NS0_13ScanTileStateIyLb1EEES9_NS0_8NullTypeEjyLb0ESL_EEvT0_T1_T2_iT3_T4_T5__param_3];
	add.s32 	%r418, %r542, %r49;
	not.b32 	%r420, %r4;
	add.s32 	%r550, %r418, %r420;
	setp.eq.s64 	%p104, %rd570, 101;
	mov.b32 	%r415, -1;
	vote.sync.ballot.b32 	%r421, %p104, %r415;
	// begin inline asm
	mov.u32 %r365, %lanemask_ge;
	// end inline asm
	and.b32  	%r422, %r421, %r365;
	or.b32  	%r423, %r422, -2147483648;
	add.s32 	%r424, %r423, -1;
	not.b32 	%r425, %r423;
	and.b32  	%r426, %r425, %r424;
	popc.b32 	%r369, %r426;
	mov.b64 	{%r367, %r372}, %rd567;
	mov.b32 	%r373, 1;
	// begin inline asm
	shfl.sync.down.b32 %r366, %r367, %r373, %r369, %r415;
	// end inline asm
	// begin inline asm
	shfl.sync.down.b32 %r371, %r372, %r373, %r369, %r415;
	// end inline asm
	mov.b64 	%rd425, {%r366, %r371};
	setp.lt.s32 	%p106, %r332, %r369;
	selp.b64 	%rd426, %rd425, 0, %p106;
	add.s64 	%rd427, %rd426, %rd567;
	mov.b64 	{%r377, %r382}, %rd427;
	mov.b32 	%r383, 2;
	// begin inline asm
	shfl.sync.down.b32 %r376, %r377, %r383, %r369, %r415;
	// end inline asm
	// begin inline asm
	shfl.sync.down.b32 %r381, %r382, %r383, %r369, %r415;
	// end inline asm
	mov.b64 	%rd428, {%r376, %r381};
	add.s32 	%r427, %r332, 2;
	setp.gt.s32 	%p107, %r427, %r369;
	selp.b64 	%rd429, 0, %rd428, %p107;
	add.s64 	%rd430, %rd429, %rd427;
	mov.b64 	{%r387, %r392}, %rd430;
	mov.b32 	%r393, 4;
	// begin inline asm
	shfl.sync.down.b32 %r386, %r387, %r393, %r369, %r415;
	// end inline asm
	// begin inline asm
	shfl.sync.down.b32 %r391, %r392, %r393, %r369, %r415;
	// end inline asm
	mov.b64 	%rd431, {%r386, %r391};
	add.s32 	%r428, %r332, 4;
	setp.gt.s32 	%p108, %r428, %r369;
	selp.b64 	%rd432, 0, %rd431, %p108;
	add.s64 	%rd433, %rd432, %rd430;
	mov.b64 	{%r397, %r402}, %rd433;
	mov.b32 	%r403, 8;
	// begin inline asm
	shfl.sync.down.b32 %r396, %r397, %r403, %r369, %r415;
	// end inline asm
	// begin inline asm
	shfl.sync.down.b32 %r401, %r402, %r403, %r369, %r415;
	// end inline asm
	mov.b64 	%rd434, {%r396, %r401};
	add.s32 	%r429, %r332, 8;
	setp.gt.s32 	%p109, %r429, %r369;
	selp.b64 	%rd435, 0, %rd434, %p109;
	add.s64 	%rd436, %rd435, %rd433;
	mov.b64 	{%r407, %r412}, %rd436;
	mov.b32 	%r413, 16;
	// begin inline asm
	shfl.sync.down.b32 %r406, %r407, %r413, %r369, %r415;
	// end inline asm
	// begin inline asm
	shfl.sync.down.b32 %r411, %r412, %r413, %r369, %r415;
	// end inline asm
	mov.b64 	%rd437, {%r406, %r411};
	add.s32 	%r430, %r332, 16;
	setp.gt.s32 	%p110, %r430, %r369;
	selp.b64 	%rd438, 0, %rd437, %p110;
	add.s64 	%rd569, %rd438, %rd436;
	add.s64 	%rd34, %rd1, 512;
	mov.b32 	%r548, 386;
$L__BB6_15:
	setp.ne.s64 	%p111, %rd570, 101;
	mov.b32 	%r431, -1;
	vote.sync.all.pred 	%p112, %p111, %r431;
	not.pred 	%p113, %p112;
	@%p113 bra 	$L__BB6_20;
	shr.u32 	%r548, %r548, 1;
	mul.wide.s32 	%rd447, %r550, 16;
	add.s64 	%rd448, %rd34, %rd447;
	add.s64 	%rd446, %rd448, -512;
	// begin inline asm
	ld.relaxed.gpu.v2.u64 {%rd570, %rd571}, [%rd446];
	// end inline asm
	mov.u32 	%r552, %r548;
$L__BB6_17:
	setp.eq.s64 	%p117, %rd570, 99;
	mov.b32 	%r435, -1;
	vote.sync.any.pred 	%p118, %p117, %r435;
	not.pred 	%p119, %p118;
	@%p119 bra 	$L__BB6_19;
	shr.u32 	%r22, %r552, 1;
	mul.lo.s32 	%r498, %r546, 16807;
	and.b32  	%r546, %r498, 2147483647;
	sub.s32 	%r499, %r552, %r22;
	add.s32 	%r500, %r499, 1;
	rem.u32 	%r501, %r546, %r500;
	add.s32 	%r497, %r501, %r22;
	// begin inline asm
	nanosleep.u32 %r497;
	// end inline asm
	mul.wide.s32 	%rd467, %r550, 16;
	add.s64 	%rd468, %rd34, %rd467;
	add.s64 	%rd466, %rd468, -512;
	// begin inline asm
	ld.relaxed.gpu.v2.u64 {%rd570, %rd571}, [%rd466];
	// end inline asm
	mov.u32 	%r552, %r22;
	bra.uni 	$L__BB6_17;
$L__BB6_19:
	setp.eq.s64 	%p120, %rd570, 101;
	mov.b32 	%r486, -1;
	vote.sync.ballot.b32 	%r487, %p120, %r486;
	and.b32  	%r488, %r487, %r365;
	or.b32  	%r489, %r488, -2147483648;
	add.s32 	%r490, %r489, -1;
	not.b32 	%r491, %r489;
	and.b32  	%r492, %r491, %r490;
	popc.b32 	%r440, %r492;
	mov.b64 	{%r438, %r443}, %rd571;
	mov.b32 	%r444, 1;
	// begin inline asm
	shfl.sync.down.b32 %r437, %r438, %r444, %r440, %r486;
	// end inline asm
	// begin inline asm
	shfl.sync.down.b32 %r442, %r443, %r444, %r440, %r486;
	// end inline asm
	mov.b64 	%rd449, {%r437, %r442};
	setp.lt.s32 	%p122, %r332, %r440;
	selp.b64 	%rd450, %rd449, 0, %p122;
	add.s64 	%rd451, %rd450, %rd571;
	mov.b64 	{%r448, %r453}, %rd451;
	mov.b32 	%r454, 2;
	// begin inline asm
	shfl.sync.down.b32 %r447, %r448, %r454, %r440, %r486;
	// end inline asm
	// begin inline asm
	shfl.sync.down.b32 %r452, %r453, %r454, %r440, %r486;
	// end inline asm
	mov.b64 	%rd452, {%r447, %r452};
	add.s32 	%r493, %r332, 2;
	setp.gt.s32 	%p123, %r493, %r440;
	selp.b64 	%rd453, 0, %rd452, %p123;
	add.s64 	%rd454, %rd451, %rd453;
	mov.b64 	{%r458, %r463}, %rd454;
	mov.b32 	%r464, 4;
	// begin inline asm
	shfl.sync.down.b32 %r457, %r458, %r464, %r440, %r486;
	// end inline asm
	// begin inline asm
	shfl.sync.down.b32 %r462, %r463, %r464, %r440, %r486;
	// end inline asm
	mov.b64 	%rd455, {%r457, %r462};
	add.s32 	%r494, %r332, 4;
	setp.gt.s32 	%p124, %r494, %r440;
	selp.b64 	%rd456, 0, %rd455, %p124;
	add.s64 	%rd457, %rd456, %rd454;
	mov.b64 	{%r468, %r473}, %rd457;
	mov.b32 	%r474, 8;
	// begin inline asm
	shfl.sync.down.b32 %r467, %r468, %r474, %r440, %r486;
	// end inline asm
	// begin inline asm
	shfl.sync.down.b32 %r472, %r473, %r474, %r440, %r486;
	// end inline asm
	mov.b64 	%rd458, {%r467, %r472};
	add.s32 	%r495, %r332, 8;
	setp.gt.s32 	%p125, %r495, %r440;
	selp.b64 	%rd459, 0, %rd458, %p125;
	add.s64 	%rd460, %rd459, %rd457;
	mov.b64 	{%r478, %r483}, %rd460;
	mov.b32 	%r484, 16;
	// begin inline asm
	shfl.sync.down.b32 %r477, %r478, %r484, %r440, %r486;
	// end inline asm
	// begin inline asm
	shfl.sync.down.b32 %r482, %r483, %r484, %r440, %r486;
	// end inline asm
	mov.b64 	%rd461, {%r477, %r482};
	add.s32 	%r496, %r332, 16;
	setp.gt.s32 	%p126, %r496, %r440;
	selp.b64 	%rd462, 0, %rd461, %p126;
	add.s64 	%rd463, %rd460, %rd569;
	add.s64 	%rd569, %rd463, %rd462;
	add.s32 	%r550, %r550, -32;
	bra.uni 	$L__BB6_15;
$L__BB6_20:
	mov.u32 	%r433, %tid.x;
	setp.ne.s32 	%p114, %r433, 0;
	@%p114 bra 	$L__BB6_22;
	add.s64 	%rd441, %rd569, %rd21;
	add.s64 	%rd439, %rd24, 512;
	mov.b64 	%rd440, 101;
	// begin inline asm
	st.relaxed.gpu.v2.u64 [%rd439], {%rd440, %rd441};
	// end inline asm
	st.shared.u64 	[_ZZN3cub18CUB_300001_SM_10006detail4scan16DeviceScanKernelINS2_10policy_hubIyyyjN4cuda3std3__44plusIvEEE10Policy1000EN6thrust24THRUST_300001_SM_1000_NS6detail15normal_iteratorINSD_10device_ptrIyEEEESI_NS0_13ScanTileStateIyLb1EEES9_NS0_8NullTypeEjyLb0ESL_EEvT0_T1_T2_iT3_T4_T5_E12temp_storage+8], %rd569;
	st.shared.u64 	[_ZZN3cub18CUB_300001_SM_10006detail4scan16DeviceScanKernelINS2_10policy_hubIyyyjN4cuda3std3__44plusIvEEE10Policy1000EN6thrust24THRUST_300001_SM_1000_NS6detail15normal_iteratorINSD_10device_ptrIyEEEESI_NS0_13ScanTileStateIyLb1EEES9_NS0_8NullTypeEjyLb0ESL_EEvT0_T1_T2_iT3_T4_T5_E12temp_storage+16], %rd441;
$L__BB6_22:
	setp.ne.s32 	%p115, %r332, 0;
	mov.u64 	%rd572, %rd23;
	@%p115 bra 	$L__BB6_24;
	st.shared.u64 	[_ZZN3cub18CUB_300001_SM_10006detail4scan16DeviceScanKernelINS2_10policy_hubIyyyjN4cuda3std3__44plusIvEEE10Policy1000EN6thrust24THRUST_300001_SM_1000_NS6detail15normal_iteratorINSD_10device_ptrIyEEEESI_NS0_13ScanTileStateIyLb1EEES9_NS0_8NullTypeEjyLb0ESL_EEvT0_T1_T2_iT3_T4_T5_E12temp_storage+152], %rd569;
	mov.u64 	%rd572, %rd569;
$L__BB6_24:
	bar.sync 	0;
	mov.u32 	%r434, %tid.x;
	setp.eq.s32 	%p116, %r434, 0;
	ld.shared.u64 	%rd442, [_ZZN3cub18CUB_300001_SM_10006detail4scan16DeviceScanKernelINS2_10policy_hubIyyyjN4cuda3std3__44plusIvEEE10Policy1000EN6thrust24THRUST_300001_SM_1000_NS6detail15normal_iteratorINSD_10device_ptrIyEEEESI_NS0_13ScanTileStateIyLb1EEES9_NS0_8NullTypeEjyLb0ESL_EEvT0_T1_T2_iT3_T4_T5_E12temp_storage+152];
	selp.b64 	%rd443, 0, %rd442, %p116;
	add.s64 	%rd573, %rd443, %rd572;
$L__BB6_25:
	ld.param.u32 	%r544, [_ZN3cub18CUB_300001_SM_10006detail4scan16DeviceScanKernelINS2_10policy_hubIyyyjN4cuda3std3__44plusIvEEE10Policy1000EN6thrust24THRUST_300001_SM_1000_NS6detail15normal_iteratorINSD_10device_ptrIyEEEESI_NS0_13ScanTileStateIyLb1EEES9_NS0_8NullTypeEjyLb0ESL_EEvT0_T1_T2_iT3_T4_T5__param_3];
	add.s64 	%rd539, %rd573, %rd4;
	add.s64 	%rd540, %rd5, %rd539;
	add.s64 	%rd541, %rd6, %rd540;
	add.s64 	%rd542, %rd7, %rd541;
	add.s64 	%rd543, %rd8, %rd542;
	add.s64 	%rd544, %rd9, %rd543;
	add.s64 	%rd545, %rd10, %rd544;
	add.s64 	%rd546, %rd11, %rd545;
	add.s64 	%rd547, %rd12, %rd546;
	add.s64 	%rd548, %rd13, %rd547;
	add.s64 	%rd549, %rd14, %rd548;
	bar.sync 	0;
	st.shared.u64 	[%r8], %rd539;
	st.shared.u64 	[%r8+8], %rd540;
	st.shared.u64 	[%r8+16], %rd541;
	st.shared.u64 	[%r8+24], %rd542;
	st.shared.u64 	[%r8+32], %rd543;
	st.shared.u64 	[%r8+40], %rd544;
	st.shared.u64 	[%r8+48], %rd545;
	st.shared.u64 	[%r8+56], %rd546;
	st.shared.u64 	[%r8+64], %rd547;
	st.shared.u64 	[%r8+72], %rd548;
	st.shared.u64 	[%r8+80], %rd549;
	bar.warp.sync 	-1;
	ld.shared.u64 	%rd550, [%r7];
	ld.shared.u64 	%rd551, [%r7+256];
	ld.shared.u64 	%rd552, [%r7+512];
	ld.shared.u64 	%rd553, [%r7+768];
	ld.shared.u64 	%rd554, [%r7+1024];
	ld.shared.u64 	%rd555, [%r7+1280];
	ld.shared.u64 	%rd556, [%r7+1536];
	ld.shared.u64 	%rd557, [%r7+1792];
	ld.shared.u64 	%rd558, [%r7+2048];
	ld.shared.u64 	%rd559, [%r7+2304];
	ld.shared.u64 	%rd560, [%r7+2560];
	mov.u32 	%r530, %tid.x;
	and.b32  	%r531, %r530, 992;
	mul.lo.s32 	%r532, %r531, 11;
	and.b32  	%r533, %r530, 31;
	or.b32  	%r534, %r532, %r533;
	cvt.u64.u32 	%rd561, %r534;
	mov.u32 	%r535, %ctaid.x;
	add.s32 	%r536, %r544, %r535;
	mul.lo.s32 	%r537, %r536, 4576;
	cvt.u64.u32 	%rd562, %r537;
	add.s64 	%rd563, %rd561, %rd562;
	shl.b64 	%rd564, %rd563, 3;
	add.s64 	%rd565, %rd3, %rd564;
	st.global.u64 	[%rd565], %rd550;
	st.global.u64 	[%rd565+256], %rd551;
	st.global.u64 	[%rd565+512], %rd552;
	st.global.u64 	[%rd565+768], %rd553;
	st.global.u64 	[%rd565+1024], %rd554;
	st.global.u64 	[%rd565+1280], %rd555;
	st.global.u64 	[%rd565+1536], %rd556;
	st.global.u64 	[%rd565+1792], %rd557;
	st.global.u64 	[%rd565+2048], %rd558;
	st.global.u64 	[%rd565+2304], %rd559;
	st.global.u64 	[%rd565+2560], %rd560;
	bra.uni 	$L__BB6_96;
$L__BB6_26:
	setp.eq.s32 	%p2, %r3, 0;
	@%p2 bra 	$L__BB6_96;
	mul.wide.u32 	%rd130, %r2, 8;
	add.s64 	%rd131, %rd2, %rd130;
	mov.u32 	%r25, %tid.x;
	ld.global.u64 	%rd584, [%rd131];
	and.b32  	%r50, %r25, 31;
	and.b32  	%r51, %r25, 992;
	mul.lo.s32 	%r52, %r51, 11;
	or.b32  	%r26, %r52, %r50;
	setp.ge.u32 	%p3, %r26, %r3;
	shl.b32 	%r53, %r26, 3;
	cvt.u64.u32 	%rd132, %r53;
	add.s64 	%rd50, %rd131, %rd132;
	mov.u64 	%rd574, %rd584;
	@%p3 bra 	$L__BB6_29;
	ld.global.u64 	%rd574, [%rd50];
$L__BB6_29:
	add.s32 	%r54, %r26, 32;
	setp.ge.u32 	%p4, %r54, %r3;
	mov.u64 	%rd575, %rd584;
	@%p4 bra 	$L__BB6_31;
	ld.global.u64 	%rd575, [%rd50+256];
$L__BB6_31:
	add.s32 	%r55, %r26, 64;
	setp.ge.u32 	%p5, %r55, %r3;
	mov.u64 	%rd576, %rd584;
	@%p5 bra 	$L__BB6_33;
	ld.global.u64 	%rd576, [%rd50+512];
$L__BB6_33:
	add.s32 	%r56, %r26, 96;
	setp.ge.u32 	%p6, %r56, %r3;
	mov.u64 	%rd577, %rd584;
	@%p6 bra 	$L__BB6_35;
	ld.global.u64 	%rd577, [%rd50+768];
$L__BB6_35:
	add.s32 	%r57, %r26, 128;
	setp.ge.u32 	%p7, %r57, %r3;
	mov.u64 	%rd578, %rd584;
	@%p7 bra 	$L__BB6_37;
	ld.global.u64 	%rd578, [%rd50+1024];
$L__BB6_37:
	add.s32 	%r58, %r26, 160;
	setp.ge.u32 	%p8, %r58, %r3;
	mov.u64 	%rd579, %rd584;
	@%p8 bra 	$L__BB6_39;
	ld.global.u64 	%rd579, [%rd50+1280];
$L__BB6_39:
	add.s32 	%r59, %r26, 192;
	setp.ge.u32 	%p9, %r59, %r3;
	mov.u64 	%rd580, %rd584;
	@%p9 bra 	$L__BB6_41;
	ld.global.u64 	%rd580, [%rd50+1536];
$L__BB6_41:
	add.s32 	%r60, %r26, 224;
	setp.ge.u32 	%p10, %r60, %r3;
	mov.u64 	%rd581, %rd584;
	@%p10 bra 	$L__BB6_43;
	ld.global.u64 	%rd581, [%rd50+1792];
$L__BB6_43:
	add.s32 	%r61, %r26, 256;
	setp.ge.u32 	%p11, %r61, %r3;
	mov.u64 	%rd582, %rd584;
	@%p11 bra 	$L__BB6_45;
	ld.global.u64 	%rd582, [%rd50+2048];
$L__BB6_45:
	add.s32 	%r62, %r26, 288;
	setp.ge.u32 	%p12, %r62, %r3;
	mov.u64 	%rd583, %rd584;
	@%p12 bra 	$L__BB6_47;
	ld.global.u64 	%rd583, [%rd50+2304];
$L__BB6_47:
	add.s32 	%r63, %r26, 320;
	setp.ge.u32 	%p13, %r63, %r3;
	@%p13 bra 	$L__BB6_49;
	ld.global.u64 	%rd584, [%rd50+2560];
$L__BB6_49:
	// begin inline asm
	mov.u32 %r64, %laneid;
	// end inline asm
	shr.u32 	%r28, %r25, 5;
	mad.lo.s32 	%r65, %r28, 352, %r64;
	shl.b32 	%r66, %r65, 3;
	mov.u32 	%r67, _ZZN3cub18CUB_300001_SM_10006detail4scan16DeviceScanKernelINS2_10policy_hubIyyyjN4cuda3std3__44plusIvEEE10Policy1000EN6thrust24THRUST_300001_SM_1000_NS6detail15normal_iteratorINSD_10device_ptrIyEEEESI_NS0_13ScanTileStateIyLb1EEES9_NS0_8NullTypeEjyLb0ESL_EEvT0_T1_T2_iT3_T4_T5_E12temp_storage;
	add.s32 	%r29, %r67, %r66;
	st.shared.u64 	[%r29], %rd574;
	st.shared.u64 	[%r29+256], %rd575;
	st.shared.u64 	[%r29+512], %rd576;
	st.shared.u64 	[%r29+768], %rd577;
	st.shared.u64 	[%r29+1024], %rd578;
	st.shared.u64 	[%r29+1280], %rd579;
	st.shared.u64 	[%r29+1536], %rd580;
	st.shared.u64 	[%r29+1792], %rd581;
	st.shared.u64 	[%r29+2048], %rd582;
	st.shared.u64 	[%r29+2304], %rd583;
	st.shared.u64 	[%r29+2560], %rd584;
	bar.warp.sync 	-1;
	mad.lo.s32 	%r30, %r64, 80, %r29;
	ld.shared.u64 	%rd73, [%r30];
	ld.shared.u64 	%rd74, [%r30+8];
	ld.shared.u64 	%rd75, [%r30+16];
	ld.shared.u64 	%rd76, [%r30+24];
	ld.shared.u64 	%rd77, [%r30+32];
	ld.shared.u64 	%rd78, [%r30+40];
	ld.shared.u64 	%rd79, [%r30+48];
	ld.shared.u64 	%rd80, [%r30+56];
	ld.shared.u64 	%rd81, [%r30+64];
	ld.shared.u64 	%rd82, [%r30+72];
	ld.shared.u64 	%rd83, [%r30+80];
	bar.sync 	0;
	setp.ne.s32 	%p14, %r546, 0;
	@%p14 bra 	$L__BB6_53;
	add.s64 	%rd277, %rd74, %rd73;
	add.s64 	%rd278, %rd75, %rd277;
	add.s64 	%rd279, %rd76, %rd278;
	add.s64 	%rd280, %rd77, %rd279;
	add.s64 	%rd281, %rd78, %rd280;
	add.s64 	%rd282, %rd79, %rd281;
	add.s64 	%rd283, %rd80, %rd282;
	add.s64 	%rd284, %rd81, %rd283;
	add.s64 	%rd285, %rd82, %rd284;
	add.s64 	%rd264, %rd83, %rd285;
	mov.b32 	%r241, 1;
	mov.b32 	%r254, 0;
	mov.b32 	%r255, -1;
	// begin inline asm
	{  .reg .u64 r0;  .reg .u32 lo;  .reg .u32 hi;  .reg .pred p;  mov.b64 {lo, hi}, %rd264;  shfl.sync.up.b32 lo|p, lo, %r241, %r254, %r255;  shfl.sync.up.b32 hi|p, hi, %r241, %r254, %r255;  mov.b64 r0, {lo, hi};  @p add.u64 r0, r0, %rd264;  mov.u64 %rd262, r0;}
	// end inline asm
	mov.b32 	%r244, 2;
	// begin inline asm
	{  .reg .u64 r0;  .reg .u32 lo;  .reg .u32 hi;  .reg .pred p;  mov.b64 {lo, hi}, %rd262;  shfl.sync.up.b32 lo|p, lo, %r244, %r254, %r255;  shfl.sync.up.b32 hi|p, hi, %r244, %r254, %r255;  mov.b64 r0, {lo, hi};  @p add.u64 r0, r0, %rd262;  mov.u64 %rd265, r0;}
	// end inline asm
	mov.b32 	%r247, 4;
	// begin inline asm
	{  .reg .u64 r0;  .reg .u32 lo;  .reg .u32 hi;  .reg .pred p;  mov.b64 {lo, hi}, %rd265;  shfl.sync.up.b32 lo|p, lo, %r247, %r254, %r255;  shfl.sync.up.b32 hi|p, hi, %r247, %r254, %r255;  mov.b64 r0, {lo, hi};  @p add.u64 r0, r0, %rd265;  mov.u64 %rd268, r0;}
	// end inline asm
	mov.b32 	%r250, 8;
	// begin inline asm
	{  .reg .u64 r0;  .reg .u32 lo;  .reg .u32 hi;  .reg .pred p;  mov.b64 {lo, hi}, %rd268;  shfl.sync.up.b32 lo|p, lo, %r250, %r254, %r255;  shfl.sync.up.b32 hi|p, hi, %r250, %r254, %r255;  mov.b64 r0, {lo, hi};  @p add.u64 r0, r0, %rd268;  mov.u64 %rd271, r0;}
	// end inline asm
	mov.b32 	%r253, 16;
	// begin inline asm
	{  .reg .u64 r0;  .reg .u32 lo;  .reg .u32 hi;  .reg .pred p;  mov.b64 {lo, hi}, %rd271;  shfl.sync.up.b32 lo|p, lo, %r253, %r254, %r255;  shfl.sync.up.b32 hi|p, hi, %r253, %r254, %r255;  mov.b64 r0, {lo, hi};  @p add.u64 r0, r0, %rd271;  mov.u64 %rd274, r0;}
	// end inline asm
	setp.ne.s32 	%p57, %r64, 31;
	@%p57 bra 	$L__BB6_52;
	shl.b32 	%r256, %r28, 3;
	add.s32 	%r258, %r67, %r256;
	st.shared.u64 	[%r258+32], %rd274;
$L__BB6_52:
	sub.s64 	%rd286, %rd274, %rd264;
	bar.sync 	0;
	ld.shared.v2.u64 	{%rd287, %rd288}, [_ZZN3cub18CUB_300001_SM_10006detail4scan16DeviceScanKernelINS2_10policy_hubIyyyjN4cuda3std3__44plusIvEEE10Policy1000EN6thrust24THRUST_300001_SM_1000_NS6detail15normal_iteratorINSD_10device_ptrIyEEEESI_NS0_13ScanTileStateIyLb1EEES9_NS0_8NullTypeEjyLb0ESL_EEvT0_T1_T2_iT3_T4_T5_E12temp_storage+32];
	add.s64 	%rd289, %rd288, %rd287;
	setp.eq.s32 	%p58, %r28, 2;
	selp.b64 	%rd290, %rd289, %rd287, %p58;
	ld.shared.v2.u64 	{%rd291, %rd292}, [_ZZN3cub18CUB_300001_SM_10006detail4scan16DeviceScanKernelINS2_10policy_hubIyyyjN4cuda3std3__44plusIvEEE10Policy1000EN6thrust24THRUST_300001_SM_1000_NS6detail15normal_iteratorINSD_10device_ptrIyEEEESI_NS0_13ScanTileStateIyLb1EEES9_NS0_8NullTypeEjyLb0ESL_EEvT0_T1_T2_iT3_T4_T5_E12temp_storage+48];
	add.s64 	%rd293, %rd289, %rd291;
	setp.eq.s32 	%p59, %r28, 3;
	selp.b64 	%rd294, %rd293, %rd290, %p59;
	add.s64 	%rd295, %rd293, %rd292;
	setp.eq.s32 	%p60, %r28, 4;
	selp.b64 	%rd296, %rd295, %rd294, %p60;
	ld.shared.v2.u64 	{%rd297, %rd298}, [_ZZN3cub18CUB_300001_SM_10006detail4scan16DeviceScanKernelINS2_10policy_hubIyyyjN4cuda3std3__44plusIvEEE10Policy1000EN6thrust24THRUST_300001_SM_1000_NS6detail15normal_iteratorINSD_10device_ptrIyEEEESI_NS0_13ScanTileStateIyLb1EEES9_NS0_8NullTypeEjyLb0ESL_EEvT0_T1_T2_iT3_T4_T5_E12temp_storage+64];
	add.s64 	%rd299, %rd295, %rd297;
	setp.eq.s32 	%p61, %r28, 5;
	selp.b64 	%rd300, %rd299, %rd296, %p61;
	add.s64 	%rd301, %rd299, %rd298;
	setp.eq.s32 	%p62, %r28, 6;
	selp.b64 	%rd302, %rd301, %rd300, %p62;
	ld.shared.v2.u64 	{%rd303, %rd304}, [_ZZN3cub18CUB_300001_SM_10006detail4scan16DeviceScanKernelINS2_10policy_hubIyyyjN4cuda3std3__44plusIvEEE10Policy1000EN6thrust24THRUST_300001_SM_1000_NS6detail15normal_iteratorINSD_10device_ptrIyEEEESI_NS0_13ScanTileStateIyLb1EEES9_NS0_8NullTypeEjyLb0ESL_EEvT0_T1_T2_iT3_T4_T5_E12temp_storage+80];
	add.s64 	%rd305, %rd301, %rd303;
	setp.eq.s32 	%p63, %r28, 7;
	selp.b64 	%rd306, %rd305, %rd302, %p63;
	add.s64 	%rd307, %rd305, %rd304;
	setp.eq.s32 	%p64, %r28, 8;
	selp.b64 	%rd308, %rd307, %rd306, %p64;
	ld.shared.v2.u64 	{%rd309, %rd310}, [_ZZN3cub18CUB_300001_SM_10006detail4scan16DeviceScanKernelINS2_10policy_hubIyyyjN4cuda3std3__44plusIvEEE10Policy1000EN6thrust24THRUST_300001_SM_1000_NS6detail15normal_iteratorINSD_10device_ptrIyEEEESI_NS0_13ScanTileStateIyLb1EEES9_NS0_8NullTypeEjyLb0ESL_EEvT0_T1_T2_iT3_T4_T5_E12temp_storage+96];
	add.s64 	%rd311, %rd307, %rd309;
	setp.eq.s32 	%p65, %r28, 9;
	selp.b64 	%rd312, %rd311, %rd308, %p65;
	add.s64 	%rd313, %rd311, %rd310;
	setp.eq.s32 	%p66, %r28, 10;
	selp.b64 	%rd314, %rd313, %rd312, %p66;
	ld.shared.v2.u64 	{%rd315, %rd316}, [_ZZN3cub18CUB_300001_SM_10006detail4scan16DeviceScanKernelINS2_10policy_hubIyyyjN4cuda3std3__44plusIvEEE10Policy1000EN6thrust24THRUST_300001_SM_1000_NS6detail15normal_iteratorINSD_10device_ptrIyEEEESI_NS0_13ScanTileStateIyLb1EEES9_NS0_8NullTypeEjyLb0ESL_EEvT0_T1_T2_iT3_T4_T5_E12temp_storage+112];
	add.s64 	%rd317, %rd313, %rd315;
	setp.eq.s32 	%p67, %r28, 11;
	selp.b64 	%rd318, %rd317, %rd314, %p67;
	add.s64 	%rd319, %rd317, %rd316;
	setp.eq.s32 	%p68, %r28, 12;
	selp.b64 	%rd320, %rd319, %rd318, %p68;
	setp.lt.u32 	%p69, %r25, 32;
	setp.eq.s32 	%p70, %r64, 0;
	selp.b64 	%rd321, 0, %rd286, %p70;
	add.s64 	%rd322, %rd320, %rd321;
	selp.b64 	%rd323, %rd286, %rd322, %p69;
	setp.eq.s32 	%p71, %r25, 0;
	selp.b64 	%rd592, 0, %rd323, %p71;
	bra.uni 	$L__BB6_72;
$L__BB6_53:
	add.s64 	%rd148, %rd74, %rd73;
	add.s64 	%rd149, %rd75, %rd148;
	add.s64 	%rd150, %rd76, %rd149;
	add.s64 	%rd151, %rd77, %rd150;
	add.s64 	%rd152, %rd78, %rd151;
	add.s64 	%rd153, %rd79, %rd152;
	add.s64 	%rd154, %rd80, %rd153;
	add.s64 	%rd155, %rd81, %rd154;
	add.s64 	%rd156, %rd82, %rd155;
	add.s64 	%rd135, %rd83, %rd156;
	mov.b32 	%r68, 1;
	mov.b32 	%r81, 0;
	mov.b32 	%r82, -1;
	// begin inline asm
	{  .reg .u64 r0;  .reg .u32 lo;  .reg .u32 hi;  .reg .pred p;  mov.b64 {lo, hi}, %rd135;  shfl.sync.up.b32 lo|p, lo, %r68, %r81, %r82;  shfl.sync.up.b32 hi|p, hi, %r68, %r81, %r82;  mov.b64 r0, {lo, hi};  @p add.u64 r0, r0, %rd135;  mov.u64 %rd133, r0;}
	// end inline asm
	mov.b32 	%r71, 2;
	// begin inline asm
	{  .reg .u64 r0;  .reg .u32 lo;  .reg .u32 hi;  .reg .pred p;  mov.b64 {lo, hi}, %rd133;  shfl.sync.up.b32 lo|p, lo, %r71, %r81, %r82;  shfl.sync.up.b32 hi|p, hi, %r71, %r81, %r82;  mov.b64 r0, {lo, hi};  @p add.u64 r0, r0, %rd133;  mov.u64 %rd136, r0;}
	// end inline asm
	mov.b32 	%r74, 4;
	// begin inline asm
	{  .reg .u64 r0;  .reg .u32 lo;  .reg .u32 hi;  .reg .pred p;  mov.b64 {lo, hi}, %rd136;  shfl.sync.up.b32 lo|p, lo, %r74, %r81, %r82;  shfl.sync.up.b32 hi|p, hi, %r74, %r81, %r82;  mov.b64 r0, {lo, hi};  @p add.u64 r0, r0, %rd136;  mov.u64 %rd139, r0;}
	// end inline asm
	mov.b32 	%r77, 8;
	// begin inline asm
	{  .reg .u64 r0;  .reg .u32 lo;  .reg .u32 hi;  .reg .pred p;  mov.b64 {lo, hi}, %rd139;  shfl.sync.up.b32 lo|p, lo, %r77, %r81, %r82;  shfl.sync.up.b32 hi|p, hi, %r77, %r81, %r82;  mov.b64 r0, {lo, hi};  @p add.u64 r0, r0, %rd139;  mov.u64 %rd142, r0;}
	// end inline asm
	mov.b32 	%r80, 16;
	// begin inline asm
	{  .reg .u64 r0;  .reg .u32 lo;  .reg .u32 hi;  .reg .pred p;  mov.b64 {lo, hi}, %rd142;  shfl.sync.up.b32 lo|p, lo, %r80, %r81, %r82;  shfl.sync.up.b32 hi|p, hi, %r80, %r81, %r82;  mov.b64 r0, {lo, hi};  @p add.u64 r0, r0, %rd142;  mov.u64 %rd145, r0;}
	// end inline asm
	setp.ne.s32 	%p15, %r64, 31;
	@%p15 bra 	$L__BB6_55;
	shl.b32 	%r83, %r28, 3;
	add.s32 	%r85, %r67, %r83;
	st.shared.u64 	[%r85+32], %rd145;
$L__BB6_55:
	sub.s64 	%rd167, %rd145, %rd135;
	bar.sync 	0;
	ld.shared.v2.u64 	{%rd168, %rd169}, [_ZZN3cub18CUB_300001_SM_10006detail4scan16DeviceScanKernelINS2_10policy_hubIyyyjN4cuda3std3__44plusIvEEE10Policy1000EN6thrust24THRUST_300001_SM_1000_NS6detail15normal_iteratorINSD_10device_ptrIyEEEESI_NS0_13ScanTileStateIyLb1EEES9_NS0_8NullTypeEjyLb0ESL_EEvT0_T1_T2_iT3_T4_T5_E12temp_storage+32];
	add.s64 	%rd170, %rd169, %rd168;
	setp.eq.s32 	%p16, %r28, 2;
	selp.b64 	%rd171, %rd170, %rd168, %p16;
	ld.shared.v2.u64 	{%rd172, %rd173}, [_ZZN3cub18CUB_300001_SM_10006detail4scan16DeviceScanKernelINS2_10policy_hubIyyyjN4cuda3std3__44plusIvEEE10Policy1000EN6thrust24THRUST_300001_SM_1000_NS6detail15normal_iteratorINSD_10device_ptrIyEEEESI_NS0_13ScanTileStateIyLb1EEES9_NS0_8NullTypeEjyLb0ESL_EEvT0_T1_T2_iT3_T4_T5_E12temp_storage+48];
	add.s64 	%rd174, %rd170, %rd172;
	setp.eq.s32 	%p17, %r28, 3;
	selp.b64 	%rd175, %rd174, %rd171, %p17;
	add.s64 	%rd176, %rd174, %rd173;
	setp.eq.s32 	%p18, %r28, 4;
	selp.b64 	%rd177, %rd176, %rd175, %p18;
	ld.shared.v2.u64 	{%rd178, %rd179}, [_ZZN3cub18CUB_300001_SM_10006detail4scan16DeviceScanKernelINS2_10policy_hubIyyyjN4cuda3std3__44plusIvEEE10Policy1000EN6thrust24THRUST_300001_SM_1000_NS6detail15normal_iteratorINSD_10device_ptrIyEEEESI_NS0_13ScanTileStateIyLb1EEES9_NS0_8NullTypeEjyLb0ESL_EEvT0_T1_T2_iT3_T4_T5_E12temp_storage+64];
	add.s64 	%rd180, %rd176, %rd178;
	setp.eq.s32 	%p19, %r28, 5;
	selp.b64 	%rd181, %rd180, %rd177, %p19;
	add.s64 	%rd182, %rd180, %rd179;
	setp.eq.s32 	%p20, %r28, 6;
	selp.b64 	%rd183, %rd182, %rd181, %p20;
	ld.shared.v2.u64 	{%rd184, %rd185}, [_ZZN3cub18CUB_300001_SM_10006detail4scan16DeviceScanKernelINS2_10policy_hubIyyyjN4cuda3std3__44plusIvEEE10Policy1000EN6thrust24THRUST_300001_SM_1000_NS6detail15normal_iteratorINSD_10device_ptrIyEEEESI_NS0_13ScanTileStateIyLb1EEES9_NS0_8NullTypeEjyLb0ESL_EEvT0_T1_T2_iT3_T4_T5_E12temp_storage+80];
	add.s64 	%rd186, %rd182, %rd184;
	setp.eq.s32 	%p21, %r28, 7;
	selp.b64 	%rd187, %rd186, %rd183, %p21;
	add.s64 	%rd188, %rd186, %rd185;
	setp.eq.s32 	%p22, %r28, 8;
	selp.b64 	%rd189, %rd188, %rd187, %p22;
	ld.shared.v2.u64 	{%rd190, %rd191}, [_ZZN3cub18CUB_300001_SM_10006detail4scan16DeviceScanKernelINS2_10policy_hubIyyyjN4cuda3std3__44plusIvEEE10Policy1000EN6thrust24THRUST_300001_SM_1000_NS6detail15normal_iteratorINSD_10device_ptrIyEEEESI_NS0_13ScanTileStateIyLb1EEES9_NS0_8NullTypeEjyLb0ESL_EEvT0_T1_T2_iT3_T4_T5_E12temp_storage+96];
	add.s64 	%rd192, %rd188, %rd190;
	setp.eq.s32 	%p23, %r28, 9;
	selp.b64 	%rd193, %rd192, %rd189, %p23;
	add.s64 	%rd194, %rd192, %rd191;
	setp.eq.s32 	%p24, %r28, 10;
	selp.b64 	%rd195, %rd194, %rd193, %p24;
	ld.shared.v2.u64 	{%rd196, %rd197}, [_ZZN3cub18CUB_300001_SM_10006detail4scan16DeviceScanKernelINS2_10policy_hubIyyyjN4cuda3std3__44plusIvEEE10Policy1000EN6thrust24THRUST_300001_SM_1000_NS6detail15normal_iteratorINSD_10device_ptrIyEEEESI_NS0_13ScanTileStateIyLb1EEES9_NS0_8NullTypeEjyLb0ESL_EEvT0_T1_T2_iT3_T4_T5_E12temp_storage+112];
	add.s64 	%rd198, %rd194, %rd196;
	setp.eq.s32 	%p25, %r28, 11;
	selp.b64 	%rd199, %rd198, %rd195, %p25;
	add.s64 	%rd200, %rd198, %rd197;
	setp.eq.s32 	%p26, %r28, 12;
	selp.b64 	%rd201, %rd200, %rd199, %p26;
	ld.shared.u64 	%rd202, [_ZZN3cub18CUB_300001_SM_10006detail4scan16DeviceScanKernelINS2_10policy_hubIyyyjN4cuda3std3__44plusIvEEE10Policy1000EN6thrust24THRUST_300001_SM_1000_NS6detail15normal_iteratorINSD_10device_ptrIyEEEESI_NS0_13ScanTileStateIyLb1EEES9_NS0_8NullTypeEjyLb0ESL_EEvT0_T1_T2_iT3_T4_T5_E12temp_storage+128];
	add.s64 	%rd88, %rd200, %rd202;
	setp.gt.u32 	%p27, %r25, 31;
	setp.lt.u32 	%p28, %r25, 32;
	setp.eq.s32 	%p29, %r64, 0;
	selp.b64 	%rd203, 0, %rd167, %p29;
	add.s64 	%rd591, %rd201, %rd203;
	selp.b64 	%rd90, %rd167, %rd591, %p28;
	@%p27 bra 	$L__BB6_71;
	setp.ne.s32 	%p30, %r25, 0;
	mul.wide.s32 	%rd204, %r546, 16;
	add.s64 	%rd91, %rd1, %rd204;
	@%p30 bra 	$L__BB6_58;
	st.shared.u64 	[_ZZN3cub18CUB_300001_SM_10006detail4scan16DeviceScanKernelINS2_10policy_hubIyyyjN4cuda3std3__44plusIvEEE10Policy1000EN6thrust24THRUST_300001_SM_1000_NS6detail15normal_iteratorINSD_10device_ptrIyEEEESI_NS0_13ScanTileStateIyLb1EEES9_NS0_8NullTypeEjyLb0ESL_EEvT0_T1_T2_iT3_T4_T5_E12temp_storage+24], %rd88;
	add.s64 	%rd205, %rd91, 512;
	mov.b64 	%rd206, 100;
	// begin inline asm
	st.relaxed.gpu.v2.u64 [%rd205], {%rd206, %rd88};
	// end inline asm
$L__BB6_58:
	not.b32 	%r90, %r25;
	add.s32 	%r91, %r546, %r90;
	mov.b32 	%r87, 710;
	// begin inline asm
	nanosleep.u32 %r87;
	// end inline asm
	mul.wide.s32 	%rd211, %r91, 16;
	add.s64 	%rd212, %rd1, %rd211;
	add.s64 	%rd210, %rd212, 512;
	// begin inline asm
	ld.relaxed.gpu.v2.u64 {%rd589, %rd586}, [%rd210];
	// end inline asm
	mov.b32 	%r554, 386;
$L__BB6_59:
	setp.eq.s64 	%p31, %rd589, 99;
	mov.b32 	%r92, -1;
	vote.sync.any.pred 	%p32, %p31, %r92;
	not.pred 	%p33, %p32;
	@%p33 bra 	$L__BB6_61;
	ld.param.u32 	%r539, [_ZN3cub18CUB_300001_SM_10006detail4scan16DeviceScanKernelINS2_10policy_hubIyyyjN4cuda3std3__44plusIvEEE10Policy1000EN6thrust24THRUST_300001_SM_1000_NS6detail15normal_iteratorINSD_10device_ptrIyEEEESI_NS0_13ScanTileStateIyLb1EEES9_NS0_8NullTypeEjyLb0ESL_EEvT0_T1_T2_iT3_T4_T5__param_3];
	shr.u32 	%r33, %r554, 1;
	mul.lo.s32 	%r232, %r546, 16807;
	and.b32  	%r546, %r232, 2147483647;
	sub.s32 	%r233, %r554, %r33;
	add.s32 	%r234, %r233, 1;
	rem.u32 	%r235, %r546, %r234;
	add.s32 	%r231, %r235, %r33;
	// begin inline asm
	nanosleep.u32 %r231;
	// end inline asm
	add.s32 	%r237, %r539, %r49;
	mov.u32 	%r238, %tid.x;
	not.b32 	%r239, %r238;
	add.s32 	%r240, %r237, %r239;
	mul.wide.s32 	%rd260, %r240, 16;
	add.s64 	%rd261, %rd1, %rd260;
	add.s64 	%rd259, %rd261, 512;
	// begin inline asm
	ld.relaxed.gpu.v2.u64 {%rd589, %rd586}, [%rd259];
	// end inline asm
	mov.u32 	%r554, %r33;
	bra.uni 	$L__BB6_59;
$L__BB6_61:
	ld.param.u32 	%r538, [_ZN3cub18CUB_300001_SM_10006detail4scan16DeviceScanKernelINS2_10policy_hubIyyyjN4cuda3std3__44plusIvEEE10Policy1000EN6thrust24THRUST_300001_SM_1000_NS6detail15normal_iteratorINSD_10device_ptrIyEEEESI_NS0_13ScanTileStateIyLb1EEES9_NS0_8NullTypeEjyLb0ESL_EEvT0_T1_T2_iT3_T4_T5__param_3];
	add.s32 	%r147, %r538, %r49;
	not.b32 	%r149, %r25;
	add.s32 	%r557, %r147, %r149;
	setp.eq.s64 	%p34, %rd589, 101;
	mov.b32 	%r144, -1;
	vote.sync.ballot.b32 	%r150, %p34, %r144;
	// begin inline asm
	mov.u32 %r94, %lanemask_ge;
	// end inline asm
	and.b32  	%r151, %r150, %r94;
	or.b32  	%r152, %r151, -2147483648;
	add.s32 	%r153, %r152, -1;
	not.b32 	%r154, %r152;
	and.b32  	%r155, %r154, %r153;
	popc.b32 	%r98, %r155;
	mov.b64 	{%r96, %r101}, %rd586;
	mov.b32 	%r102, 1;
	// begin inline asm
	shfl.sync.down.b32 %r95, %r96, %r102, %r98, %r144;
	// end inline asm
	// begin inline asm
	shfl.sync.down.b32 %r100, %r101, %r102, %r98, %r144;
	// end inline asm
	mov.b64 	%rd213, {%r95, %r100};
	setp.lt.s32 	%p36, %r64, %r98;
	selp.b64 	%rd214, %rd213, 0, %p36;
	add.s64 	%rd215, %rd214, %rd586;
	mov.b64 	{%r106, %r111}, %rd215;
	mov.b32 	%r112, 2;
	// begin inline asm
	shfl.sync.down.b32 %r105, %r106, %r112, %r98, %r144;
	// end inline asm
	// begin inline asm
	shfl.sync.down.b32 %r110, %r111, %r112, %r98, %r144;
	// end inline asm
	mov.b64 	%rd216, {%r105, %r110};
	add.s32 	%r156, %r64, 2;
	setp.gt.s32 	%p37, %r156, %r98;
	selp.b64 	%rd217, 0, %rd216, %p37;
	add.s64 	%rd218, %rd217, %rd215;
	mov.b64 	{%r116, %r121}, %rd218;
	mov.b32 	%r122, 4;
	// begin inline asm
	shfl.sync.down.b32 %r115, %r116, %r122, %r98, %r144;
	// end inline asm
	// begin inline asm
	shfl.sync.down.b32 %r120, %r121, %r122, %r98, %r144;
	// end inline asm
	mov.b64 	%rd219, {%r115, %r120};
	add.s32 	%r157, %r64, 4;
	setp.gt.s32 	%p38, %r157, %r98;
	selp.b64 	%rd220, 0, %rd219, %p38;
	add.s64 	%rd221, %rd220, %rd218;
	mov.b64 	{%r126, %r131}, %rd221;
	mov.b32 	%r132, 8;
	// begin inline asm
	shfl.sync.down.b32 %r125, %r126, %r132, %r98, %r144;
	// end inline asm
	// begin inline asm
	shfl.sync.down.b32 %r130, %r131, %r132, %r98, %r144;
	// end inline asm
	mov.b64 	%rd222, {%r125, %r130};
	add.s32 	%r158, %r64, 8;
	setp.gt.s32 	%p39, %r158, %r98;
	selp.b64 	%rd223, 0, %rd222, %p39;
	add.s64 	%rd224, %rd223, %rd221;
	mov.b64 	{%r136, %r141}, %rd224;
	mov.b32 	%r142, 16;
	// begin inline asm
	shfl.sync.down.b32 %r135, %r136, %r142, %r98, %r144;
	// end inline asm
	// begin inline asm
	shfl.sync.down.b32 %r140, %r141, %r142, %r98, %r144;
	// end inline asm
	mov.b64 	%rd225, {%r135, %r140};
	add.s32 	%r159, %r64, 16;
	setp.gt.s32 	%p40, %r159, %r98;
	selp.b64 	%rd226, 0, %rd225, %p40;
	add.s64 	%rd587, %rd226, %rd224;
	add.s64 	%rd101, %rd1, 512;
	mov.b32 	%r556, 386;
$L__BB6_62:
	setp.ne.s64 	%p41, %rd589, 101;
	mov.b32 	%r160, -1;
	vote.sync.all.pred 	%p42, %p41, %r160;
	not.pred 	%p43, %p42;
	@%p43 bra 	$L__BB6_67;
	shr.u32 	%r556, %r556, 1;
	mul.wide.s32 	%rd235, %r557, 16;
	add.s64 	%rd236, %rd101, %rd235;
	add.s64 	%rd234, %rd236, -512;
	// begin inline asm
	ld.relaxed.gpu.v2.u64 {%rd589, %rd590}, [%rd234];
	// end inline asm
	mov.u32 	%r559, %r556;
$L__BB6_64:
	setp.eq.s64 	%p47, %rd589, 99;
	mov.b32 	%r164, -1;
	vote.sync.any.pred 	%p48, %p47, %r164;
	not.pred 	%p49, %p48;
	@%p49 bra 	$L__BB6_66;
	shr.u32 	%r43, %r559, 1;
	mul.lo.s32 	%r227, %r546, 16807;
	and.b32  	%r546, %r227, 2147483647;
	sub.s32 	%r228, %r559, %r43;
	add.s32 	%r229, %r228, 1;
	rem.u32 	%r230, %r546, %r229;
	add.s32 	%r226, %r230, %r43;
	// begin inline asm
	nanosleep.u32 %r226;
	// end inline asm
	mul.wide.s32 	%rd255, %r557, 16;
	add.s64 	%rd256, %rd101, %rd255;
	add.s64 	%rd254, %rd256, -512;
	// begin inline asm
	ld.relaxed.gpu.v2.u64 {%rd589, %rd590}, [%rd254];
	// end inline asm
	mov.u32 	%r559, %r43;
	bra.uni 	$L__BB6_64;
$L__BB6_66:
	setp.eq.s64 	%p50, %rd589, 101;
	mov.b32 	%r215, -1;
	vote.sync.ballot.b32 	%r216, %p50, %r215;
	and.b32  	%r217, %r216, %r94;
	or.b32  	%r218, %r217, -2147483648;
	add.s32 	%r219, %r218, -1;
	not.b32 	%r220, %r218;
	and.b32  	%r221, %r220, %r219;
	popc.b32 	%r169, %r221;
	mov.b64 	{%r167, %r172}, %rd590;
	mov.b32 	%r173, 1;
	// begin inline asm
	shfl.sync.down.b32 %r166, %r167, %r173, %r169, %r215;
	// end inline asm
	// begin inline asm
	shfl.sync.down.b32 %r171, %r172, %r173, %r169, %r215;
	// end inline asm
	mov.b64 	%rd237, {%r166, %r171};
	setp.lt.s32 	%p52, %r64, %r169;
	selp.b64 	%rd238, %rd237, 0, %p52;
	add.s64 	%rd239, %rd238, %rd590;
	mov.b64 	{%r177, %r182}, %rd239;
	mov.b32 	%r183, 2;
	// begin inline asm
	shfl.sync.down.b32 %r176, %r177, %r183, %r169, %r215;
	// end inline asm
	// begin inline asm
	shfl.sync.down.b32 %r181, %r182, %r183, %r169, %r215;
	// end inline asm
	mov.b64 	%rd240, {%r176, %r181};
	add.s32 	%r222, %r64, 2;
	setp.gt.s32 	%p53, %r222, %r169;
	selp.b64 	%rd241, 0, %rd240, %p53;
	add.s64 	%rd242, %rd239, %rd241;
	mov.b64 	{%r187, %r192}, %rd242;
	mov.b32 	%r193, 4;
	// begin inline asm
	shfl.sync.down.b32 %r186, %r187, %r193, %r169, %r215;
	// end inline asm
	// begin inline asm
	shfl.sync.down.b32 %r191, %r192, %r193, %r169, %r215;
	// end inline asm
	mov.b64 	%rd243, {%r186, %r191};
	add.s32 	%r223, %r64, 4;
	setp.gt.s32 	%p54, %r223, %r169;
	selp.b64 	%rd244, 0, %rd243, %p54;
	add.s64 	%rd245, %rd244, %rd242;
	mov.b64 	{%r197, %r202}, %rd245;
	mov.b32 	%r203, 8;
	// begin inline asm
	shfl.sync.down.b32 %r196, %r197, %r203, %r169, %r215;
	// end inline asm
	// begin inline asm
	shfl.sync.down.b32 %r201, %r202, %r203, %r169, %r215;
	// end inline asm
	mov.b64 	%rd246, {%r196, %r201};
	add.s32 	%r224, %r64, 8;
	setp.gt.s32 	%p55, %r224, %r169;
	selp.b64 	%rd247, 0, %rd246, %p55;
	add.s64 	%rd248, %rd247, %rd245;
	mov.b64 	{%r207, %r212}, %rd248;
	mov.b32 	%r213, 16;
	// begin inline asm
	shfl.sync.down.b32 %r206, %r207, %r213, %r169, %r215;
	// end inline asm
	// begin inline asm
	shfl.sync.down.b32 %r211, %r212, %r213, %r169, %r215;
	// end inline asm
	mov.b64 	%rd249, {%r206, %r211};
	add.s32 	%r225, %r64, 16;
	setp.gt.s32 	%p56, %r225, %r169;
	selp.b64 	%rd250, 0, %rd249, %p56;
	add.s64 	%rd251, %rd248, %rd587;
	add.s64 	%rd587, %rd251, %rd250;
	add.s32 	%r557, %r557, -32;
	bra.uni 	$L__BB6_62;
$L__BB6_67:
	mov.u32 	%r162, %tid.x;
	setp.ne.s32 	%p44, %r162, 0;
	@%p44 bra 	$L__BB6_69;
	add.s64 	%rd229, %rd587, %rd88;
	add.s64 	%rd227, %rd91, 512;
	mov.b64 	%rd228, 101;
	// begin inline asm
	st.relaxed.gpu.v2.u64 [%rd227], {%rd228, %rd229};
	// end inline asm
	st.shared.u64 	[_ZZN3cub18CUB_300001_SM_10006detail4scan16DeviceScanKernelINS2_10policy_hubIyyyjN4cuda3std3__44plusIvEEE10Policy1000EN6thrust24THRUST_300001_SM_1000_NS6detail15normal_iteratorINSD_10device_ptrIyEEEESI_NS0_13ScanTileStateIyLb1EEES9_NS0_8NullTypeEjyLb0ESL_EEvT0_T1_T2_iT3_T4_T5_E12temp_storage+8], %rd587;
	st.shared.u64 	[_ZZN3cub18CUB_300001_SM_10006detail4scan16DeviceScanKernelINS2_10policy_hubIyyyjN4cuda3std3__44plusIvEEE10Policy1000EN6thrust24THRUST_300001_SM_1000_NS6detail15normal_iteratorINSD_10device_ptrIyEEEESI_NS0_13ScanTileStateIyLb1EEES9_NS0_8NullTypeEjyLb0ESL_EEvT0_T1_T2_iT3_T4_T5_E12temp_storage+16], %rd229;
$L__BB6_69:
	setp.ne.s32 	%p45, %r64, 0;
	mov.u64 	%rd591, %rd90;
	@%p45 bra 	$L__BB6_71;
	st.shared.u64 	[_ZZN3cub18CUB_300001_SM_10006detail4scan16DeviceScanKernelINS2_10policy_hubIyyyjN4cuda3std3__44plusIvEEE10Policy1000EN6thrust24THRUST_300001_SM_1000_NS6detail15normal_iteratorINSD_10device_ptrIyEEEESI_NS0_13ScanTileStateIyLb1EEES9_NS0_8NullTypeEjyLb0ESL_EEvT0_T1_T2_iT3_T4_T5_E12temp_storage+152], %rd587;
	mov.u64 	%rd591, %rd587;
$L__BB6_71:
	bar.sync 	0;
	mov.u32 	%r163, %tid.x;
	setp.eq.s32 	%p46, %r163, 0;
	ld.shared.u64 	%rd230, [_ZZN3cub18CUB_300001_SM_10006detail4scan16DeviceScanKernelINS2_10policy_hubIyyyjN4cuda3std3__44plusIvEEE10Policy1000EN6thrust24THRUST_300001_SM_1000_NS6detail15normal_iteratorINSD_10device_ptrIyEEEESI_NS0_13ScanTileStateIyLb1EEES9_NS0_8NullTypeEjyLb0ESL_EEvT0_T1_T2_iT3_T4_T5_E12temp_storage+152];
	selp.b64 	%rd231, 0, %rd230, %p46;
	add.s64 	%rd592, %rd231, %rd591;
$L__BB6_72:
	add.s64 	%rd324, %rd592, %rd73;
	add.s64 	%rd325, %rd74, %rd324;
	add.s64 	%rd326, %rd75, %rd325;
	add.s64 	%rd327, %rd76, %rd326;
	add.s64 	%rd328, %rd77, %rd327;
	add.s64 	%rd329, %rd78, %rd328;
	add.s64 	%rd330, %rd79, %rd329;
	add.s64 	%rd331, %rd80, %rd330;
	add.s64 	%rd332, %rd81, %rd331;
	add.s64 	%rd333, %rd82, %rd332;
	add.s64 	%rd334, %rd83, %rd333;
	bar.sync 	0;
	st.shared.u64 	[%r30], %rd324;
	st.shared.u64 	[%r30+8], %rd325;
	st.shared.u64 	[%r30+16], %rd326;
	st.shared.u64 	[%r30+24], %rd327;
	st.shared.u64 	[%r30+32], %rd328;
	st.shared.u64 	[%r30+40], %rd329;
	st.shared.u64 	[%r30+48], %rd330;
	st.shared.u64 	[%r30+56], %rd331;
	st.shared.u64 	[%r30+64], %rd332;
	st.shared.u64 	[%r30+72], %rd333;
	st.shared.u64 	[%r30+80], %rd334;
	bar.warp.sync 	-1;
	ld.shared.u64 	%rd116, [%r29];
	ld.shared.u64 	%rd117, [%r29+256];
	ld.shared.u64 	%rd118, [%r29+512];
	ld.shared.u64 	%rd119, [%r29+768];
	ld.shared.u64 	%rd120, [%r29+1024];
	ld.shared.u64 	%rd121, [%r29+1280];
	ld.shared.u64 	%rd122, [%r29+1536];
	ld.shared.u64 	%rd123, [%r29+1792];
	ld.shared.u64 	%rd124, [%r29+2048];
	ld.shared.u64 	%rd125, [%r29+2304];
	ld.shared.u64 	%rd126, [%r29+2560];
	mov.u32 	%r259, %tid.x;
	setp.ne.s32 	%p72, %r259, 0;
	@%p72 bra 	$L__BB6_74;
	ld.param.u32 	%r545, [_ZN3cub18CUB_300001_SM_10006detail4scan16DeviceScanKernelINS2_10policy_hubIyyyjN4cuda3std3__44plusIvEEE10Policy1000EN6thrust24THRUST_300001_SM_1000_NS6detail15normal_iteratorINSD_10device_ptrIyEEEESI_NS0_13ScanTileStateIyLb1EEES9_NS0_8NullTypeEjyLb0ESL_EEvT0_T1_T2_iT3_T4_T5__param_6];
	ld.param.u32 	%r540, [_ZN3cub18CUB_300001_SM_10006detail4scan16DeviceScanKernelINS2_10policy_hubIyyyjN4cuda3std3__44plusIvEEE10Policy1000EN6thrust24THRUST_300001_SM_1000_NS6detail15normal_iteratorINSD_10device_ptrIyEEEESI_NS0_13ScanTileStateIyLb1EEES9_NS0_8NullTypeEjyLb0ESL_EEvT0_T1_T2_iT3_T4_T5__param_3];
	mov.u32 	%r260, %ctaid.x;
	add.s32 	%r261, %r540, %r260;
	mul.lo.s32 	%r262, %r261, 4576;
	sub.s32 	%r263, %r545, %r262;
	st.volatile.shared.u32 	[_ZZN3cub18CUB_300001_SM_10006detail4scan16DeviceScanKernelINS2_10policy_hubIyyyjN4cuda3std3__44plusIvEEE10Policy1000EN6thrust24THRUST_300001_SM_1000_NS6detail15normal_iteratorINSD_10device_ptrIyEEEESI_NS0_13ScanTileStateIyLb1EEES9_NS0_8NullTypeEjyLb0ESL_EEvT0_T1_T2_iT3_T4_T5_E12temp_storage+36608], %r263;
$L__BB6_74:
	ld.param.u32 	%r541, [_ZN3cub18CUB_300001_SM_10006detail4scan16DeviceScanKernelINS2_10policy_hubIyyyjN4cuda3std3__44plusIvEEE10Policy1000EN6thrust24THRUST_300001_SM_1000_NS6detail15normal_iteratorINSD_10device_ptrIyEEEESI_NS0_13ScanTileStateIyLb1EEES9_NS0_8NullTypeEjyLb0ESL_EEvT0_T1_T2_iT3_T4_T5__param_3];
	bar.sync 	0;
	ld.volatile.shared.u32 	%r46, [_ZZN3cub18CUB_300001_SM_10006detail4scan16DeviceScanKernelINS2_10policy_hubIyyyjN4cuda3std3__44plusIvEEE10Policy1000EN6thrust24THRUST_300001_SM_1000_NS6detail15normal_iteratorINSD_10device_ptrIyEEEESI_NS0_13ScanTileStateIyLb1EEES9_NS0_8NullTypeEjyLb0ESL_EEvT0_T1_T2_iT3_T4_T5_E12temp_storage+36608];
	and.b32  	%r265, %r259, 992;
	mul.lo.s32 	%r266, %r265, 11;
	and.b32  	%r267, %r259, 31;
	or.b32  	%r268, %r266, %r267;
	cvt.u64.u32 	%rd335, %r268;
	mov.u32 	%r269, %ctaid.x;
	add.s32 	%r270, %r541, %r269;
	mul.lo.s32 	%r271, %r270, 4576;
	cvt.u64.u32 	%rd336, %r271;
	add.s64 	%rd337, %rd335, %rd336;
	setp.ge.s32 	%p73, %r268, %r46;
	shl.b64 	%rd338, %rd337, 3;
	add.s64 	%rd127, %rd3, %rd338;
	@%p73 bra 	$L__BB6_76;
	st.global.u64 	[%rd127], %rd116;
$L__BB6_76:
	add.s32 	%r277, %r268, 32;
	setp.ge.s32 	%p74, %r277, %r46;
	@%p74 bra 	$L__BB6_78;
	st.global.u64 	[%rd127+256], %rd117;
$L__BB6_78:
	add.s32 	%r283, %r268, 64;
	setp.ge.s32 	%p75, %r283, %r46;
	@%p75 bra 	$L__BB6_80;
	st.global.u64 	[%rd127+512], %rd118;
$L__BB6_80:
	add.s32 	%r289, %r268, 96;
	setp.ge.s32 	%p76, %r289, %r46;
	@%p76 bra 	$L__BB6_82;
	st.global.u64 	[%rd127+768], %rd119;
$L__BB6_82:
	add.s32 	%r295, %r268, 128;
	setp.ge.s32 	%p77, %r295, %r46;
	@%p77 bra 	$L__BB6_84;
	st.global.u64 	[%rd127+1024], %rd120;
$L__BB6_84:
	add.s32 	%r301, %r268, 160;
	setp.ge.s32 	%p78, %r301, %r46;
	@%p78 bra 	$L__BB6_86;
	st.global.u64 	[%rd127+1280], %rd121;
$L__BB6_86:
	add.s32 	%r307, %r268, 192;
	setp.ge.s32 	%p79, %r307, %r46;
	@%p79 bra 	$L__BB6_88;
	st.global.u64 	[%rd127+1536], %rd122;
$L__BB6_88:
	add.s32 	%r313, %r268, 224;
	setp.ge.s32 	%p80, %r313, %r46;
	@%p80 bra 	$L__BB6_90;
	st.global.u64 	[%rd127+1792], %rd123;
$L__BB6_90:
	add.s32 	%r319, %r268, 256;
	setp.ge.s32 	%p81, %r319, %r46;
	@%p81 bra 	$L__BB6_92;
	st.global.u64 	[%rd127+2048], %rd124;
$L__BB6_92:
	add.s32 	%r325, %r268, 288;
	setp.ge.s32 	%p82, %r325, %r46;
	@%p82 bra 	$L__BB6_94;
	st.global.u64 	[%rd127+2304], %rd125;
$L__BB6_94:
	add.s32 	%r331, %r268, 320;
	setp.ge.s32 	%p83, %r331, %r46;
	@%p83 bra 	$L__BB6_96;
	st.global.u64 	[%rd127+2560], %rd126;
$L__BB6_96:
	ret;

}
	// .globl	_ZN3cub18CUB_300001_SM_10006detail4scan16DeviceScanKernelINS2_10policy_hubIyyymN4cuda3std3__44plusIvEEE10Policy1000EN6thrust24THRUST_300001_SM_1000_NS6detail15normal_iteratorINSD_10device_ptrIyEEEESI_NS0_13ScanTileStateIyLb1EEES9_NS0_8NullTypeEmyLb0ESL_EEvT0_T1_T2_iT3_T4_T5_
.visible .entry _ZN3cub18CUB_300001_SM_10006detail4scan16DeviceScanKernelINS2_10policy_hubIyyymN4cuda3std3__44plusIvEEE10Policy1000EN6thrust24THRUST_300001_SM_1000_NS6detail15normal_iteratorINSD_10device_ptrIyEEEESI_NS0_13ScanTileStateIyLb1EEES9_NS0_8NullTypeEmyLb0ESL_EEvT0_T1_T2_iT3_T4_T5_(
	.param .align 8 .b8 _ZN3cub18CUB_300001_SM_10006detail4scan16DeviceScanKernelINS2_10policy_hubIyyymN4cuda3std3__44plusIvEEE10Policy1000EN6thrust24THRUST_300001_SM_1000_NS6detail15normal_iteratorINSD_10device_ptrIyEEEESI_NS0_13ScanTileStateIyLb1EEES9_NS0_8NullTypeEmyLb0ESL_EEvT0_T1_T2_iT3_T4_T5__param_0[8],
	.param .align 8 .b8 _ZN3cub18CUB_300001_SM_10006detail4scan16DeviceScanKernelINS2_10policy_hubIyyymN4cuda3std3__44plusIvEEE10Policy1000EN6thrust24THRUST_300001_SM_1000_NS6detail15normal_iteratorINSD_10device_ptrIyEEEESI_NS0_13ScanTileStateIyLb1EEES9_NS0_8NullTypeEmyLb0ESL_EEvT0_T1_T2_iT3_T4_T5__param_1[8],
	.param .align 8 .b8 _ZN3cub18CUB_300001_SM_10006detail4scan16DeviceScanKernelINS2_10policy_hubIyyymN4cuda3std3__44plusIvEEE10Policy1000EN6thrust24THRUST_300001_SM_1000_NS6detail15normal_iteratorINSD_10device_ptrIyEEEESI_NS0_13ScanTileStateIyLb1EEES9_NS0_8NullTypeEmyLb0ESL_EEvT0_T1_T2_iT3_T4_T5__param_2[8],
	.param .u32 _ZN3cub18CUB_300001_SM_10006detail4scan16DeviceScanKernelINS2_10policy_hubIyyymN4cuda3std3__44plusIvEEE10Policy1000EN6thrust24THRUST_300001_SM_1000_NS6detail15normal_iteratorINSD_10device_ptrIyEEEESI_NS0_13ScanTileStateIyLb1EEES9_NS0_8NullTypeEmyLb0ESL_EEvT0_T1_T2_iT3_T4_T5__param_3,
	.param .align 1 .b8 _ZN3cub18CUB_300001_SM_10006detail4scan16DeviceScanKernelINS2_10policy_hubIyyymN4cuda3std3__44plusIvEEE10Policy1000EN6thrust24THRUST_300001_SM_1000_NS6detail15normal_iteratorINSD_10device_ptrIyEEEESI_NS0_13ScanTileStateIyLb1EEES9_NS0_8NullTypeEmyLb0ESL_EEvT0_T1_T2_iT3_T4_T5__param_4[1],
	.param .align 1 .b8 _ZN3cub18CUB_300001_SM_10006detail4scan16DeviceScanKernelINS2_10policy_hubIyyymN4cuda3std3__44plusIvEEE10Policy1000EN6thrust24THRUST_300001_SM_1000_NS6detail15normal_iteratorINSD_10device_ptrIyEEEESI_NS0_13ScanTileStateIyLb1EEES9_NS0_8NullTypeEmyLb0ESL_EEvT0_T1_T2_iT3_T4_T5__param_5[1],
	.param .u64 _ZN3cub18CUB_300001_SM_10006detail4scan16DeviceScanKernelINS2_10policy_hubIyyymN4cuda3std3__44plusIvEEE10Policy1000EN6thrust24THRUST_300001_SM_1000_NS6detail15normal_iteratorINSD_10device_ptrIyEEEESI_NS0_13ScanTileStateIyLb1EEES9_NS0_8NullTypeEmyLb0ESL_EEvT0_T1_T2_iT3_T4_T5__param_6
)
.maxntid 320
{
	.reg .pred 	%p<131>;
	.reg .b32 	%r<399>;
	.reg .b64 	%rd<548>;
	// demoted variable
	.shared .align 16 .b8 _ZZN3cub18CUB_300001_SM_10006detail4scan16DeviceScanKernelINS2_10policy_hubIyyymN4cuda3std3__44plusIvEEE10Policy1000EN6thrust24THRUST_300001_SM_1000_NS6detail15normal_iteratorINSD_10device_ptrIyEEEESI_NS0_13ScanTileStateIyLb1EEES9_NS0_8NullTypeEmyLb0ESL_EEvT0_T1_T2_iT3_T4_T5_E12temp_storage[28176];
	ld.param.u64 	%rd1, [_ZN3cub18CUB_300001_SM_10006detail4scan16DeviceScanKernelINS2_10policy_hubIyyymN4cuda3std3__44plusIvEEE10Policy1000EN6thrust24THRUST_300001_SM_1000_NS6detail15normal_iteratorINSD_10device_ptrIyEEEESI_NS0_13ScanTileStateIyLb1EEES9_NS0_8NullTypeEmyLb0ESL_EEvT0_T1_T2_iT3_T4_T5__param_2];
	ld.param.u64 	%rd139, [_ZN3cub18CUB_300001_SM_10006detail4scan16DeviceScanKernelINS2_10policy_hubIyyymN4cuda3std3__44plusIvEEE10Policy1000EN6thrust24THRUST_300001_SM_1000_NS6detail15normal_iteratorINSD_10device_ptrIyEEEESI_NS0_13ScanTileStateIyLb1EEES9_NS0_8NullTypeEmyLb0ESL_EEvT0_T1_T2_iT3_T4_T5__param_1];
	ld.param.u64 	%rd140, [_ZN3cub18CUB_300001_SM_10006detail4scan16DeviceScanKernelINS2_10policy_hubIyyymN4cuda3std3__44plusIvEEE10Policy1000EN6thrust24THRUST_300001_SM_1000_NS6detail15normal_iteratorINSD_10device_ptrIyEEEESI_NS0_13ScanTileStateIyLb1EEES9_NS0_8NullTypeEmyLb0ESL_EEvT0_T1_T2_iT3_T4_T5__param_0];
	ld.param.u32 	%r45, [_ZN3cub18CUB_300001_SM_10006detail4scan16DeviceScanKernelINS2_10policy_hubIyyymN4cuda3std3__44plusIvEEE10Policy1000EN6thrust24THRUST_300001_SM_1000_NS6detail15normal_iteratorINSD_10device_ptrIyEEEESI_NS0_13ScanTileStateIyLb1EEES9_NS0_8NullTypeEmyLb0ESL_EEvT0_T1_T2_iT3_T4_T5__param_3];
	ld.param.u64 	%rd141, [_ZN3cub18CUB_300001_SM_10006detail4scan16DeviceScanKernelINS2_10policy_hubIyyymN4cuda3std3__44plusIvEEE10Policy1000EN6thrust24THRUST_300001_SM_1000_NS6detail15normal_iteratorINSD_10device_ptrIyEEEESI_NS0_13ScanTileStateIyLb1EEES9_NS0_8NullTypeEmyLb0ESL_EEvT0_T1_T2_iT3_T4_T5__param_6];
	cvta.to.global.u64 	%rd2, %rd140;
	cvta.to.global.u64 	%rd3, %rd139;
	mov.u32 	%r46, %ctaid.x;
	add.s32 	%r1, %r45, %r46;
	mul.wide.s32 	%rd4, %r1, 3520;
	sub.s64 	%rd5, %rd141, %rd4;
	setp.lt.u64 	%p1, %rd5, 3521;
	@%p1 bra 	$L__BB7_28;
	mov.u32 	%r2, %tid.x;
	and.b32  	%r225, %r2, 31;
	and.b32  	%r226, %r2, 992;
	mul.lo.s32 	%r227, %r226, 11;
	or.b32  	%r228, %r227, %r225;
	cvt.u64.u32 	%rd319, %r228;
	add.s64 	%rd6, %rd4, %rd319;
	shl.b64 	%rd320, %rd6, 3;
	add.s64 	%rd321, %rd2, %rd320;
	ld.global.u64 	%rd322, [%rd321];
	ld.global.u64 	%rd323, [%rd321+256];
	ld.global.u64 	%rd324, [%rd321+512];
	ld.global.u64 	%rd325, [%rd321+768];
	ld.global.u64 	%rd326, [%rd321+1024];
	ld.global.u64 	%rd327, [%rd321+1280];
	ld.global.u64 	%rd328, [%rd321+1536];
	ld.global.u64 	%rd329, [%rd321+1792];
	ld.global.u64 	%rd330, [%rd321+2048];
	ld.global.u64 	%rd331, [%rd321+2304];
	ld.global.u64 	%rd332, [%rd321+2560];
	// begin inline asm
	mov.u32 %r224, %laneid;
	// end inline asm
	shr.u32 	%r4, %r2, 5;
	mad.lo.s32 	%r229, %r4, 352, %r224;
	shl.b32 	%r230, %r229, 3;
	mov.u32 	%r231, _ZZN3cub18CUB_300001_SM_10006detail4scan16DeviceScanKernelINS2_10policy_hubIyyymN4cuda3std3__44plusIvEEE10Policy1000EN6thrust24THRUST_300001_SM_1000_NS6detail15normal_iteratorINSD_10device_ptrIyEEEESI_NS0_13ScanTileStateIyLb1EEES9_NS0_8NullTypeEmyLb0ESL_EEvT0_T1_T2_iT3_T4_T5_E12temp_storage;
	add.s32 	%r5, %r231, %r230;
	st.shared.u64 	[%r5], %rd322;
	st.shared.u64 	[%r5+256], %rd323;
	st.shared.u64 	[%r5+512], %rd324;
	st.shared.u64 	[%r5+768], %rd325;
	st.shared.u64 	[%r5+1024], %rd326;
	st.shared.u64 	[%r5+1280], %rd327;
	st.shared.u64 	[%r5+1536], %rd328;
	st.shared.u64 	[%r5+1792], %rd329;
	st.shared.u64 	[%r5+2048], %rd330;
	st.shared.u64 	[%r5+2304], %rd331;
	st.shared.u64 	[%r5+2560], %rd332;
	bar.warp.sync 	-1;
	mad.lo.s32 	%r6, %r224, 80, %r5;
	ld.shared.u64 	%rd7, [%r6];
	ld.shared.u64 	%rd8, [%r6+8];
	ld.shared.u64 	%rd9, [%r6+16];
	ld.shared.u64 	%rd10, [%r6+24];
	ld.shared.u64 	%rd11, [%r6+32];
	ld.shared.u64 	%rd12, [%r6+40];
	ld.shared.u64 	%rd13, [%r6+48];
	ld.shared.u64 	%rd14, [%r6+56];
	ld.shared.u64 	%rd15, [%r6+64];
	ld.shared.u64 	%rd16, [%r6+72];
	ld.shared.u64 	%rd17, [%r6+80];
	bar.sync 	0;
	setp.ne.s32 	%p78, %r1, 0;
	@%p78 bra 	$L__BB7_6;
	add.s64 	%rd453, %rd8, %rd7;
	add.s64 	%rd454, %rd9, %rd453;
	add.s64 	%rd455, %rd10, %rd454;
	add.s64 	%rd456, %rd11, %rd455;
	add.s64 	%rd457, %rd12, %rd456;
	add.s64 	%rd458, %rd13, %rd457;
	add.s64 	%rd459, %rd14, %rd458;
	add.s64 	%rd460, %rd15, %rd459;
	add.s64 	%rd461, %rd16, %rd460;
	add.s64 	%rd440, %rd17, %rd461;
	mov.b32 	%r375, 1;
	mov.b32 	%r388, 0;
	mov.b32 	%r389, -1;
	// begin inline asm
	{  .reg .u64 r0;  .reg .u32 lo;  .reg .u32 hi;  .reg .pred p;  mov.b64 {lo, hi}, %rd440;  shfl.sync.up.b32 lo|p, lo, %r375, %r388, %r389;  shfl.sync.up.b32 hi|p, hi, %r375, %r388, %r389;  mov.b64 r0, {lo, hi};  @p add.u64 r0, r0, %rd440;  mov.u64 %rd438, r0;}
	// end inline asm
	mov.b32 	%r378, 2;
	// begin inline asm
	{  .reg .u64 r0;  .reg .u32 lo;  .reg .u32 hi;  .reg .pred p;  mov.b64 {lo, hi}, %rd438;  shfl.sync.up.b32 lo|p, lo, %r378, %r388, %r389;  shfl.sync.up.b32 hi|p, hi, %r378, %r388, %r389;  mov.b64 r0, {lo, hi};  @p add.u64 r0, r0, %rd438;  mov.u64 %rd441, r0;}
	// end inline asm
	mov.b32 	%r381, 4;
	// begin inline asm
	{  .reg .u64 r0;  .reg .u32 lo;  .reg .u32 hi;  .reg .pred p;  mov.b64 {lo, hi}, %rd441;  shfl.sync.up.b32 lo|p, lo, %r381, %r388, %r389;  shfl.sync.up.b32 hi|p, hi, %r381, %r388, %r389;  mov.b64 r0, {lo, hi};  @p add.u64 r0, r0, %rd441;  mov.u64 %rd444, r0;}
	// end inline asm
	mov.b32 	%r384, 8;
	// begin inline asm
	{  .reg .u64 r0;  .reg .u32 lo;  .reg .u32 hi;  .reg .pred p;  mov.b64 {lo, hi}, %rd444;  shfl.sync.up.b32 lo|p, lo, %r384, %r388, %r389;  shfl.sync.up.b32 hi|p, hi, %r384, %r388, %r389;  mov.b64 r0, {lo, hi};  @p add.u64 r0, r0, %rd444;  mov.u64 %rd447, r0;}
	// end inline asm
	mov.b32 	%r387, 16;
	// begin inline asm
	{  .reg .u64 r0;  .reg .u32 lo;  .reg .u32 hi;  .reg .pred p;  mov.b64 {lo, hi}, %rd447;  shfl.sync.up.b32 lo|p, lo, %r387, %r388, %r389;  shfl.sync.up.b32 hi|p, hi, %r387, %r388, %r389;  mov.b64 r0, {lo, hi};  @p add.u64 r0, r0, %rd447;  mov.u64 %rd450, r0;}
	// end inline asm
	setp.ne.s32 	%p118, %r224, 31;
	@%p118 bra 	$L__BB7_4;
	shl.b32 	%r390, %r4, 3;
	add.s32 	%r392, %r231, %r390;
	st.shared.u64 	[%r392+32], %rd450;
$L__BB7_4:
	sub.s64 	%rd462, %rd450, %rd440;
	bar.sync 	0;
	ld.shared.v2.u64 	{%rd463, %rd464}, [_ZZN3cub18CUB_300001_SM_10006detail4scan16DeviceScanKernelINS2_10policy_hubIyyymN4cuda3std3__44plusIvEEE10Policy1000EN6thrust24THRUST_300001_SM_1000_NS6detail15normal_iteratorINSD_10device_ptrIyEEEESI_NS0_13ScanTileStateIyLb1EEES9_NS0_8NullTypeEmyLb0ESL_EEvT0_T1_T2_iT3_T4_T5_E12temp_storage+32];
	add.s64 	%rd465, %rd464, %rd463;
	setp.eq.s32 	%p119, %r4, 2;
	selp.b64 	%rd466, %rd465, %rd463, %p119;
	ld.shared.v2.u64 	{%rd467, %rd468}, [_ZZN3cub18CUB_300001_SM_10006detail4scan16DeviceScanKernelINS2_10policy_hubIyyymN4cuda3std3__44plusIvEEE10Policy1000EN6thrust24THRUST_300001_SM_1000_NS6detail15normal_iteratorINSD_10device_ptrIyEEEESI_NS0_13ScanTileStateIyLb1EEES9_NS0_8NullTypeEmyLb0ESL_EEvT0_T1_T2_iT3_T4_T5_E12temp_storage+48];
	add.s64 	%rd469, %rd465, %rd467;
	setp.eq.s32 	%p120, %r4, 3;
	selp.b64 	%rd470, %rd469, %rd466, %p120;
	add.s64 	%rd471, %rd469, %rd468;
	setp.eq.s32 	%p121, %r4, 4;
	selp.b64 	%rd472, %rd471, %rd470, %p121;
	ld.shared.v2.u64 	{%rd473, %rd474}, [_ZZN3cub18CUB_300001_SM_10006detail4scan16DeviceScanKernelINS2_10policy_hubIyyymN4cuda3std3__44plusIvEEE10Policy1000EN6thrust24THRUST_300001_SM_1000_NS6detail15normal_iteratorINSD_10device_ptrIyEEEESI_NS0_13ScanTileStateIyLb1EEES9_NS0_8NullTypeEmyLb0ESL_EEvT0_T1_T2_iT3_T4_T5_E12temp_storage+64];
	add.s64 	%rd475, %rd471, %rd473;
	setp.eq.s32 	%p122, %r4, 5;
	selp.b64 	%rd476, %rd475, %rd472, %p122;
	add.s64 	%rd477, %rd475, %rd474;
	setp.eq.s32 	%p123, %r4, 6;
	selp.b64 	%rd478, %rd477, %rd476, %p123;
	ld.shared.v2.u64 	{%rd479, %rd480}, [_ZZN3cub18CUB_300001_SM_10006detail4scan16DeviceScanKernelINS2_10policy_hubIyyymN4cuda3std3__44plusIvEEE10Policy1000EN6thrust24THRUST_300001_SM_1000_NS6detail15normal_iteratorINSD_10device_ptrIyEEEESI_NS0_13ScanTileStateIyLb1EEES9_NS0_8NullTypeEmyLb0ESL_EEvT0_T1_T2_iT3_T4_T5_E12temp_storage+80];
	add.s64 	%rd481, %rd477, %rd479;
	setp.eq.s32 	%p124, %r4, 7;
	selp.b64 	%rd482, %rd481, %rd478, %p124;
	add.s64 	%rd483, %rd481, %rd480;
	setp.eq.s32 	%p125, %r4, 8;
	selp.b64 	%rd484, %rd483, %rd482, %p125;
	ld.shared.v2.u64 	{%rd485, %rd486}, [_ZZN3cub18CUB_300001_SM_10006detail4scan16DeviceScanKernelINS2_10policy_hubIyyymN4cuda3std3__44plusIvEEE10Policy1000EN6thrust24THRUST_300001_SM_1000_NS6detail15normal_iteratorINSD_10device_ptrIyEEEESI_NS0_13ScanTileStateIyLb1EEES9_NS0_8NullTypeEmyLb0ESL_EEvT0_T1_T2_iT3_T4_T5_E12temp_storage+96];
	add.s64 	%rd487, %rd483, %rd485;
	setp.eq.s32 	%p126, %r4, 9;
	selp.b64 	%rd488, %rd487, %rd484, %p126;
	add.s64 	%rd20, %rd487, %rd486;
	setp.lt.u32 	%p127, %r2, 32;
	setp.eq.s32 	%p128, %r224, 0;
	selp.b64 	%rd489, 0, %rd462, %p128;
	add.s64 	%rd490, %rd488, %rd489;
	selp.b64 	%rd491, %rd462, %rd490, %p127;
	setp.ne.s32 	%p129, %r2, 0;
	setp.eq.s32 	%p130, %r2, 0;
	selp.b64 	%rd492, 0, %rd491, %p130;
	add.s64 	%rd527, %rd492, %rd7;
	@%p129 bra 	$L__BB7_27;
	add.s64 	%rd493, %rd1, 512;
	mov.b64 	%rd494, 101;
	// begin inline asm
	st.relaxed.gpu.v2.u64 [%rd493], {%rd494, %rd20};
	// end inline asm
	bra.uni 	$L__BB7_27;
$L__BB7_6:
	add.s64 	%rd348, %rd8, %rd7;
	add.s64 	%rd349, %rd9, %rd348;
	add.s64 	%rd350, %rd10, %rd349;
	add.s64 	%rd351, %rd11, %rd350;
	add.s64 	%rd352, %rd12, %rd351;
	add.s64 	%rd353, %rd13, %rd352;
	add.s64 	%rd354, %rd14, %rd353;
	add.s64 	%rd355, %rd15, %rd354;
	add.s64 	%rd356, %rd16, %rd355;
	add.s64 	%rd335, %rd17, %rd356;
	mov.b32 	%r232, 1;
	mov.b32 	%r245, 0;
	mov.b32 	%r246, -1;
	// begin inline asm
	{  .reg .u64 r0;  .reg .u32 lo;  .reg .u32 hi;  .reg .pred p;  mov.b64 {lo, hi}, %rd335;  shfl.sync.up.b32 lo|p, lo, %r232, %r245, %r246;  shfl.sync.up.b32 hi|p, hi, %r232, %r245, %r246;  mov.b64 r0, {lo, hi};  @p add.u64 r0, r0, %rd335;  mov.u64 %rd333, r0;}
	// end inline asm
	mov.b32 	%r235, 2;
	// begin inline asm
	{  .reg .u64 r0;  .reg .u32 lo;  .reg .u32 hi;  .reg .pred p;  mov.b64 {lo, hi}, %rd333;  shfl.sync.up.b32 lo|p, lo, %r235, %r245, %r246;  shfl.sync.up.b32 hi|p, hi, %r235, %r245, %r246;  mov.b64 r0, {lo, hi};  @p add.u64 r0, r0, %rd333;  mov.u64 %rd336, r0;}
	// end inline asm
	mov.b32 	%r238, 4;
	// begin inline asm
	{  .reg .u64 r0;  .reg .u32 lo;  .reg .u32 hi;  .reg .pred p;  mov.b64 {lo, hi}, %rd336;  shfl.sync.up.b32 lo|p, lo, %r238, %r245, %r246;  shfl.sync.up.b32 hi|p, hi, %r238, %r245, %r246;  mov.b64 r0, {lo, hi};  @p add.u64 r0, r0, %rd336;  mov.u64 %rd339, r0;}
	// end inline asm
	mov.b32 	%r241, 8;
	// begin inline asm
	{  .reg .u64 r0;  .reg .u32 lo;  .reg .u32 hi;  .reg .pred p;  mov.b64 {lo, hi}, %rd339;  shfl.sync.up.b32 lo|p, lo, %r241, %r245, %r246;  shfl.sync.up.b32 hi|p, hi, %r241, %r245, %r246;  mov.b64 r0, {lo, hi};  @p add.u64 r0, r0, %rd339;  mov.u64 %rd342, r0;}
	// end inline asm
	mov.b32 	%r244, 16;
	// begin inline asm
	{  .reg .u64 r0;  .reg .u32 lo;  .reg .u32 hi;  .reg .pred p;  mov.b64 {lo, hi}, %rd342;  shfl.sync.up.b32 lo|p, lo, %r244, %r245, %r246;  shfl.sync.up.b32 hi|p, hi, %r244, %r245, %r246;  mov.b64 r0, {lo, hi};  @p add.u64 r0, r0, %rd342;  mov.u64 %rd345, r0;}
	// end inline asm
	setp.ne.s32 	%p79, %r224, 31;
	@%p79 bra 	$L__BB7_8;
	shl.b32 	%r247, %r4, 3;
	add.s32 	%r249, %r231, %r247;
	st.shared.u64 	[%r249+32], %rd345;
$L__BB7_8:
	sub.s64 	%rd357, %rd345, %rd335;
	bar.sync 	0;
	ld.shared.v2.u64 	{%rd358, %rd359}, [_ZZN3cub18CUB_300001_SM_10006detail4scan16DeviceScanKernelINS2_10policy_hubIyyymN4cuda3std3__44plusIvEEE10Policy1000EN6thrust24THRUST_300001_SM_1000_NS6detail15normal_iteratorINSD_10device_ptrIyEEEESI_NS0_13ScanTileStateIyLb1EEES9_NS0_8NullTypeEmyLb0ESL_EEvT0_T1_T2_iT3_T4_T5_E12temp_storage+32];
	add.s64 	%rd360, %rd359, %rd358;
	setp.eq.s32 	%p80, %r4, 2;
	selp.b64 	%rd361, %rd360, %rd358, %p80;
	ld.shared.v2.u64 	{%rd362, %rd363}, [_ZZN3cub18CUB_300001_SM_10006detail4scan16DeviceScanKernelINS2_10policy_hubIyyymN4cuda3std3__44plusIvEEE10Policy1000EN6thrust24THRUST_300001_SM_1000_NS6detail15normal_iteratorINSD_10device_ptrIyEEEESI_NS0_13ScanTileStateIyLb1EEES9_NS0_8NullTypeEmyLb0ESL_EEvT0_T1_T2_iT3_T4_T5_E12temp_storage+48];
	add.s64 	%rd364, %rd360, %rd362;
	setp.eq.s32 	%p81, %r4, 3;
	selp.b64 	%rd365, %rd364, %rd361, %p81;
	add.s64 	%rd366, %rd364, %rd363;
	setp.eq.s32 	%p82, %r4, 4;
	selp.b64 	%rd367, %rd366, %rd365, %p82;
	ld.shared.v2.u64 	{%rd368, %rd369}, [_ZZN3cub18CUB_300001_SM_10006detail4scan16DeviceScanKernelINS2_10policy_hubIyyymN4cuda3std3__44plusIvEEE10Policy1000EN6thrust24THRUST_300001_SM_1000_NS6detail15normal_iteratorINSD_10device_ptrIyEEEESI_NS0_13ScanTileStateIyLb1EEES9_NS0_8NullTypeEmyLb0ESL_EEvT0_T1_T2_iT3_T4_T5_E12temp_storage+64];
	add.s64 	%rd370, %rd366, %rd368;
	setp.eq.s32 	%p83, %r4, 5;
	selp.b64 	%rd371, %rd370, %rd367, %p83;
	add.s64 	%rd372, %rd370, %rd369;
	setp.eq.s32 	%p84, %r4, 6;
	selp.b64 	%rd373, %rd372, %rd371, %p84;
	ld.shared.v2.u64 	{%rd374, %rd375}, [_ZZN3cub18CUB_300001_SM_10006detail4scan16DeviceScanKernelINS2_10policy_hubIyyymN4cuda3std3__44plusIvEEE10Policy1000EN6thrust24THRUST_300001_SM_1000_NS6detail15normal_iteratorINSD_10device_ptrIyEEEESI_NS0_13ScanTileStateIyLb1EEES9_NS0_8NullTypeEmyLb0ESL_EEvT0_T1_T2_iT3_T4_T5_E12temp_storage+80];
	add.s64 	%rd376, %rd372, %rd374;
	setp.eq.s32 	%p85, %r4, 7;
	selp.b64 	%rd377, %rd376, %rd373, %p85;
	add.s64 	%rd378, %rd376, %rd375;
	setp.eq.s32 	%p86, %r4, 8;
	selp.b64 	%rd379, %rd378, %rd377, %p86;
	ld.shared.v2.u64 	{%rd380, %rd381}, [_ZZN3cub18CUB_300001_SM_10006detail4scan16DeviceScanKernelINS2_10policy_hubIyyymN4cuda3std3__44plusIvEEE10Policy1000EN6thrust24THRUST_300001_SM_1000_NS6detail15normal_iteratorINSD_10device_ptrIyEEEESI_NS0_13ScanTileStateIyLb1EEES9_NS0_8NullTypeEmyLb0ESL_EEvT0_T1_T2_iT3_T4_T5_E12temp_storage+96];
	add.s64 	%rd382, %rd378, %rd380;
	setp.eq.s32 	%p87, %r4, 9;
	selp.b64 	%rd383, %rd382, %rd379, %p87;
	add.s64 	%rd24, %rd382, %rd381;
	setp.gt.u32 	%p88, %r2, 31;
	setp.lt.u32 	%p89, %r2, 32;
	setp.eq.s32 	%p90, %r224, 0;
	selp.b64 	%rd384, 0, %rd357, %p90;
	add.s64 	%rd525, %rd383, %rd384;
	selp.b64 	%rd26, %rd357, %rd525, %p89;
	@%p88 bra 	$L__BB7_24;
	setp.ne.s32 	%p91, %r2, 0;
	mul.wide.s32 	%rd385, %r1, 16;
	add.s64 	%rd27, %rd1, %rd385;
	@%p91 bra 	$L__BB7_11;
	st.shared.u64 	[_ZZN3cub18CUB_300001_SM_10006detail4scan16DeviceScanKernelINS2_10policy_hubIyyymN4cuda3std3__44plusIvEEE10Policy1000EN6thrust24THRUST_300001_SM_1000_NS6detail15normal_iteratorINSD_10device_ptrIyEEEESI_NS0_13ScanTileStateIyLb1EEES9_NS0_8NullTypeEmyLb0ESL_EEvT0_T1_T2_iT3_T4_T5_E12temp_storage+24], %rd24;
	add.s64 	%rd386, %rd27, 512;
	mov.b64 	%rd387, 100;
	// begin inline asm
	st.relaxed.gpu.v2.u64 [%rd386], {%rd387, %rd24};
	// end inline asm
$L__BB7_11:
	not.b32 	%r252, %r2;
	add.s32 	%r394, %r1, %r252;
	mov.b32 	%r250, 965;
	// begin inline asm
	nanosleep.u32 %r250;
	// end inline asm
	mul.wide.s32 	%rd392, %r394, 16;
	add.s64 	%rd393, %rd1, %rd392;
	add.s64 	%rd391, %rd393, 512;
	// begin inline asm
	ld.relaxed.gpu.v2.u64 {%rd523, %rd520}, [%rd391];
	// end inline asm
	mov.b32 	%r393, 328;
$L__BB7_12:
	setp.eq.s64 	%p92, %rd523, 99;
	mov.b32 	%r253, -1;
	vote.sync.any.pred 	%p93, %p92, %r253;
	not.pred 	%p94, %p93;
	@%p94 bra 	$L__BB7_14;
	// begin inline asm
	nanosleep.u32 %r393;
	// end inline asm
	shl.b32 	%r393, %r393, 1;
	// begin inline asm
	ld.relaxed.gpu.v2.u64 {%rd523, %rd520}, [%rd391];
	// end inline asm
	bra.uni 	$L__BB7_12;
$L__BB7_14:
	setp.eq.s64 	%p95, %rd523, 101;
	mov.b32 	%r305, -1;
	vote.sync.ballot.b32 	%r306, %p95, %r305;
	// begin inline asm
	mov.u32 %r255, %lanemask_ge;
	// end inline asm
	and.b32  	%r307, %r306, %r255;
	or.b32  	%r308, %r307, -2147483648;
	add.s32 	%r309, %r308, -1;
	not.b32 	%r310, %r308;
	and.b32  	%r311, %r310, %r309;
	popc.b32 	%r259, %r311;
	mov.b64 	{%r257, %r262}, %rd520;
	mov.b32 	%r263, 1;
	// begin inline asm
	shfl.sync.down.b32 %r256, %r257, %r263, %r259, %r305;
	// end inline asm
	// begin inline asm
	shfl.sync.down.b32 %r261, %r262, %r263, %r259, %r305;
	// end inline asm
	mov.b64 	%rd394, {%r256, %r261};
	setp.lt.s32 	%p97, %r224, %r259;
	selp.b64 	%rd395, %rd394, 0, %p97;
	add.s64 	%rd396, %rd395, %rd520;
	mov.b64 	{%r267, %r272}, %rd396;
	mov.b32 	%r273, 2;
	// begin inline asm
	shfl.sync.down.b32 %r266, %r267, %r273, %r259, %r305;
	// end inline asm
	// begin inline asm
	shfl.sync.down.b32 %r271, %r272, %r273, %r259, %r305;
	// end inline asm
	mov.b64 	%rd397, {%r266, %r271};
	add.s32 	%r11, %r224, 2;
	setp.gt.s32 	%p98, %r11, %r259;
	selp.b64 	%rd398, 0, %rd397, %p98;
	add.s64 	%rd399, %rd398, %rd396;
	mov.b64 	{%r277, %r282}, %rd399;
	mov.b32 	%r283, 4;
	// begin inline asm
	shfl.sync.down.b32 %r276, %r277, %r283, %r259, %r305;
	// end inline asm
	// begin inline asm
	shfl.sync.down.b32 %r281, %r282, %r283, %r259, %r305;
	// end inline asm
	mov.b64 	%rd400, {%r276, %r281};
	add.s32 	%r12, %r224, 4;
	setp.gt.s32 	%p99, %r12, %r259;
	selp.b64 	%rd401, 0, %rd400, %p99;
	add.s64 	%rd402, %rd401, %rd399;
	mov.b64 	{%r287, %r292}, %rd402;
	mov.b32 	%r293, 8;
	// begin inline asm
	shfl.sync.down.b32 %r286, %r287, %r293, %r259, %r305;
	// end inline asm
	// begin inline asm
	shfl.sync.down.b32 %r291, %r292, %r293, %r259, %r305;
	// end inline asm
	mov.b64 	%rd403, {%r286, %r291};
	add.s32 	%r13, %r224, 8;
	setp.gt.s32 	%p100, %r13, %r259;
	selp.b64 	%rd404, 0, %rd403, %p100;
	add.s64 	%rd405, %rd404, %rd402;
	mov.b64 	{%r297, %r302}, %rd405;
	mov.b32 	%r303, 16;
	// begin inline asm
	shfl.sync.down.b32 %r296, %r297, %r303, %r259, %r305;
	// end inline asm
	// begin inline asm
	shfl.sync.down.b32 %r301, %r302, %r303, %r259, %r305;
	// end inline asm
	mov.b64 	%rd406, {%r296, %r301};
	add.s32 	%r14, %r224, 16;
	setp.gt.s32 	%p101, %r14, %r259;
	selp.b64 	%rd407, 0, %rd406, %p101;
	add.s64 	%rd522, %rd407, %rd405;
	add.s64 	%rd38, %rd1, 512;
$L__BB7_15:
	setp.ne.s64 	%p102, %rd523, 101;
	mov.b32 	%r312, -1;
	vote.sync.all.pred 	%p103, %p102, %r312;
	not.pred 	%p104, %p103;
	@%p104 bra 	$L__BB7_20;
	mul.wide.s32 	%rd415, %r394, 16;
	add.s64 	%rd416, %rd38, %rd415;
	add.s64 	%rd414, %rd416, -512;
	// begin inline asm
	ld.relaxed.gpu.v2.u64 {%rd523, %rd524}, [%rd414];
	// end inline asm
	mov.b32 	%r395, 328;
$L__BB7_17:
	setp.eq.s64 	%p108, %rd523, 99;
	mov.b32 	%r315, -1;
	vote.sync.any.pred 	%p109, %p108, %r315;
	not.pred 	%p110, %p109;
	@%p110 bra 	$L__BB7_19;
	// begin inline asm
	nanosleep.u32 %r395;
	// end inline asm
	shl.b32 	%r395, %r395, 1;
	// begin inline asm
	ld.relaxed.gpu.v2.u64 {%rd523, %rd524}, [%rd414];
	// end inline asm
	bra.uni 	$L__BB7_17;
$L__BB7_19:
	setp.eq.s64 	%p111, %rd523, 101;
	mov.b32 	%r366, -1;
	vote.sync.ballot.b32 	%r367, %p111, %r366;
	and.b32  	%r368, %r367, %r255;
	or.b32  	%r369, %r368, -2147483648;
	add.s32 	%r370, %r369, -1;
	not.b32 	%r371, %r369;
	and.b32  	%r372, %r371, %r370;
	popc.b32 	%r320, %r372;
	mov.b64 	{%r318, %r323}, %rd524;
	mov.b32 	%r324, 1;
	// begin inline asm
	shfl.sync.down.b32 %r317, %r318, %r324, %r320, %r366;
	// end inline asm
	// begin inline asm
	shfl.sync.down.b32 %r322, %r323, %r324, %r320, %r366;
	// end inline asm
	mov.b64 	%rd417, {%r317, %r322};
	setp.lt.s32 	%p113, %r224, %r320;
	selp.b64 	%rd418, %rd417, 0, %p113;
	add.s64 	%rd419, %rd418, %rd524;
	mov.b64 	{%r328, %r333}, %rd419;
	mov.b32 	%r334, 2;
	// begin inline asm
	shfl.sync.down.b32 %r327, %r328, %r334, %r320, %r366;
	// end inline asm
	// begin inline asm
	shfl.sync.down.b32 %r332, %r333, %r334, %r320, %r366;
	// end inline asm
	mov.b64 	%rd420, {%r327, %r332};
	setp.gt.s32 	%p114, %r11, %r320;
	selp.b64 	%rd421, 0, %rd420, %p114;
	add.s64 	%rd422, %rd419, %rd421;
	mov.b64 	{%r338, %r343}, %rd422;
	mov.b32 	%r344, 4;
	// begin inline asm
	shfl.sync.down.b32 %r337, %r338, %r344, %r320, %r366;
	// end inline asm
	// begin inline asm
	shfl.sync.down.b32 %r342, %r343, %r344, %r320, %r366;
	// end inline asm
	mov.b64 	%rd423, {%r337, %r342};
	setp.gt.s32 	%p115, %r12, %r320;
	selp.b64 	%rd424, 0, %rd423, %p115;
	add.s64 	%rd425, %rd424, %rd422;
	mov.b64 	{%r348, %r353}, %rd425;
	mov.b32 	%r354, 8;
	// begin inline asm
	shfl.sync.down.b32 %r347, %r348, %r354, %r320, %r366;
	// end inline asm
	// begin inline asm
	shfl.sync.down.b32 %r352, %r353, %r354, %r320, %r366;
	// end inline asm
	mov.b64 	%rd426, {%r347, %r352};
	setp.gt.s32 	%p116, %r13, %r320;
	selp.b64 	%rd427, 0, %rd426, %p116;
	add.s64 	%rd428, %rd427, %rd425;
	mov.b64 	{%r358, %r363}, %rd428;
	mov.b32 	%r364, 16;
	// begin inline asm
	shfl.sync.down.b32 %r357, %r358, %r364, %r320, %r366;
	// end inline asm
	// begin inline asm
	shfl.sync.down.b32 %r362, %r363, %r364, %r320, %r366;
	// end inline asm
	mov.b64 	%rd429, {%r357, %r362};
	setp.gt.s32 	%p117, %r14, %r320;
	selp.b64 	%rd430, 0, %rd429, %p117;
	add.s64 	%rd431, %rd428, %rd522;
	add.s64 	%rd522, %rd431, %rd430;
	add.s32 	%r394, %r394, -32;
	bra.uni 	$L__BB7_15;
$L__BB7_20:
	setp.ne.s32 	%p105, %r2, 0;
	@%p105 bra 	$L__BB7_22;
	add.s64 	%rd410, %rd522, %rd24;
	add.s64 	%rd408, %rd27, 512;
	mov.b64 	%rd409, 101;
	// begin inline asm
	st.relaxed.gpu.v2.u64 [%rd408], {%rd409, %rd410};
	// end inline asm
	st.shared.u64 	[_ZZN3cub18CUB_300001_SM_10006detail4scan16DeviceScanKernelINS2_10policy_hubIyyymN4cuda3std3__44plusIvEEE10Policy1000EN6thrust24THRUST_300001_SM_1000_NS6detail15normal_iteratorINSD_10device_ptrIyEEEESI_NS0_13ScanTileStateIyLb1EEES9_NS0_8NullTypeEmyLb0ESL_EEvT0_T1_T2_iT3_T4_T5_E12temp_storage+8], %rd522;
	st.shared.u64 	[_ZZN3cub18CUB_300001_SM_10006detail4scan16DeviceScanKernelINS2_10policy_hubIyyymN4cuda3std3__44plusIvEEE10Policy1000EN6thrust24THRUST_300001_SM_1000_NS6detail15normal_iteratorINSD_10device_ptrIyEEEESI_NS0_13ScanTileStateIyLb1EEES9_NS0_8NullTypeEmyLb0ESL_EEvT0_T1_T2_iT3_T4_T5_E12temp_storage+16], %rd410;
$L__BB7_22:
	setp.ne.s32 	%p106, %r224, 0;
	mov.u64 	%rd525, %rd26;
	@%p106 bra 	$L__BB7_24;
	st.shared.u64 	[_ZZN3cub18CUB_300001_SM_10006detail4scan16DeviceScanKernelINS2_10policy_hubIyyymN4cuda3std3__44plusIvEEE10Policy1000EN6thrust24THRUST_300001_SM_1000_NS6detail15normal_iteratorINSD_10device_ptrIyEEEESI_NS0_13ScanTileStateIyLb1EEES9_NS0_8NullTypeEmyLb0ESL_EEvT0_T1_T2_iT3_T4_T5_E12temp_storage+128], %rd522;
	mov.u64 	%rd525, %rd522;
$L__BB7_24:
	bar.sync 	0;
	setp.eq.s32 	%p107, %r2, 0;
	@%p107 bra 	$L__BB7_26;
	ld.shared.u64 	%rd411, [_ZZN3cub18CUB_300001_SM_10006detail4scan16DeviceScanKernelINS2_10policy_hubIyyymN4cuda3std3__44plusIvEEE10Policy1000EN6thrust24THRUST_300001_SM_1000_NS6detail15normal_iteratorINSD_10device_ptrIyEEEESI_NS0_13ScanTileStateIyLb1EEES9_NS0_8NullTypeEmyLb0ESL_EEvT0_T1_T2_iT3_T4_T5_E12temp_storage+128];
	add.s64 	%rd525, %rd411, %rd525;
$L__BB7_26:
	add.s64 	%rd527, %rd7, %rd525;
$L__BB7_27:
	add.s64 	%rd496, %rd8, %rd527;
	add.s64 	%rd497, %rd9, %rd496;
	add.s64 	%rd498, %rd10, %rd497;
	add.s64 	%rd499, %rd11, %rd498;
	add.s64 	%rd500, %rd12, %rd499;
	add.s64 	%rd501, %rd13, %rd500;
	add.s64 	%rd502, %rd14, %rd501;
	add.s64 	%rd503, %rd15, %rd502;
	add.s64 	%rd504, %rd16, %rd503;
	add.s64 	%rd505, %rd17, %rd504;
	bar.sync 	0;
	st.shared.u64 	[%r6], %rd527;
	st.shared.u64 	[%r6+8], %rd496;
	st.shared.u64 	[%r6+16], %rd497;
	st.shared.u64 	[%r6+24], %rd498;
	st.shared.u64 	[%r6+32], %rd499;
	st.shared.u64 	[%r6+40], %rd500;
	st.shared.u64 	[%r6+48], %rd501;
	st.shared.u64 	[%r6+56], %rd502;
	st.shared.u64 	[%r6+64], %rd503;
	st.shared.u64 	[%r6+72], %rd504;
	st.shared.u64 	[%r6+80], %rd505;
	bar.warp.sync 	-1;
	ld.shared.u64 	%rd506, [%r5];
	ld.shared.u64 	%rd507, [%r5+256];
	ld.shared.u64 	%rd508, [%r5+512];
	ld.shared.u64 	%rd509, [%r5+768];
	ld.shared.u64 	%rd510, [%r5+1024];
	ld.shared.u64 	%rd511, [%r5+1280];
	ld.shared.u64 	%rd512, [%r5+1536];
	ld.shared.u64 	%rd513, [%r5+1792];
	ld.shared.u64 	%rd514, [%r5+2048];
	ld.shared.u64 	%rd515, [%r5+2304];
	ld.shared.u64 	%rd516, [%r5+2560];
	add.s64 	%rd518, %rd3, %rd320;
	st.global.u64 	[%rd518], %rd506;
	st.global.u64 	[%rd518+256], %rd507;
	st.global.u64 	[%rd518+512], %rd508;
	st.global.u64 	[%rd518+768], %rd509;
	st.global.u64 	[%rd518+1024], %rd510;
	st.global.u64 	[%rd518+1280], %rd511;
	st.global.u64 	[%rd518+1536], %rd512;
	st.global.u64 	[%rd518+1792], %rd513;
	st.global.u64 	[%rd518+2048], %rd514;
	st.global.u64 	[%rd518+2304], %rd515;
	st.global.u64 	[%rd518+2560], %rd516;
	bra.uni 	$L__BB7_100;
$L__BB7_28:
	setp.eq.s64 	%p2, %rd5, 0;
	@%p2 bra 	$L__BB7_100;
	cvt.u32.u64 	%r19, %rd5;
	shl.b64 	%rd142, %rd4, 3;
	add.s64 	%rd143, %rd2, %rd142;
	mov.u32 	%r20, %tid.x;
	ld.global.u64 	%rd538, [%rd143];
	and.b32  	%r47, %r20, 31;
	and.b32  	%r48, %r20, 992;
	mul.lo.s32 	%r49, %r48, 11;
	or.b32  	%r21, %r49, %r47;
	setp.ge.u32 	%p3, %r21, %r19;
	shl.b32 	%r50, %r21, 3;
	cvt.u64.u32 	%rd144, %r50;
	add.s64 	%rd57, %rd143, %rd144;
	mov.u64 	%rd528, %rd538;
	@%p3 bra 	$L__BB7_31;
	ld.global.u64 	%rd528, [%rd57];
$L__BB7_31:
	add.s32 	%r22, %r21, 32;
	setp.ge.u32 	%p4, %r22, %r19;
	mov.u64 	%rd529, %rd538;
	@%p4 bra 	$L__BB7_33;
	ld.global.u64 	%rd529, [%rd57+256];
$L__BB7_33:
	add.s32 	%r23, %r21, 64;
	setp.ge.u32 	%p5, %r23, %r19;
	mov.u64 	%rd530, %rd538;
	@%p5 bra 	$L__BB7_35;
	ld.global.u64 	%rd530, [%rd57+512];
$L__BB7_35:
	add.s32 	%r24, %r21, 96;
	setp.ge.u32 	%p6, %r24, %r19;
	mov.u64 	%rd531, %rd538;
	@%p6 bra 	$L__BB7_37;
	ld.global.u64 	%rd531, [%rd57+768];
$L__BB7_37:
	add.s32 	%r25, %r21, 128;
	setp.ge.u32 	%p7, %r25, %r19;
	mov.u64 	%rd532, %rd538;
	@%p7 bra 	$L__BB7_39;
	ld.global.u64 	%rd532, [%rd57+1024];
$L__BB7_39:
	add.s32 	%r26, %r21, 160;
	setp.ge.u32 	%p8, %r26, %r19;
	mov.u64 	%rd533, %rd538;
	@%p8 bra 	$L__BB7_41;
	ld.global.u64 	%rd533, [%rd57+1280];
$L__BB7_41:
	add.s32 	%r27, %r21, 192;
	setp.ge.u32 	%p9, %r27, %r19;
	mov.u64 	%rd534, %rd538;
	@%p9 bra 	$L__BB7_43;
	ld.global.u64 	%rd534, [%rd57+1536];
$L__BB7_43:
	add.s32 	%r28, %r21, 224;
	setp.ge.u32 	%p10, %r28, %r19;
	mov.u64 	%rd535, %rd538;
	@%p10 bra 	$L__BB7_45;
	ld.global.u64 	%rd535, [%rd57+1792];
$L__BB7_45:
	add.s32 	%r29, %r21, 256;
	setp.ge.u32 	%p11, %r29, %r19;
	mov.u64 	%rd536, %rd538;
	@%p11 bra 	$L__BB7_47;
	ld.global.u64 	%rd536, [%rd57+2048];
$L__BB7_47:
	add.s32 	%r30, %r21, 288;
	setp.ge.u32 	%p12, %r30, %r19;
	mov.u64 	%rd537, %rd538;
	@%p12 bra 	$L__BB7_49;
	ld.global.u64 	%rd537, [%rd57+2304];
$L__BB7_49:
	add.s32 	%r31, %r21, 320;
	setp.ge.u32 	%p13, %r31, %r19;
	@%p13 bra 	$L__BB7_51;
	ld.global.u64 	%rd538, [%rd57+2560];
$L__BB7_51:
	// begin inline asm
	mov.u32 %r51, %laneid;
	// end inline asm
	shr.u32 	%r33, %r20, 5;
	mad.lo.s32 	%r52, %r33, 352, %r51;
	shl.b32 	%r53, %r52, 3;
	mov.u32 	%r54, _ZZN3cub18CUB_300001_SM_10006detail4scan16DeviceScanKernelINS2_10policy_hubIyyymN4cuda3std3__44plusIvEEE10Policy1000EN6thrust24THRUST_300001_SM_1000_NS6detail15normal_iteratorINSD_10device_ptrIyEEEESI_NS0_13ScanTileStateIyLb1EEES9_NS0_8NullTypeEmyLb0ESL_EEvT0_T1_T2_iT3_T4_T5_E12temp_storage;
	add.s32 	%r34, %r54, %r53;
	st.shared.u64 	[%r34], %rd528;
	st.shared.u64 	[%r34+256], %rd529;
	st.shared.u64 	[%r34+512], %rd530;
	st.shared.u64 	[%r34+768], %rd531;
	st.shared.u64 	[%r34+1024], %rd532;
	st.shared.u64 	[%r34+1280], %rd533;
	st.shared.u64 	[%r34+1536], %rd534;
	st.shared.u64 	[%r34+1792], %rd535;
	st.shared.u64 	[%r34+2048], %rd536;
	st.shared.u64 	[%r34+2304], %rd537;
	st.shared.u64 	[%r34+2560], %rd538;
	bar.warp.sync 	-1;
	mad.lo.s32 	%r35, %r51, 80, %r34;
	ld.shared.u64 	%rd80, [%r35];
	ld.shared.u64 	%rd81, [%r35+8];
	ld.shared.u64 	%rd82, [%r35+16];
	ld.shared.u64 	%rd83, [%r35+24];
	ld.shared.u64 	%rd84, [%r35+32];
	ld.shared.u64 	%rd85, [%r35+40];
	ld.shared.u64 	%rd86, [%r35+48];
	ld.shared.u64 	%rd87, [%r35+56];
	ld.shared.u64 	%rd88, [%r35+64];
	ld.shared.u64 	%rd89, [%r35+72];
	ld.shared.u64 	%rd90, [%r35+80];
	bar.sync 	0;
	setp.ne.s32 	%p14, %r1, 0;
	@%p14 bra 	$L__BB7_55;
	add.s64 	%rd267, %rd81, %rd80;
	add.s64 	%rd268, %rd82, %rd267;
	add.s64 	%rd269, %rd83, %rd268;
	add.s64 	%rd270, %rd84, %rd269;
	add.s64 	%rd271, %rd85, %rd270;
	add.s64 	%rd272, %rd86, %rd271;
	add.s64 	%rd273, %rd87, %rd272;
	add.s64 	%rd274, %rd88, %rd273;
	add.s64 	%rd275, %rd89, %rd274;
	add.s64 	%rd254, %rd90, %rd275;
	mov.b32 	%r206, 1;
	mov.b32 	%r219, 0;
	mov.b32 	%r220, -1;
	// begin inline asm
	{  .reg .u64 r0;  .reg .u32 lo;  .reg .u32 hi;  .reg .pred p;  mov.b64 {lo, hi}, %rd254;  shfl.sync.up.b32 lo|p, lo, %r206, %r219, %r220;  shfl.sync.up.b32 hi|p, hi, %r206, %r219, %r220;  mov.b64 r0, {lo, hi};  @p add.u64 r0, r0, %rd254;  mov.u64 %rd252, r0;}
	// end inline asm
	mov.b32 	%r209, 2;
	// begin inline asm
	{  .reg .u64 r0;  .reg .u32 lo;  .reg .u32 hi;  .reg .pred p;  mov.b64 {lo, hi}, %rd252;  shfl.sync.up.b32 lo|p, lo, %r209, %r219, %r220;  shfl.sync.up.b32 hi|p, hi, %r209, %r219, %r220;  mov.b64 r0, {lo, hi};  @p add.u64 r0, r0, %rd252;  mov.u64 %rd255, r0;}
	// end inline asm
	mov.b32 	%r212, 4;
	// begin inline asm
	{  .reg .u64 r0;  .reg .u32 lo;  .reg .u32 hi;  .reg .pred p;  mov.b64 {lo, hi}, %rd255;  shfl.sync.up.b32 lo|p, lo, %r212, %r219, %r220;  shfl.sync.up.b32 hi|p, hi, %r212, %r219, %r220;  mov.b64 r0, {lo, hi};  @p add.u64 r0, r0, %rd255;  mov.u64 %rd258, r0;}
	// end inline asm
	mov.b32 	%r215, 8;
	// begin inline asm
	{  .reg .u64 r0;  .reg .u32 lo;  .reg .u32 hi;  .reg .pred p;  mov.b64 {lo, hi}, %rd258;  shfl.sync.up.b32 lo|p, lo, %r215, %r219, %r220;  shfl.sync.up.b32 hi|p, hi, %r215, %r219, %r220;  mov.b64 r0, {lo, hi};  @p add.u64 r0, r0, %rd258;  mov.u64 %rd261, r0;}
	// end inline asm
	mov.b32 	%r218, 16;
	// begin inline asm
	{  .reg .u64 r0;  .reg .u32 lo;  .reg .u32 hi;  .reg .pred p;  mov.b64 {lo, hi}, %rd261;  shfl.sync.up.b32 lo|p, lo, %r218, %r219, %r220;  shfl.sync.up.b32 hi|p, hi, %r218, %r219, %r220;  mov.b64 r0, {lo, hi};  @p add.u64 r0, r0, %rd261;  mov.u64 %rd264, r0;}
	// end inline asm
	setp.ne.s32 	%p54, %r51, 31;
	@%p54 bra 	$L__BB7_54;
	shl.b32 	%r221, %r33, 3;
	mov.u32 	%r222, _ZZN3cub18CUB_300001_SM_10006detail4scan16DeviceScanKernelINS2_10policy_hubIyyymN4cuda3std3__44plusIvEEE10Policy1000EN6thrust24THRUST_300001_SM_1000_NS6detail15normal_iteratorINSD_10device_ptrIyEEEESI_NS0_13ScanTileStateIyLb1EEES9_NS0_8NullTypeEmyLb0ESL_EEvT0_T1_T2_iT3_T4_T5_E12temp_storage;
	add.s32 	%r223, %r222, %r221;
	st.shared.u64 	[%r223+32], %rd264;
$L__BB7_54:
	sub.s64 	%rd276, %rd264, %rd254;
	bar.sync 	0;
	ld.shared.v2.u64 	{%rd277, %rd278}, [_ZZN3cub18CUB_300001_SM_10006detail4scan16DeviceScanKernelINS2_10policy_hubIyyymN4cuda3std3__44plusIvEEE10Policy1000EN6thrust24THRUST_300001_SM_1000_NS6detail15normal_iteratorINSD_10device_ptrIyEEEESI_NS0_13ScanTileStateIyLb1EEES9_NS0_8NullTypeEmyLb0ESL_EEvT0_T1_T2_iT3_T4_T5_E12temp_storage+32];
	add.s64 	%rd279, %rd278, %rd277;
	setp.eq.s32 	%p55, %r33, 2;
	selp.b64 	%rd280, %rd279, %rd277, %p55;
	ld.shared.v2.u64 	{%rd281, %rd282}, [_ZZN3cub18CUB_300001_SM_10006detail4scan16DeviceScanKernelINS2_10policy_hubIyyymN4cuda3std3__44plusIvEEE10Policy1000EN6thrust24THRUST_300001_SM_1000_NS6detail15normal_iteratorINSD_10device_ptrIyEEEESI_NS0_13ScanTileStateIyLb1EEES9_NS0_8NullTypeEmyLb0ESL_EEvT0_T1_T2_iT3_T4_T5_E12temp_storage+48];
	add.s64 	%rd283, %rd279, %rd281;
	setp.eq.s32 	%p56, %r33, 3;
	selp.b64 	%rd284, %rd283, %rd280, %p56;
	add.s64 	%rd285, %rd283, %rd282;
	setp.eq.s32 	%p57, %r33, 4;
	selp.b64 	%rd286, %rd285, %rd284, %p57;
	ld.shared.v2.u64 	{%rd287, %rd288}, [_ZZN3cub18CUB_300001_SM_10006detail4scan16DeviceScanKernelINS2_10policy_hubIyyymN4cuda3std3__44plusIvEEE10Policy1000EN6thrust24THRUST_300001_SM_1000_NS6detail15normal_iteratorINSD_10device_ptrIyEEEESI_NS0_13ScanTileStateIyLb1EEES9_NS0_8NullTypeEmyLb0ESL_EEvT0_T1_T2_iT3_T4_T5_E12temp_storage+64];
	add.s64 	%rd289, %rd285, %rd287;
	setp.eq.s32 	%p58, %r33, 5;
	selp.b64 	%rd290, %rd289, %rd286, %p58;
	add.s64 	%rd291, %rd289, %rd288;
	setp.eq.s32 	%p59, %r33, 6;
	selp.b64 	%rd292, %rd291, %rd290, %p59;
	ld.shared.v2.u64 	{%rd293, %rd294}, [_ZZN3cub18CUB_300001_SM_10006detail4scan16DeviceScanKernelINS2_10policy_hubIyyymN4cuda3std3__44plusIvEEE10Policy1000EN6thrust24THRUST_300001_SM_1000_NS6detail15normal_iteratorINSD_10device_ptrIyEEEESI_NS0_13ScanTileStateIyLb1EEES9_NS0_8NullTypeEmyLb0ESL_EEvT0_T1_T2_iT3_T4_T5_E12temp_storage+80];
	add.s64 	%rd295, %rd291, %rd293;
	setp.eq.s32 	%p60, %r33, 7;
	selp.b64 	%rd296, %rd295, %rd292, %p60;
	add.s64 	%rd297, %rd295, %rd294;
	setp.eq.s32 	%p61, %r33, 8;
	selp.b64 	%rd298, %rd297, %rd296, %p61;
	ld.shared.u64 	%rd299, [_ZZN3cub18CUB_300001_SM_10006detail4scan16DeviceScanKernelINS2_10policy_hubIyyymN4cuda3std3__44plusIvEEE10Policy1000EN6thrust24THRUST_300001_SM_1000_NS6detail15normal_iteratorINSD_10device_ptrIyEEEESI_NS0_13ScanTileStateIyLb1EEES9_NS0_8NullTypeEmyLb0ESL_EEvT0_T1_T2_iT3_T4_T5_E12temp_storage+96];
	add.s64 	%rd300, %rd297, %rd299;
	setp.eq.s32 	%p62, %r33, 9;
	selp.b64 	%rd301, %rd300, %rd298, %p62;
	setp.lt.u32 	%p63, %r20, 32;
	setp.eq.s32 	%p64, %r51, 0;
	selp.b64 	%rd302, 0, %rd276, %p64;
	add.s64 	%rd303, %rd301, %rd302;
	selp.b64 	%rd304, %rd276, %rd303, %p63;
	setp.eq.s32 	%p65, %r20, 0;
	selp.b64 	%rd305, 0, %rd304, %p65;
	add.s64 	%rd547, %rd305, %rd80;
	bra.uni 	$L__BB7_76;
$L__BB7_55:
	add.s64 	%rd160, %rd81, %rd80;
	add.s64 	%rd161, %rd82, %rd160;
	add.s64 	%rd162, %rd83, %rd161;
	add.s64 	%rd163, %rd84, %rd162;
	add.s64 	%rd164, %rd85, %rd163;
	add.s64 	%rd165, %rd86, %rd164;
	add.s64 	%rd166, %rd87, %rd165;
	add.s64 	%rd167, %rd88, %rd166;
	add.s64 	%rd168, %rd89, %rd167;
	add.s64 	%rd147, %rd90, %rd168;
	mov.b32 	%r55, 1;
	mov.b32 	%r68, 0;
	mov.b32 	%r69, -1;
	// begin inline asm
	{  .reg .u64 r0;  .reg .u32 lo;  .reg .u32 hi;  .reg .pred p;  mov.b64 {lo, hi}, %rd147;  shfl.sync.up.b32 lo|p, lo, %r55, %r68, %r69;  shfl.sync.up.b32 hi|p, hi, %r55, %r68, %r69;  mov.b64 r0, {lo, hi};  @p add.u64 r0, r0, %rd147;  mov.u64 %rd145, r0;}
	// end inline asm
	mov.b32 	%r58, 2;
	// begin inline asm
	{  .reg .u64 r0;  .reg .u32 lo;  .reg .u32 hi;  .reg .pred p;  mov.b64 {lo, hi}, %rd145;  shfl.sync.up.b32 lo|p, lo, %r58, %r68, %r69;  shfl.sync.up.b32 hi|p, hi, %r58, %r68, %r69;  mov.b64 r0, {lo, hi};  @p add.u64 r0, r0, %rd145;  mov.u64 %rd148, r0;}
	// end inline asm
	mov.b32 	%r61, 4;
	// begin inline asm
	{  .reg .u64 r0;  .reg .u32 lo;  .reg .u32 hi;  .reg .pred p;  mov.b64 {lo, hi}, %rd148;  shfl.sync.up.b32 lo|p, lo, %r61, %r68, %r69;  shfl.sync.up.b32 hi|p, hi, %r61, %r68, %r69;  mov.b64 r0, {lo, hi};  @p add.u64 r0, r0, %rd148;  mov.u64 %rd151, r0;}
	// end inline asm
	mov.b32 	%r64, 8;
	// begin inline asm
	{  .reg .u64 r0;  .reg .u32 lo;  .reg .u32 hi;  .reg .pred p;  mov.b64 {lo, hi}, %rd151;  shfl.sync.up.b32 lo|p, lo, %r64, %r68, %r69;  shfl.sync.up.b32 hi|p, hi, %r64, %r68, %r69;  mov.b64 r0, {lo, hi};  @p add.u64 r0, r0, %rd151;  mov.u64 %rd154, r0;}
	// end inline asm
	mov.b32 	%r67, 16;
	// begin inline asm
	{  .reg .u64 r0;  .reg .u32 lo;  .reg .u32 hi;  .reg .pred p;  mov.b64 {lo, hi}, %rd154;  shfl.sync.up.b32 lo|p, lo, %r67, %r68, %r69;  shfl.sync.up.b32 hi|p, hi, %r67, %r68, %r69;  mov.b64 r0, {lo, hi};  @p add.u64 r0, r0, %rd154;  mov.u64 %rd157, r0;}
	// end inline asm
	setp.ne.s32 	%p15, %r51, 31;
	@%p15 bra 	$L__BB7_57;
	shl.b32 	%r70, %r33, 3;
	mov.u32 	%r71, _ZZN3cub18CUB_300001_SM_10006detail4scan16DeviceScanKernelINS2_10policy_hubIyyymN4cuda3std3__44plusIvEEE10Policy1000EN6thrust24THRUST_300001_SM_1000_NS6detail15normal_iteratorINSD_10device_ptrIyEEEESI_NS0_13ScanTileStateIyLb1EEES9_NS0_8NullTypeEmyLb0ESL_EEvT0_T1_T2_iT3_T4_T5_E12temp_storage;
	add.s32 	%r72, %r71, %r70;
	st.shared.u64 	[%r72+32], %rd157;
$L__BB7_57:
	sub.s64 	%rd169, %rd157, %rd147;
	bar.sync 	0;
	ld.shared.v2.u64 	{%rd170, %rd171}, [_ZZN3cub18CUB_300001_SM_10006detail4scan16DeviceScanKernelINS2_10policy_hubIyyymN4cuda3std3__44plusIvEEE10Policy1000EN6thrust24THRUST_300001_SM_1000_NS6detail15normal_iteratorINSD_10device_ptrIyEEEESI_NS0_13ScanTileStateIyLb1EEES9_NS0_8NullTypeEmyLb0ESL_EEvT0_T1_T2_iT3_T4_T5_E12temp_storage+32];
	add.s64 	%rd172, %rd171, %rd170;
	setp.eq.s32 	%p16, %r33, 2;
	selp.b64 	%rd173, %rd172, %rd170, %p16;
	ld.shared.v2.u64 	{%rd174, %rd175}, [_ZZN3cub18CUB_300001_SM_10006detail4scan16DeviceScanKernelINS2_10policy_hubIyyymN4cuda3std3__44plusIvEEE10Policy1000EN6thrust24THRUST_300001_SM_1000_NS6detail15normal_iteratorINSD_10device_ptrIyEEEESI_NS0_13ScanTileStateIyLb1EEES9_NS0_8NullTypeEmyLb0ESL_EEvT0_T1_T2_iT3_T4_T5_E12temp_storage+48];
	add.s64 	%rd176, %rd172, %rd174;
	setp.eq.s32 	%p17, %r33, 3;
	selp.b64 	%rd177, %rd176, %rd173, %p17;
	add.s64 	%rd178, %rd176, %rd175;
	setp.eq.s32 	%p18, %r33, 4;
	selp.b64 	%rd179, %rd178, %rd177, %p18;
	ld.shared.v2.u64 	{%rd180, %rd181}, [_ZZN3cub18CUB_300001_SM_10006detail4scan16DeviceScanKernelINS2_10policy_hubIyyymN4cuda3std3__44plusIvEEE10Policy1000EN6thrust24THRUST_300001_SM_1000_NS6detail15normal_iteratorINSD_10device_ptrIyEEEESI_NS0_13ScanTileStateIyLb1EEES9_NS0_8NullTypeEmyLb0ESL_EEvT0_T1_T2_iT3_T4_T5_E12temp_storage+64];
	add.s64 	%rd182, %rd178, %rd180;
	setp.eq.s32 	%p19, %r33, 5;
	selp.b64 	%rd183, %rd182, %rd179, %p19;
	add.s64 	%rd184, %rd182, %rd181;
	setp.eq.s32 	%p20, %r33, 6;
	selp.b64 	%rd185, %rd184, %rd183, %p20;
	ld.shared.v2.u64 	{%rd186, %rd187}, [_ZZN3cub18CUB_300001_SM_10006detail4scan16DeviceScanKernelINS2_10policy_hubIyyymN4cuda3std3__44plusIvEEE10Policy1000EN6thrust24THRUST_300001_SM_1000_NS6detail15normal_iteratorINSD_10device_ptrIyEEEESI_NS0_13ScanTileStateIyLb1EEES9_NS0_8NullTypeEmyLb0ESL_EEvT0_T1_T2_iT3_T4_T5_E12temp_storage+80];
	add.s64 	%rd188, %rd184, %rd186;
	setp.eq.s32 	%p21, %r33, 7;
	selp.b64 	%rd189, %rd188, %rd185, %p21;
	add.s64 	%rd190, %rd188, %rd187;
	setp.eq.s32 	%p22, %r33, 8;
	selp.b64 	%rd191, %rd190, %rd189, %p22;
	ld.shared.v2.u64 	{%rd192, %rd193}, [_ZZN3cub18CUB_300001_SM_10006detail4scan16DeviceScanKernelINS2_10policy_hubIyyymN4cuda3std3__44plusIvEEE10Policy1000EN6thrust24THRUST_300001_SM_1000_NS6detail15normal_iteratorINSD_10device_ptrIyEEEESI_NS0_13ScanTileStateIyLb1EEES9_NS0_8NullTypeEmyLb0ESL_EEvT0_T1_T2_iT3_T4_T5_E12temp_storage+96];
	add.s64 	%rd194, %rd190, %rd192;
	setp.eq.s32 	%p23, %r33, 9;
	selp.b64 	%rd195, %rd194, %rd191, %p23;
	add.s64 	%rd96, %rd194, %rd193;
	setp.gt.u32 	%p24, %r20, 31;
	setp.lt.u32 	%p25, %r20, 32;
	setp.eq.s32 	%p26, %r51, 0;
	selp.b64 	%rd196, 0, %rd169, %p26;
	add.s64 	%rd545, %rd195, %rd196;
	selp.b64 	%rd98, %rd169, %rd545, %p25;
	@%p24 bra 	$L__BB7_73;
	setp.ne.s32 	%p27, %r20, 0;
	mul.wide.s32 	%rd197, %r1, 16;
	add.s64 	%rd99, %rd1, %rd197;
	@%p27 bra 	$L__BB7_60;
	st.shared.u64 	[_ZZN3cub18CUB_300001_SM_10006detail4scan16DeviceScanKernelINS2_10policy_hubIyyymN4cuda3std3__44plusIvEEE10Policy1000EN6thrust24THRUST_300001_SM_1000_NS6detail15normal_iteratorINSD_10device_ptrIyEEEESI_NS0_13ScanTileStateIyLb1EEES9_NS0_8NullTypeEmyLb0ESL_EEvT0_T1_T2_iT3_T4_T5_E12temp_storage+24], %rd96;
	add.s64 	%rd198, %rd99, 512;
	mov.b64 	%rd199, 100;
	// begin inline asm
	st.relaxed.gpu.v2.u64 [%rd198], {%rd199, %rd96};
	// end inline asm
$L__BB7_60:
	not.b32 	%r75, %r20;
	add.s32 	%r397, %r1, %r75;
	mov.b32 	%r73, 965;
	// begin inline asm
	nanosleep.u32 %r73;
	// end inline asm
	mul.wide.s32 	%rd204, %r397, 16;
	add.s64 	%rd205, %rd1, %rd204;
	add.s64 	%rd203, %rd205, 512;
	// begin inline asm
	ld.relaxed.gpu.v2.u64 {%rd543, %rd540}, [%rd203];
	// end inline asm
	mov.b32 	%r396, 328;
$L__BB7_61:
	setp.eq.s64 	%p28, %rd543, 99;
	mov.b32 	%r76, -1;
	vote.sync.any.pred 	%p29, %p28, %r76;
	not.pred 	%p30, %p29;
	@%p30 bra 	$L__BB7_63;
	// begin inline asm
	nanosleep.u32 %r396;
	// end inline asm
	shl.b32 	%r396, %r396, 1;
	// begin inline asm
	ld.relaxed.gpu.v2.u64 {%rd543, %rd540}, [%rd203];
	// end inline asm
	bra.uni 	$L__BB7_61;
$L__BB7_63:
	setp.eq.s64 	%p31, %rd543, 101;
	mov.b32 	%r128, -1;
	vote.sync.ballot.b32 	%r129, %p31, %r128;
	// begin inline asm
	mov.u32 %r78, %lanemask_ge;
	// end inline asm
	and.b32  	%r130, %r129, %r78;
	or.b32  	%r131, %r130, -2147483648;
	add.s32 	%r132, %r131, -1;
	not.b32 	%r133, %r131;
	and.b32  	%r134, %r133, %r132;
	popc.b32 	%r82, %r134;
	mov.b64 	{%r80, %r85}, %rd540;
	mov.b32 	%r86, 1;
	// begin inline asm
	shfl.sync.down.b32 %r79, %r80, %r86, %r82, %r128;
	// end inline asm
	// begin inline asm
	shfl.sync.down.b32 %r84, %r85, %r86, %r82, %r128;
	// end inline asm
	mov.b64 	%rd206, {%r79, %r84};
	setp.lt.s32 	%p33, %r51, %r82;
	selp.b64 	%rd207, %rd206, 0, %p33;
	add.s64 	%rd208, %rd207, %rd540;
	mov.b64 	{%r90, %r95}, %rd208;
	mov.b32 	%r96, 2;
	// begin inline asm
	shfl.sync.down.b32 %r89, %r90, %r96, %r82, %r128;
	// end inline asm
	// begin inline asm
	shfl.sync.down.b32 %r94, %r95, %r96, %r82, %r128;
	// end inline asm
	mov.b64 	%rd209, {%r89, %r94};
	add.s32 	%r135, %r51, 2;
	setp.gt.s32 	%p34, %r135, %r82;
	selp.b64 	%rd210, 0, %rd209, %p34;
	add.s64 	%rd211, %rd210, %rd208;
	mov.b64 	{%r100, %r105}, %rd211;
	mov.b32 	%r106, 4;
	// begin inline asm
	shfl.sync.down.b32 %r99, %r100, %r106, %r82, %r128;
	// end inline asm
	// begin inline asm
	shfl.sync.down.b32 %r104, %r105, %r106, %r82, %r128;
	// end inline asm
	mov.b64 	%rd212, {%r99, %r104};
	add.s32 	%r136, %r51, 4;
	setp.gt.s32 	%p35, %r136, %r82;
	selp.b64 	%rd213, 0, %rd212, %p35;
	add.s64 	%rd214, %rd213, %rd211;
	mov.b64 	{%r110, %r115}, %rd214;
	mov.b32 	%r116, 8;
	// begin inline asm
	shfl.sync.down.b32 %r109, %r110, %r116, %r82, %r128;
	// end inline asm
	// begin inline asm
	shfl.sync.down.b32 %r114, %r115, %r116, %r82, %r128;
	// end inline asm
	mov.b64 	%rd215, {%r109, %r114};
	add.s32 	%r137, %r51, 8;
	setp.gt.s32 	%p36, %r137, %r82;
	selp.b64 	%rd216, 0, %rd215, %p36;
	add.s64 	%rd217, %rd216, %rd214;
	mov.b64 	{%r120, %r125}, %rd217;
	mov.b32 	%r126, 16;
	// begin inline asm
	shfl.sync.down.b32 %r119, %r120, %r126, %r82, %r128;
	// end inline asm
	// begin inline asm
	shfl.sync.down.b32 %r124, %r125, %r126, %r82, %r128;
	// end inline asm
	mov.b64 	%rd218, {%r119, %r124};
	add.s32 	%r138, %r51, 16;
	setp.gt.s32 	%p37, %r138, %r82;
	selp.b64 	%rd219, 0, %rd218, %p37;
	add.s64 	%rd541, %rd219, %rd217;
	add.s64 	%rd110, %rd1, 512;
$L__BB7_64:
	setp.ne.s64 	%p38, %rd543, 101;
	mov.b32 	%r139, -1;
	vote.sync.all.pred 	%p39, %p38, %r139;
	not.pred 	%p40, %p39;
	@%p40 bra 	$L__BB7_69;
	mul.wide.s32 	%rd227, %r397, 16;
	add.s64 	%rd228, %rd110, %rd227;
	add.s64 	%rd226, %rd228, -512;
	// begin inline asm
	ld.relaxed.gpu.v2.u64 {%rd543, %rd544}, [%rd226];
	// end inline asm
	mov.b32 	%r398, 328;
$L__BB7_66:
	setp.eq.s64 	%p44, %rd543, 99;
	mov.b32 	%r142, -1;
	vote.sync.any.pred 	%p45, %p44, %r142;
	not.pred 	%p46, %p45;
	@%p46 bra 	$L__BB7_68;
	// begin inline asm
	nanosleep.u32 %r398;
	// end inline asm
	shl.b32 	%r398, %r398, 1;
	mul.wide.s32 	%rd247, %r397, 16;
	add.s64 	%rd248, %rd110, %rd247;
	add.s64 	%rd246, %rd248, -512;
	// begin inline asm
	ld.relaxed.gpu.v2.u64 {%rd543, %rd544}, [%rd246];
	// end inline asm
	bra.uni 	$L__BB7_66;
$L__BB7_68:
	setp.eq.s64 	%p47, %rd543, 101;
	mov.b32 	%r193, -1;
	vote.sync.ballot.b32 	%r194, %p47, %r193;
	and.b32  	%r195, %r194, %r78;
	or.b32  	%r196, %r195, -2147483648;
	add.s32 	%r197, %r196, -1;
	not.b32 	%r198, %r196;
	and.b32  	%r199, %r198, %r197;
	popc.b32 	%r147, %r199;
	mov.b64 	{%r145, %r150}, %rd544;
	mov.b32 	%r151, 1;
	// begin inline asm
	shfl.sync.down.b32 %r144, %r145, %r151, %r147, %r193;
	// end inline asm
	// begin inline asm
	shfl.sync.down.b32 %r149, %r150, %r151, %r147, %r193;
	// end inline asm
	mov.b64 	%rd229, {%r144, %r149};
	setp.lt.s32 	%p49, %r51, %r147;
	selp.b64 	%rd230, %rd229, 0, %p49;
	add.s64 	%rd231, %rd230, %rd544;
	mov.b64 	{%r155, %r160}, %rd231;
	mov.b32 	%r161, 2;
	// begin inline asm
	shfl.sync.down.b32 %r154, %r155, %r161, %r147, %r193;
	// end inline asm
	// begin inline asm
	shfl.sync.down.b32 %r159, %r160, %r161, %r147, %r193;
	// end inline asm
	mov.b64 	%rd232, {%r154, %r159};
	add.s32 	%r200, %r51, 2;
	setp.gt.s32 	%p50, %r200, %r147;
	selp.b64 	%rd233, 0, %rd232, %p50;
	add.s64 	%rd234, %rd231, %rd233;
	mov.b64 	{%r165, %r170}, %rd234;
	mov.b32 	%r171, 4;
	// begin inline asm
	shfl.sync.down.b32 %r164, %r165, %r171, %r147, %r193;
	// end inline asm
	// begin inline asm
	shfl.sync.down.b32 %r169, %r170, %r171, %r147, %r193;
	// end inline asm
	mov.b64 	%rd235, {%r164, %r169};
	add.s32 	%r201, %r51, 4;
	setp.gt.s32 	%p51, %r201, %r147;
	selp.b64 	%rd236, 0, %rd235, %p51;
	add.s64 	%rd237, %rd236, %rd234;
	mov.b64 	{%r175, %r180}, %rd237;
	mov.b32 	%r181, 8;
	// begin inline asm
	shfl.sync.down.b32 %r174, %r175, %r181, %r147, %r193;
	// end inline asm
	// begin inline asm
	shfl.sync.down.b32 %r179, %r180, %r181, %r147, %r193;
	// end inline asm
	mov.b64 	%rd238, {%r174, %r179};
	add.s32 	%r202, %r51, 8;
	setp.gt.s32 	%p52, %r202, %r147;
	selp.b64 	%rd239, 0, %rd238, %p52;
	add.s64 	%rd240, %rd239, %rd237;
	mov.b64 	{%r185, %r190}, %rd240;
	mov.b32 	%r191, 16;
	// begin inline asm
	shfl.sync.down.b32 %r184, %r185, %r191, %r147, %r193;
	// end inline asm
	// begin inline asm
	shfl.sync.down.b32 %r189, %r190, %r191, %r147, %r193;
	// end inline asm
	mov.b64 	%rd241, {%r184, %r189};
	add.s32 	%r203, %r51, 16;
	setp.gt.s32 	%p53, %r203, %r147;
	selp.b64 	%rd242, 0, %rd241, %p53;
	add.s64 	%rd243, %rd240, %rd541;
	add.s64 	%rd541, %rd243, %rd242;
	add.s32 	%r397, %r397, -32;
	bra.uni 	$L__BB7_64;
$L__BB7_69:
	@%p27 bra 	$L__BB7_71;
	add.s64 	%rd222, %rd541, %rd96;
	add.s64 	%rd220, %rd99, 512;
	mov.b64 	%rd221, 101;
	// begin inline asm
	st.relaxed.gpu.v2.u64 [%rd220], {%rd221, %rd222};
	// end inline asm
	st.shared.u64 	[_ZZN3cub18CUB_300001_SM_10006detail4scan16DeviceScanKernelINS2_10policy_hubIyyymN4cuda3std3__44plusIvEEE10Policy1000EN6thrust24THRUST_300001_SM_1000_NS6detail15normal_iteratorINSD_10device_ptrIyEEEESI_NS0_13ScanTileStateIyLb1EEES9_NS0_8NullTypeEmyLb0ESL_EEvT0_T1_T2_iT3_T4_T5_E12temp_storage+8], %rd541;
	st.shared.u64 	[_ZZN3cub18CUB_300001_SM_10006detail4scan16DeviceScanKernelINS2_10policy_hubIyyymN4cuda3std3__44plusIvEEE10Policy1000EN6thrust24THRUST_300001_SM_1000_NS6detail15normal_iteratorINSD_10device_ptrIyEEEESI_NS0_13ScanTileStateIyLb1EEES9_NS0_8NullTypeEmyLb0ESL_EEvT0_T1_T2_iT3_T4_T5_E12temp_storage+16], %rd222;
$L__BB7_71:
	setp.ne.s32 	%p42, %r51, 0;
	mov.u64 	%rd545, %rd98;
	@%p42 bra 	$L__BB7_73;
	st.shared.u64 	[_ZZN3cub18CUB_300001_SM_10006detail4scan16DeviceScanKernelINS2_10policy_hubIyyymN4cuda3std3__44plusIvEEE10Policy1000EN6thrust24THRUST_300001_SM_1000_NS6detail15normal_iteratorINSD_10device_ptrIyEEEESI_NS0_13ScanTileStateIyLb1EEES9_NS0_8NullTypeEmyLb0ESL_EEvT0_T1_T2_iT3_T4_T5_E12temp_storage+128], %rd541;
	mov.u64 	%rd545, %rd541;
$L__BB7_73:
	bar.sync 	0;
	setp.eq.s32 	%p43, %r20, 0;
	@%p43 bra 	$L__BB7_75;
	ld.shared.u64 	%rd223, [_ZZN3cub18CUB_300001_SM_10006detail4scan16DeviceScanKernelINS2_10policy_hubIyyymN4cuda3std3__44plusIvEEE10Policy1000EN6thrust24THRUST_300001_SM_1000_NS6detail15normal_iteratorINSD_10device_ptrIyEEEESI_NS0_13ScanTileStateIyLb1EEES9_NS0_8NullTypeEmyLb0ESL_EEvT0_T1_T2_iT3_T4_T5_E12temp_storage+128];
	add.s64 	%rd545, %rd223, %rd545;
$L__BB7_75:
	add.s64 	%rd547, %rd80, %rd545;
$L__BB7_76:
	add.s64 	%rd306, %rd81, %rd547;
	add.s64 	%rd307, %rd82, %rd306;
	add.s64 	%rd308, %rd83, %rd307;
	add.s64 	%rd309, %rd84, %rd308;
	add.s64 	%rd310, %rd85, %rd309;
	add.s64 	%rd311, %rd86, %rd310;
	add.s64 	%rd312, %rd87, %rd311;
	add.s64 	%rd313, %rd88, %rd312;
	add.s64 	%rd314, %rd89, %rd313;
	add.s64 	%rd315, %rd90, %rd314;
	bar.sync 	0;
	st.shared.u64 	[%r35], %rd547;
	st.shared.u64 	[%r35+8], %rd306;
	st.shared.u64 	[%r35+16], %rd307;
	st.shared.u64 	[%r35+24], %rd308;
	st.shared.u64 	[%r35+32], %rd309;
	st.shared.u64 	[%r35+40], %rd310;
	st.shared.u64 	[%r35+48], %rd311;
	st.shared.u64 	[%r35+56], %rd312;
	st.shared.u64 	[%r35+64], %rd313;
	st.shared.u64 	[%r35+72], %rd314;
	st.shared.u64 	[%r35+80], %rd315;
	bar.warp.sync 	-1;
	ld.shared.u64 	%rd127, [%r34];
	ld.shared.u64 	%rd128, [%r34+256];
	ld.shared.u64 	%rd129, [%r34+512];
	ld.shared.u64 	%rd130, [%r34+768];
	ld.shared.u64 	%rd131, [%r34+1024];
	ld.shared.u64 	%rd132, [%r34+1280];
	ld.shared.u64 	%rd133, [%r34+1536];
	ld.shared.u64 	%rd134, [%r34+1792];
	ld.shared.u64 	%rd135, [%r34+2048];
	ld.shared.u64 	%rd136, [%r34+2304];
	ld.shared.u64 	%rd137, [%r34+2560];
	setp.ne.s32 	%p66, %r20, 0;
	@%p66 bra 	$L__BB7_78;
	st.volatile.shared.u32 	[_ZZN3cub18CUB_300001_SM_10006detail4scan16DeviceScanKernelINS2_10policy_hubIyyymN4cuda3std3__44plusIvEEE10Policy1000EN6thrust24THRUST_300001_SM_1000_NS6detail15normal_iteratorINSD_10device_ptrIyEEEESI_NS0_13ScanTileStateIyLb1EEES9_NS0_8NullTypeEmyLb0ESL_EEvT0_T1_T2_iT3_T4_T5_E12temp_storage+28160], %r19;
$L__BB7_78:
	bar.sync 	0;
	ld.volatile.shared.u32 	%r44, [_ZZN3cub18CUB_300001_SM_10006detail4scan16DeviceScanKernelINS2_10policy_hubIyyymN4cuda3std3__44plusIvEEE10Policy1000EN6thrust24THRUST_300001_SM_1000_NS6detail15normal_iteratorINSD_10device_ptrIyEEEESI_NS0_13ScanTileStateIyLb1EEES9_NS0_8NullTypeEmyLb0ESL_EEvT0_T1_T2_iT3_T4_T5_E12temp_storage+28160];
	cvt.u64.u32 	%rd316, %r21;
	add.s64 	%rd317, %rd4, %rd316;
	setp.ge.s32 	%p67, %r21, %r44;
	shl.b64 	%rd318, %rd317, 3;
	add.s64 	%rd138, %rd3, %rd318;
	@%p67 bra 	$L__BB7_80;
	st.global.u64 	[%rd138], %rd127;
$L__BB7_80:
	setp.ge.s32 	%p68, %r22, %r44;
	@%p68 bra 	$L__BB7_82;
	st.global.u64 	[%rd138+256], %rd128;
$L__BB7_82:
	setp.ge.s32 	%p69, %r23, %r44;
	@%p69 bra 	$L__BB7_84;
	st.global.u64 	[%rd138+512], %rd129;
$L__BB7_84:
	setp.ge.s32 	%p70, %r24, %r44;
	@%p70 bra 	$L__BB7_86;
	st.global.u64 	[%rd138+768], %rd130;
$L__BB7_86:
	setp.ge.s32 	%p71, %r25, %r44;
	@%p71 bra 	$L__BB7_88;
	st.global.u64 	[%rd138+1024], %rd131;
$L__BB7_88:
	setp.ge.s32 	%p72, %r26, %r44;
	@%p72 bra 	$L__BB7_90;
	st.global.u64 	[%rd138+1280], %rd132;
$L__BB7_90:
	setp.ge.s32 	%p73, %r27, %r44;
	@%p73 bra 	$L__BB7_92;
	st.global.u64 	[%rd138+1536], %rd133;
$L__BB7_92:
	setp.ge.s32 	%p74, %r28, %r44;
	@%p74 bra 	$L__BB7_94;
	st.global.u64 	[%rd138+1792], %rd134;
$L__BB7_94:
	setp.ge.s32 	%p75, %r29, %r44;
	@%p75 bra 	$L__BB7_96;
	st.global.u64 	[%rd138+2048], %rd135;
$L__BB7_96:
	setp.ge.s32 	%p76, %r30, %r44;
	@%p76 bra 	$L__BB7_98;
	st.global.u64 	[%rd138+2304], %rd136;
$L__BB7_98:
	setp.ge.s32 	%p77, %r31, %r44;
	@%p77 bra 	$L__BB7_100;
	st.global.u64 	[%rd138+2560], %rd137;
$L__BB7_100:
	ret;

}


// ===== COMPILED SASS (sm_100) =====

	.target	sm_100

	.elftype	@"ET_EXEC"


//--------------------- .note.nv.tkinfo           --------------------------
	.section	.note.nv.tkinfo,"",@"SHT_NOTE"
	.sectionflags	@"SHF_NOTE_NV_TKINFO"
	.tkinfo
        /*0018*/ 	.word	0x00000002
        /*0030*/ 	.string	""
        /*0030*/ 	.string	"ptxas"
        /*0030*/ 	.string	"Cuda compilation tools, release 13.0, V13.0.88"
        /*0030*/ 	.string	"Build cuda_13.0.r13.0/compiler.36424714_0"
        /*0030*/ 	.string	"-arch sm_100 -m 64 "



//--------------------- .note.nv.cuinfo           --------------------------
	.section	.note.nv.cuinfo,"",@"SHT_NOTE"
	.sectionflags	@"SHF_NOTE_NV_CUINFO"
        /*0018*/ 	.short	0x0002
        /*001a*/ 	.short	0x0064
        /*001c*/ 	.short	0x0082
	.zero		2


//--------------------- .nv.info                  --------------------------
	.section	.nv.info,"",@"SHT_CUDA_INFO"
	.align	4


	//----- nvinfo : EIATTR_REGCOUNT
	.align		4
        /*0000*/ 	.byte	0x04, 0x2f
        /*0002*/ 	.short	(.L_44 - .L_43)
	.align		4
.L_43:
        /*0004*/ 	.word	index@(_Z22scatter_updates_kerneliiPKiS0_PKxPyi)
        /*0008*/ 	.word	0x0000000e


	//----- nvinfo : EIATTR_FRAME_SIZE
	.align		4
.L_44:
        /*000c*/ 	.byte	0x04, 0x11
        /*000e*/ 	.short	(.L_46 - .L_45)
	.align		4
.L_45:
        /*0010*/ 	.word	index@(_Z22scatter_updates_kerneliiPKiS0_PKxPyi)
        /*0014*/ 	.word	0x00000000


	//----- nvinfo : EIATTR_REGCOUNT
	.align		4
.L_46:
        /*0018*/ 	.byte	0x04, 0x2f
        /*001a*/ 	.short	(.L_48 - .L_47)
	.align		4
.L_47:
        /*001c*/ 	.word	index@(_Z19check_bucket_kerneliPKiS0_S0_PKyPKxPi)
        /*0020*/ 	.word	0x00000014


	//----- nvinfo : EIATTR_FRAME_SIZE
	.align		4
.L_48:
        /*0024*/ 	.byte	0x04, 0x11
        /*0026*/ 	.short	(.L_50 - .L_49)
	.align		4
.L_49:
        /*0028*/ 	.word	index@(_Z19check_bucket_kerneliPKiS0_S0_PKyPKxPi)
        /*002c*/ 	.word	0x00000000


	//----- nvinfo : EIATTR_REGCOUNT
	.align		4
.L_50:
        /*0030*/ 	.byte	0x04, 0x2f
        /*0032*/ 	.short	(.L_52 - .L_51)
	.align		4
.L_51:
        /*0034*/ 	.word	index@(_ZN3cub18CUB_300001_SM_10006detail11EmptyKernelIvEEvv)
        /*0038*/ 	.word	0x00000004


	//----- nvinfo : EIATTR_FRAME_SIZE
	.align		4
.L_52:
        /*003c*/ 	.byte	0x04, 0x11
        /*003e*/ 	.short	(.L_54 - .L_53)
	.align		4
.L_53:
        /*0040*/ 	.word	index@(_ZN3cub18CUB_300001_SM_10006detail11EmptyKernelIvEEvv)
        /*0044*/ 	.word	0x00000000


	//----- nvinfo : EIATTR_REGCOUNT
	.align		4
.L_54:
        /*0048*/ 	.byte	0x04, 0x2f
        /*004a*/ 	.short	(.L_56 - .L_55)
	.align		4
.L_55:
        /*004c*/ 	.word	index@(_ZN3cub18CUB_300001_SM_10006detail8for_each13static_kernelINS2_12policy_hub_t12policy_500_tEmN6thrust24THRUST_300001_SM_1000_NS8cuda_cub20__uninitialized_fill7functorINS7_10device_ptrIyEEyEEEEvT0_T1_)
        /*0050*/ 	.word	0x00000009


	//----- nvinfo : EIATTR_FRAME_SIZE
	.align		4
.L_56:
        /*0054*/ 	.byte	0x04, 0x11
        /*0056*/ 	.short	(.L_58 - .L_57)
	.align		4
.L_57:
        /*0058*/ 	.word	index@(_ZN3cub18CUB_300001_SM_10006detail8for_each13static_kernelINS2_12policy_hub_t12policy_500_tEmN6thrust24THRUST_300001_SM_1000_NS8cuda_cub20__uninitialized_fill7functorINS7_10device_ptrIyEEyEEEEvT0_T1_)
        /*005c*/ 	.word	0x00000000


	//----- nvinfo : EIATTR_REGCOUNT
	.align		4
.L_58:
        /*0060*/ 	.byte	0x04, 0x2f
        /*0062*/ 	.short	(.L_60 - .L_59)
	.align		4
.L_59:
        /*0064*/ 	.word	index@(_ZN3cub18CUB_300001_SM_10006detail8for_each13static_kernelINS2_12policy_hub_t12policy_500_tElN6thrust24THRUST_300001_SM_1000_NS8cuda_cub6__fill7functorINS7_6detail15normal_iteratorINS7_10device_ptrIyEEEEyEEEEvT0_T1_)
        /*0068*/ 	.word	0x00000009


	//----- nvinfo : EIATTR_FRAME_SIZE
	.align		4
.L_60:
        /*006c*/ 	.byte	0x04, 0x11
        /*006e*/ 	.short	(.L_62 - .L_61)
	.align		4
.L_61:
        /*0070*/ 	.word	index@(_ZN3cub18CUB_300001_SM_10006detail8for_each13static_kernelINS2_12policy_hub_t12policy_500_tElN6thrust24THRUST_300001_SM_1000_NS8cuda_cub6__fill7functorINS7_6detail15normal_iteratorINS7_10device_ptrIyEEEEyEEEEvT0_T1_)
        /*0074*/ 	.word	0x00000000


	//----- nvinfo : EIATTR_REGCOUNT
	.align		4
.L_62:
        /*0078*/ 	.byte	0x04, 0x2f
        /*007a*/ 	.short	(.L_64 - .L_63)
	.align		4
.L_63:
        /*007c*/ 	.word	index@(_ZN3cub18CUB_300001_SM_10006detail4scan20DeviceScanInitKernelINS0_13ScanTileStateIyLb1EEEEEvT_i)
        /*0080*/ 	.word	0x0000000a


	//----- nvinfo : EIATTR_FRAME_SIZE
	.align		4
.L_64:
        /*0084*/ 	.byte	0x04, 0x11
        /*0086*/ 	.short	(.L_66 - .L_65)
	.align		4
.L_65:
        /*0088*/ 	.word	index@(_ZN3cub18CUB_300001_SM_10006detail4scan20DeviceScanInitKernelINS0_13ScanTileStateIyLb1EEEEEvT_i)
        /*008c*/ 	.word	0x00000000


	//----- nvinfo : EIATTR_REGCOUNT
	.align		4
.L_66:
        /*0090*/ 	.byte	0x04, 0x2f
        /*0092*/ 	.short	(.L_68 - .L_67)
	.align		4
.L_67:
        /*0094*/ 	.word	index@(_ZN3cub18CUB_300001_SM_10006detail4scan16DeviceScanKernelINS2_10policy_hubIyyyjN4cuda3std3__44plusIvEEE10Policy1000EN6thrust24THRUST_300001_SM_1000_NS6detail15normal_iteratorINSD_10device_ptrIyEEEESI_NS0_13ScanTileStateIyLb1EEES9_NS0_8NullTypeEjyLb0ESL_EEvT0_T1_T2_iT3_T4_T5_)
        /*0098*/ 	.word	0x00000030


	//----- nvinfo : EIATTR_FRAME_SIZE
	.align		4
.L_68:
        /*009c*/ 	.byte	0x04, 0x11
        /*009e*/ 	.short	(.L_70 - .L_69)
	.align		4
.L_69:
        /*00a0*/ 	.word	index@(_ZN3cub18CUB_300001_SM_10006detail4scan16DeviceScanKernelINS2_10policy_hubIyyyjN4cuda3std3__44plusIvEEE10Policy1000EN6thrust24THRUST_300001_SM_1000_NS6detail15normal_iteratorINSD_10device_ptrIyEEEESI_NS0_13ScanTileStateIyLb1EEES9_NS0_8NullTypeEjyLb0ESL_EEvT0_T1_T2_iT3_T4_T5_)
        /*00a4*/ 	.word	0x00000010


	//----- nvinfo : EIATTR_REGCOUNT
	.align		4
.L_70:
        /*00a8*/ 	.byte	0x04, 0x2f
        /*00aa*/ 	.short	(.L_72 - .L_71)
	.align		4
.L_71:
        /*00ac*/ 	.word	index@(_ZN3cub18CUB_300001_SM_10006detail4scan16DeviceScanKernelINS2_10policy_hubIyyymN4cuda3std3__44plusIvEEE10Policy1000EN6thrust24THRUST_300001_SM_1000_NS6detail15normal_iteratorINSD_10device_ptrIyEEEESI_NS0_13ScanTileStateIyLb1EEES9_NS0_8NullTypeEmyLb0ESL_EEvT0_T1_T2_iT3_T4_T5_)
        /*00b0*/ 	.word	0x00000030


	//----- nvinfo : EIATTR_FRAME_SIZE
	.align		4
.L_72:
        /*00b4*/ 	.byte	0x04, 0x11
        /*00b6*/ 	.short	(.L_74 - .L_73)
	.align		4
.L_73:
        /*00b8*/ 	.word	index@(_ZN3cub18CUB_300001_SM_10006detail4scan16DeviceScanKernelINS2_10policy_hubIyyymN4cuda3std3__44plusIvEEE10Policy1000EN6thrust24THRUST_300001_SM_1000_NS6detail15normal_iteratorINSD_10device_ptrIyEEEESI_NS0_13ScanTileStateIyLb1EEES9_NS0_8NullTypeEmyLb0ESL_EEvT0_T1_T2_iT3_T4_T5_)
        /*00bc*/ 	.word	0x00000008


	//----- nvinfo : EIATTR_MIN_STACK_SIZE
	.align		4
.L_74:
        /*00c0*/ 	.byte	0x04, 0x12
        /*00c2*/ 	.short	(.L_76 - .L_75)
	.align		4
.L_75:
        /*00c4*/ 	.word	index@(_ZN3cub18CUB_300001_SM_10006detail4scan16DeviceScanKernelINS2_10policy_hubIyyymN4cuda3std3__44plusIvEEE10Policy1000EN6thrust24THRUST_300001_SM_1000_NS6detail15normal_iteratorINSD_10device_ptrIyEEEESI_NS0_13ScanTileStateIyLb1EEES9_NS0_8NullTypeEmyLb0ESL_EEvT0_T1_T2_iT3_T4_T5_)
        /*00c8*/ 	.word	0x00000008


	//----- nvinfo : EIATTR_MIN_STACK_SIZE
	.align		4
.L_76:
        /*00cc*/ 	.byte	0x04, 0x12
        /*00ce*/ 	.short	(.L_78 - .L_77)
	.align		4
.L_77:
        /*00d0*/ 	.word	index@(_ZN3cub18CUB_300001_SM_10006detail4scan16DeviceScanKernelINS2_10policy_hubIyyyjN4cuda3std3__44plusIvEEE10Policy1000EN6thrust24THRUST_300001_SM_1000_NS6detail15normal_iteratorINSD_10device_ptrIyEEEESI_NS0_13ScanTileStateIyLb1EEES9_NS0_8NullTypeEjyLb0ESL_EEvT0_T1_T2_iT3_T4_T5_)
        /*00d4*/ 	.word	0x00000010


	//----- nvinfo : EIATTR_MIN_STACK_SIZE
	.align		4
.L_78:
        /*00d8*/ 	.byte	0x04, 0x12
        /*00da*/ 	.short	(.L_80 - .L_79)
	.align		4
.L_79:
        /*00dc*/ 	.word	index@(_ZN3cub18CUB_300001_SM_10006detail4scan20DeviceScanInitKernelINS0_13ScanTileStateIyLb1EEEEEvT_i)
        /*00e0*/ 	.word	0x00000000


	//----- nvinfo : EIATTR_MIN_STACK_SIZE
	.align		4
.L_80:
        /*00e4*/ 	.byte	0x04, 0x12
        /*00e6*/ 	.short	(.L_82 - .L_81)
	.align		4
.L_81:
        /*00e8*/ 	.word	index@(_ZN3cub18CUB_300001_SM_10006detail8for_each13static_kernelINS2_12policy_hub_t12policy_500_tElN6thrust24THRUST_300001_SM_1000_NS8cuda_cub6__fill7functorINS7_6detail15normal_iteratorINS7_10device_ptrIyEEEEyEEEEvT0_T1_)
        /*00ec*/ 	.word	0x00000000


	//----- nvinfo : EIATTR_MIN_STACK_SIZE
	.align		4
.L_82:
        /*00f0*/ 	.byte	0x04, 0x12
        /*00f2*/ 	.short	(.L_84 - .L_83)
	.align		4
.L_83:
        /*00f4*/ 	.word	index@(_ZN3cub18CUB_300001_SM_10006detail8for_each13static_kernelINS2_12policy_hub_t12policy_500_tEmN6thrust24THRUST_300001_SM_1000_NS8cuda_cub20__uninitialized_fill7functorINS7_10device_ptrIyEEyEEEEvT0_T1_)
        /*00f8*/ 	.word	0x00000000


	//----- nvinfo : EIATTR_MIN_STACK_SIZE
	.align		4
.L_84:
        /*00fc*/ 	.byte	0x04, 0x12
        /*00fe*/ 	.short	(.L_86 - .L_85)
	.align		4
.L_85:
        /*0100*/ 	.word	index@(_ZN3cub18CUB_300001_SM_10006detail11EmptyKernelIvEEvv)
        /*0104*/ 	.word	0x00000000


	//----- nvinfo : EIATTR_MIN_STACK_SIZE
	.align		4
.L_86:
        /*0108*/ 	.byte	0x04, 0x12
        /*010a*/ 	.short	(.L_88 - .L_87)
	.align		4
.L_87:
        /*010c*/ 	.word	index@(_Z19check_bucket_kerneliPKiS0_S0_PKyPKxPi)
        /*0110*/ 	.word	0x00000000


	//----- nvinfo : EIATTR_MIN_STACK_SIZE
	.align		4
.L_88:
        /*0114*/ 	.byte	0x04, 0x12
        /*0116*/ 	.short	(.L_90 - .L_89)
	.align		4
.L_89:
        /*0118*/ 	.word	index@(_Z22scatter_updates_kerneliiPKiS0_PKxPyi)
        /*011c*/ 	.word	0x00000000
.L_90:


//--------------------- .nv.compat                --------------------------
	.section	.nv.compat,"",@"SHT_CUDA_COMPAT_INFO"
	.align	4
        /*0000*/ 	.byte	0x02, 0x09, 0x00, 0x00, 0x02, 0x02, 0x01, 0x00, 0x02, 0x05, 0x05, 0x00, 0x03, 0x07, 0x01, 0x01
        /*0010*/ 	.byte	0x02, 0x03, 0x00, 0x00, 0x02, 0x06, 0x01, 0x00, 0x04, 0x0b, 0x08, 0x00, 0x09, 0x00, 0x00, 0x00
        /*0020*/ 	.byte	0x00, 0x00, 0x00, 0x00


//--------------------- .nv.info._ZN3cub18CUB_300001_SM_10006detail4scan16DeviceScanKernelINS2_10policy_hubIyyymN4cuda3std3__44plusIvEEE10Policy1000EN6thrust24THRUST_300001_SM_1000_NS6detail15normal_iteratorINSD_10device_ptrIyEEEESI_NS0_13ScanTileStateIyLb1EEES9_NS0_8NullTypeEmyLb0ESL_EEvT0_T1_T2_iT3_T4_T5_ --------------------------
	.section	.nv.info._ZN3cub18CUB_300001_SM_10006detail4scan16DeviceScanKernelINS2_10policy_hubIyyymN4cuda3std3__44plusIvEEE10Policy1000EN6thrust24THRUST_300001_SM_1000_NS6detail15normal_iteratorINSD_10device_ptrIyEEEESI_NS0_13ScanTileStateIyLb1EEES9_NS0_8NullTypeEmyLb0ESL_EEvT0_T1_T2_iT3_T4_T5_,"",@"SHT_CUDA_INFO"
	.sectionflags	@""
	.align	4


	//----- nvinfo : EIATTR_CUDA_API_VERSION
	.align		4
        /*0000*/ 	.byte	0x04, 0x37
        /*0002*/ 	.short	(.L_92 - .L_91)
.L_91:
        /*0004*/ 	.word	0x00000082


	//----- nvinfo : EIATTR_KPARAM_INFO
	.align		4
.L_92:
        /*0008*/ 	.byte	0x04, 0x17
        /*000a*/ 	.short	(.L_94 - .L_93)
.L_93:
        /*000c*/ 	.word	0x00000000
        /*0010*/ 	.short	0x0006
        /*0012*/ 	.short	0x0020
        /*0014*/ 	.byte	0x00, 0xf0, 0x21, 0x00


	//----- nvinfo : EIATTR_KPARAM_INFO
	.align		4
.L_94:
        /*0018*/ 	.byte	0x04, 0x17
        /*001a*/ 	.short	(.L_96 - .L_95)
.L_95:
        /*001c*/ 	.word	0x00000000
        /*0020*/ 	.short	0x0005
        /*0022*/ 	.short	0x001d
        /*0024*/ 	.byte	0x00, 0xf0, 0x05, 0x00


	//----- nvinfo : EIATTR_KPARAM_INFO
	.align		4
.L_96:
        /*0028*/ 	.byte	0x04, 0x17
        /*002a*/ 	.short	(.L_98 - .L_97)
.L_97:
        /*002c*/ 	.word	0x00000000
        /*0030*/ 	.short	0x0004
        /*0032*/ 	.short	0x001c
        /*0034*/ 	.byte	0x00, 0xf0, 0x05, 0x00


	//----- nvinfo : EIATTR_KPARAM_INFO
	.align		4
.L_98:
        /*0038*/ 	.byte	0x04, 0x17
        /*003a*/ 	.short	(.L_100 - .L_99)
.L_99:
        /*003c*/ 	.word	0x00000000
        /*0040*/ 	.short	0x0003
        /*0042*/ 	.short	0x0018
        /*0044*/ 	.byte	0x00, 0xf0, 0x11, 0x00


	//----- nvinfo : EIATTR_KPARAM_INFO
	.align		4
.L_100:
        /*0048*/ 	.byte	0x04, 0x17
        /*004a*/ 	.short	(.L_102 - .L_101)
.L_101:
        /*004c*/ 	.word	0x00000000
        /*0050*/ 	.short	0x0002
        /*0052*/ 	.short	0x0010
        /*0054*/ 	.byte	0x00, 0xf0, 0x21, 0x00


	//----- nvinfo : EIATTR_KPARAM_INFO
	.align		4
.L_102:
        /*0058*/ 	.byte	0x04, 0x17
        /*005a*/ 	.short	(.L_104 - .L_103)
.L_103:
        /*005c*/ 	.word	0x00000000
        /*0060*/ 	.short	0x0001
        /*0062*/ 	.short	0x0008
        /*0064*/ 	.byte	0x00, 0xf0, 0x21, 0x00


	//----- nvinfo : EIATTR_KPARAM_INFO
	.align		4
.L_104:
        /*0068*/ 	.byte	0x04, 0x17
        /*006a*/ 	.short	(.L_106 - .L_105)
.L_105:
        /*006c*/ 	.word	0x00000000
        /*0070*/ 	.short	0x0000
        /*0072*/ 	.short	0x0000
        /*0074*/ 	.byte	0x00, 0xf0, 0x21, 0x00


	//----- nvinfo : EIATTR_SPARSE_MMA_MASK
	.align		4
.L_106:
        /*0078*/ 	.byte	0x03, 0x50
        /*007a*/ 	.short	0x0000


	//----- nvinfo : EIATTR_MAXREG_COUNT
	.align		4
        /*007c*/ 	.byte	0x03, 0x1b
        /*007e*/ 	.short	0x00a8


	//----- nvinfo : EIATTR_NUM_BARRIERS
	.align		4
        /*0080*/ 	.byte	0x02, 0x4c
        /*0082*/ 	.byte	0x01
	.zero		1


	//----- nvinfo : EIATTR_ANNOTATIONS
	.align		4
        /*0084*/ 	.byte	0x04, 0x55
        /*0086*/ 	.short	(.L_108 - .L_107)


	//   ....[0]....
.L_107:
        /*0088*/ 	.word	0x00000001
        /*008c*/ 	.byte	0x50, 0x01, 0x00, 0x00, 0x01, 0x00, 0x00, 0x00, 0x70, 0x01, 0x00, 0x00, 0x01, 0x00, 0x00, 0x00
        /*009c*/ 	.byte	0x00, 0x1f, 0x00, 0x00, 0x01, 0x00, 0x00, 0x00, 0x70, 0x1f, 0x00, 0x00


	//----- nvinfo : EIATTR_MERCURY_ISA_VERSION
	.align		4
.L_108:
        /*00a8*/ 	.byte	0x03, 0x5f
        /*00aa*/ 	.short	0x0101


	//----- nvinfo : EIATTR_COOP_GROUP_MASK_REGIDS
	.align		4
        /*00ac*/ 	.byte	0x04, 0x29
        /*00ae*/ 	.short	(.L_110 - .L_109)


	//   ....[0]....
.L_109:
        /*00b0*/ 	.word	0xffffffff


	//   ....[1]....
        /*00b4*/ 	.word	0xffffffff


	//   ....[2]....
        /*00b8*/ 	.word	0xffffffff


	//   ....[3]....
        /*00bc*/ 	.word	0xffffffff


	//   ....[4]....
        /*00c0*/ 	.word	0xffffffff


	//   ....[5]....
        /*00c4*/ 	.word	0xffffffff


	//   ....[6]....
        /*00c8*/ 	.word	0xffffffff


	//   ....[7]....
        /*00cc*/ 	.word	0xffffffff


	//   ....[8]....
        /*00d0*/ 	.word	0xffffffff


	//   ....[9]....
        /*00d4*/ 	.word	0xffffffff


	//   ....[10]....
        /*00d8*/ 	.word	0xffffffff


	//   ....[11]....
        /*00dc*/ 	.word	0xffffffff


	//   ....[12]....
        /*00e0*/ 	.word	0xffffffff


	//   ....[13]....
        /*00e4*/ 	.word	0xffffffff


	//   ....[14]....
        /*00e8*/ 	.word	0xffffffff


	//   ....[15]....
        /*00ec*/ 	.word	0xffffffff


	//   ....[16]....
        /*00f0*/ 	.word	0xffffffff


	//   ....[17]....
        /*00f4*/ 	.word	0xffffffff


	//   ....[18]....
        /*00f8*/ 	.word	0xffffffff


	//   ....[19]....
        /*00fc*/ 	.word	0xffffffff


	//   ....[20]....
        /*0100*/ 	.word	0xffffffff


	//   ....[21]....
        /*0104*/ 	.word	0xffffffff


	//   ....[22]....
        /*0108*/ 	.word	0xffffffff


	//   ....[23]....
        /*010c*/ 	.word	0xffffffff


	//   ....[24]....
        /*0110*/ 	.word	0xffffffff


	//   ....[25]....
        /*0114*/ 	.word	0xffffffff


	//   ....[26]....
        /*0118*/ 	.word	0xffffffff


	//   ....[27]....
        /*011c*/ 	.word	0xffffffff


	//   ....[28]....
        /*0120*/ 	.word	0xffffffff


	//   ....[29]....
        /*0124*/ 	.word	0xffffffff


	//   ....[30]....
        /*0128*/ 	.word	0xffffffff


	//   ....[31]....
        /*012c*/ 	.word	0xffffffff


	//   ....[32]....
        /*0130*/ 	.word	0xffffffff


	//   ....[33]....
        /*0134*/ 	.word	0xffffffff


	//   ....[34]....
        /*0138*/ 	.word	0xffffffff


	//   ....[35]....
        /*013c*/ 	.word	0xffffffff


	//   ....[36]....
        /*0140*/ 	.word	0xffffffff


	//   ....[37]....
        /*0144*/ 	.word	0xffffffff


	//   ....[38]....
        /*0148*/ 	.word	0xffffffff


	//   ....[39]....
        /*014c*/ 	.word	0xffffffff


	//   ....[40]....
        /*0150*/ 	.word	0xffffffff


	//   ....[41]....
        /*0154*/ 	.word	0xffffffff


	//   ....[42]....
        /*0158*/ 	.word	0xffffffff


	//   ....[43]....
        /*015c*/ 	.word	0xffffffff


	//   ....[44]....
        /*0160*/ 	.word	0xffffffff


	//   ....[45]....
        /*0164*/ 	.word	0xffffffff


	//   ....[46]....
        /*0168*/ 	.word	0xffffffff


	//   ....[47]....
        /*016c*/ 	.word	0xffffffff


	//   ....[48]....
        /*0170*/ 	.word	0xffffffff


	//   ....[49]....
        /*0174*/ 	.word	0xffffffff


	//   ....[50]....
        /*0178*/ 	.word	0xffffffff


	//   ....[51]....
        /*017c*/ 	.word	0xffffffff


	//   ....[52]....
        /*0180*/ 	.word	0xffffffff


	//   ....[53]....
        /*0184*/ 	.word	0xffffffff


	//   ....[54]....
        /*0188*/ 	.word	0xffffffff


	//   ....[55]....
        /*018c*/ 	.word	0xffffffff


	//   ....[56]....
        /*0190*/ 	.word	0xffffffff


	//   ....[57]....
        /*0194*/ 	.word	0xffffffff


	//   ....[58]....
        /*0198*/ 	.word	0xffffffff


	//   ....[59]....
        /*019c*/ 	.word	0xffffffff


	//   ....[60]....
        /*01a0*/ 	.word	0xffffffff


	//   ....[61]....
        /*01a4*/ 	.word	0xffffffff


	//   ....[62]....
        /*01a8*/ 	.word	0xffffffff


	//   ....[63]....
        /*01ac*/ 	.word	0xffffffff


	//   ....[64]....
        /*01b0*/ 	.word	0xffffffff


	//   ....[65]....
        /*01b4*/ 	.word	0xffffffff


	//   ....[66]....
        /*01b8*/ 	.word	0xffffffff


	//   ....[67]....
        /*01bc*/ 	.word	0xffffffff


	//   ....[68]....
        /*01c0*/ 	.word	0xffffffff


	//   ....[69]....
        /*01c4*/ 	.word	0xffffffff


	//   ....[70]....
        /*01c8*/ 	.word	0xffffffff


	//   ....[71]....
        /*01cc*/ 	.word	0xffffffff


	//   ....[72]....
        /*01d0*/ 	.word	0xffffffff


	//   ....[73]....
        /*01d4*/ 	.word	0xffffffff


	//   ....[74]....
        /*01d8*/ 	.word	0xffffffff


	//   ....[75]....
        /*01dc*/ 	.word	0xffffffff


	//   ....[76]....
        /*01e0*/ 	.word	0xffffffff


	//   ....[77]....
        /*01e4*/ 	.word	0xffffffff


	//   ....[78]....
        /*01e8*/ 	.word	0xffffffff


	//   ....[79]....
        /*01ec*/ 	.word	0xffffffff


	//   ....[80]....
        /*01f0*/ 	.word	0xffffffff


	//   ....[81]....
        /*01f4*/ 	.word	0xffffffff


	//   ....[82]....
        /*01f8*/ 	.word	0xffffffff


	//   ....[83]....
        /*01fc*/ 	.word	0xffffffff


	//   ....[84]....
        /*0200*/ 	.word	0xffffffff


	//   ....[85]....
        /*0204*/ 	.word	0xffffffff


	//   ....[86]....
        /*0208*/ 	.word	0xffffffff


	//   ....[87]....
        /*020c*/ 	.word	0xffffffff


	//   ....[88]....
        /*0210*/ 	.word	0xffffffff


	//   ....[89]....
        /*0214*/ 	.word	0xffffffff


	//   ....[90]....
        /*0218*/ 	.word	0xffffffff


	//   ....[91]....
        /*021c*/ 	.word	0xffffffff


	//   ....[92]....
        /*0220*/ 	.word	0xffffffff


	//   ....[93]....
        /*0224*/ 	.word	0xffffffff


	//   ....[94]....
        /*0228*/ 	.word	0xffffffff


	//   ....[95]....
        /*022c*/ 	.word	0xffffffff


	//   ....[96]....
        /*0230*/ 	.word	0xffffffff


	//   ....[97]....
        /*0234*/ 	.word	0xffffffff


	//   ....[98]....
        /*0238*/ 	.word	0xffffffff


	//   ....[99]....
        /*023c*/ 	.word	0xffffffff


	//   ....[100]....
        /*0240*/ 	.word	0x05000000


	//   ....[101]....
        /*0244*/ 	.word	0x05000000


	//   ....[102]....
        /*0248*/ 	.word	0x05000000


	//   ....[103]....
        /*024c*/ 	.word	0x05000000


	//   ....[104]....
        /*0250*/ 	.word	0x05000000


	//   ....[105]....
        /*0254*/ 	.word	0x05000000


	//   ....[106]....
        /*0258*/ 	.word	0x05000000


	//   ....[107]....
        /*025c*/ 	.word	0x05000000


	//   ....[108]....
        /*0260*/ 	.word	0x05000000


	//   ....[109]....
        /*0264*/ 	.word	0x05000000


	//   ....[110]....
        /*0268*/ 	.word	0x05000000


	//   ....[111]....
        /*026c*/ 	.word	0x05000000


	//   ....[112]....
        /*0270*/ 	.word	0x05000000


	//   ....[113]....
        /*0274*/ 	.word	0x05000000


	//   ....[114]....
        /*0278*/ 	.word	0x05000000


	//   ....[115]....
        /*027c*/ 	.word	0x05000000


	//   ....[116]....
        /*0280*/ 	.word	0x05000000


	//   ....[117]....
        /*0284*/ 	.word	0x05000000


	//   ....[118]....
        /*0288*/ 	.word	0x05000000


	//   ....[119]....
        /*028c*/ 	.word	0x05000000


	//   ....[120]....
        /*0290*/ 	.word	0x05000000


	//   ....[121]....
        /*0294*/ 	.word	0x05000000


	//   ....[122]....
        /*0298*/ 	.word	0x05000000


	//   ....[123]....
        /*029c*/ 	.word	0x05000000


	//   ....[124]....
        /*02a0*/ 	.word	0x05000000


	//   ....[125]....
        /*02a4*/ 	.word	0x05000000


	//   ....[126]....
        /*02a8*/ 	.word	0x05000000


	//   ....[127]....
        /*02ac*/ 	.word	0x05000000


	//   ....[128]....
        /*02b0*/ 	.word	0x05000000


	//   ....[129]....
        /*02b4*/ 	.word	0x05000000


	//   ....[130]....
        /*02b8*/ 	.word	0x05000000


	//   ....[131]....
        /*02bc*/ 	.word	0x05000000


	//   ....[132]....
        /*02c0*/ 	.word	0x05000000


	//   ....[133]....
        /*02c4*/ 	.word	0x05000000


	//   ....[134]....
        /*02c8*/ 	.word	0x05000000


	//   ....[135]....
        /*02cc*/ 	.word	0x05000000


	//   ....[136]....
        /*02d0*/ 	.word	0x05000000


	//   ....[137]....
        /*02d4*/ 	.word	0x05000000


	//   ....[138]....
        /*02d8*/ 	.word	0x05000000


	//   ....[139]....
        /*02dc*/ 	.word	0x05000000


	//   ....[140]....
        /*02e0*/ 	.word	0x05000000


	//   ....[141]....
        /*02e4*/ 	.word	0x05000000


	//   ....[142]....
        /*02e8*/ 	.word	0x05000000


	//   ....[143]....
        /*02ec*/ 	.word	0x05000000


	//   ....[144]....
        /*02f0*/ 	.word	0x05000000


	//   ....[145]....
        /*02f4*/ 	.word	0x05000000


	//   ....[146]....
        /*02f8*/ 	.word	0x05000000


	//   ....[147]....
        /*02fc*/ 	.word	0x05000000


	//   ....[148]....
        /*0300*/ 	.word	0x05000000


	//   ....[149]....
        /*0304*/ 	.word	0x05000000


	//   ....[150]....
        /*0308*/ 	.word	0x05000000


	//   ....[151]....
        /*030c*/ 	.word	0x05000000


	//   ....[152]....
        /*0310*/ 	.word	0x05000000


	//   ....[153]....
        /*0314*/ 	.word	0x05000000


	//   ....[154]....
        /*0318*/ 	.word	0x05000000


	//   ....[155]....
        /*031c*/ 	.word	0x05000000


	//----- nvinfo : EIATTR_COOP_GROUP_INSTR_OFFSETS
	.align		4
.L_110:
        /*0320*/ 	.byte	0x04, 0x28
        /*0322*/ 	.short	(.L_112 - .L_111)


	//   ....[0]....
.L_111:
        /*0324*/ 	.word	0x000003a0


	//   ....[1]....
        /*0328*/ 	.word	0x00000540


	//   ....[2]....
        /*032c*/ 	.word	0x00000550


	//   ....[3]....
        /*0330*/ 	.word	0x00000590


	//   ....[4]....
        /*0334*/ 	.word	0x000005b0


	//   ....[5]....
        /*0338*/ 	.word	0x000005f0


	//   ....[6]....
        /*033c*/ 	.word	0x00000610


	//   ....[7]....
        /*0340*/ 	.word	0x00000660


	//   ....[8]....
        /*0344*/ 	.word	0x00000670


	//   ....[9]....
        /*0348*/ 	.word	0x000006c0


	//   ....[10]....
        /*034c*/ 	.word	0x000006e0


	//   ....[11]....
        /*0350*/ 	.word	0x00000c80


	//   ....[12]....
        /*0354*/ 	.word	0x00000ca0


	//   ....[13]....
        /*0358*/ 	.word	0x00000cf0


	//   ....[14]....
        /*035c*/ 	.word	0x00000d10


	//   ....[15]....
        /*0360*/ 	.word	0x00000d50


	//   ....[16]....
        /*0364*/ 	.word	0x00000d70


	//   ....[17]....
        /*0368*/ 	.word	0x00000dc0


	//   ....[18]....
        /*036c*/ 	.word	0x00000dd0


	//   ....[19]....
        /*0370*/ 	.word	0x00000e10


	//   ....[20]....
        /*0374*/ 	.word	0x00000e30


	//   ....[21]....
        /*0378*/ 	.word	0x00001380


	//   ....[22]....
        /*037c*/ 	.word	0x00001420


	//   ....[23]....
        /*0380*/ 	.word	0x00001490


	//   ....[24]....
        /*0384*/ 	.word	0x000014f0


	//   ....[25]....
        /*0388*/ 	.word	0x00001500


	//   ....[26]....
        /*038c*/ 	.word	0x00001580


	//   ....[27]....
        /*0390*/ 	.word	0x000015a0


	//   ....[28]....
        /*0394*/ 	.word	0x000015e0


	//   ....[29]....
        /*0398*/ 	.word	0x00001620


	//   ....[30]....
        /*039c*/ 	.word	0x00001670


	//   ....[31]....
        /*03a0*/ 	.word	0x000016b0


	//   ....[32]....
        /*03a4*/ 	.word	0x00001700


	//   ....[33]....
        /*03a8*/ 	.word	0x00001760


	//   ....[34]....
        /*03ac*/ 	.word	0x00001770


	//   ....[35]....
        /*03b0*/ 	.word	0x00001860


	//   ....[36]....
        /*03b4*/ 	.word	0x00001900


	//   ....[37]....
        /*03b8*/ 	.word	0x00001970


	//   ....[38]....
        /*03bc*/ 	.word	0x000019e0


	//   ....[39]....
        /*03c0*/ 	.word	0x000019f0


	//   ....[40]....
        /*03c4*/ 	.word	0x00001a60


	//   ....[41]....
        /*03c8*/ 	.word	0x00001a70


	//   ....[42]....
        /*03cc*/ 	.word	0x00001ac0


	//   ....[43]....
        /*03d0*/ 	.word	0x00001ae0


	//   ....[44]....
        /*03d4*/ 	.word	0x00001b20


	//   ....[45]....
        /*03d8*/ 	.word	0x00001b50


	//   ....[46]....
        /*03dc*/ 	.word	0x00001b90


	//   ....[47]....
        /*03e0*/ 	.word	0x00001be0


	//   ....[48]....
        /*03e4*/ 	.word	0x00001bf0


	//   ....[49]....
        /*03e8*/ 	.word	0x000021d0


	//   ....[50]....
        /*03ec*/ 	.word	0x000028f0


	//   ....[51]....
        /*03f0*/ 	.word	0x00002a90


	//   ....[52]....
        /*03f4*/ 	.word	0x00002aa0


	//   ....[53]....
        /*03f8*/ 	.word	0x00002ae0


	//   ....[54]....
        /*03fc*/ 	.word	0x00002b00


	//   ....[55]....
        /*0400*/ 	.word	0x00002b40


	//   ....[56]....
        /*0404*/ 	.word	0x00002b60


	//   ....[57]....
        /*0408*/ 	.word	0x00002bb0


	//   ....[58]....
        /*040c*/ 	.word	0x00002bc0


	//   ....[59]....
        /*0410*/ 	.word	0x00002c00


	//   ....[60]....
        /*0414*/ 	.word	0x00002c20


	//   ....[61]....
        /*0418*/ 	.word	0x00003150


	//   ....[62]....
        /*041c*/ 	.word	0x00003170


	//   ....[63]....
        /*0420*/ 	.word	0x000031b0


	//   ....[64]....
        /*0424*/ 	.word	0x000031d0


	//   ....[65]....
        /*0428*/ 	.word	0x00003210


	//   ....[66]....
        /*042c*/ 	.word	0x00003230


	//   ....[67]....
        /*0430*/ 	.word	0x00003280


	//   ....[68]....
        /*0434*/ 	.word	0x00003290


	//   ....[69]....
        /*0438*/ 	.word	0x000032d0


	//   ....[70]....
        /*043c*/ 	.word	0x000032f0


	//   ....[71]....
        /*0440*/ 	.word	0x00003890


	//   ....[72]....
        /*0444*/ 	.word	0x00003930


	//   ....[73]....
        /*0448*/ 	.word	0x000039a0


	//   ....[74]....
        /*044c*/ 	.word	0x00003a30


	//   ....[75]....
        /*0450*/ 	.word	0x00003a50


	//   ....[76]....
        /*0454*/ 	.word	0x00003aa0


	//   ....[77]....
        /*0458*/ 	.word	0x00003ad0


	//   ....[78]....
        /*045c*/ 	.word	0x00003b10


	//   ....[79]....
        /*0460*/ 	.word	0x00003b40


	//   ....[80]....
        /*0464*/ 	.word	0x00003b90


	//   ....[81]....
        /*0468*/ 	.word	0x00003bd0


	//   ....[82]....
        /*046c*/ 	.word	0x00003c20


	//   ....[83]....
        /*0470*/ 	.word	0x00003c80


	//   ....[84]....
        /*0474*/ 	.word	0x00003c90


	//   ....[85]....
        /*0478*/ 	.word	0x00003d60


	//   ....[86]....
        /*047c*/ 	.word	0x00003e00


	//   ....[87]....
        /*0480*/ 	.word	0x00003e60


	//   ....[88]....
        /*0484*/ 	.word	0x00003ed0


	//   ....[89]....
        /*0488*/ 	.word	0x00003ef0


	//   ....[90]....
        /*048c*/ 	.word	0x00003f40


	//   ....[91]....
        /*0490*/ 	.word	0x00003f60


	//   ....[92]....
        /*0494*/ 	.word	0x00003fa0


	//   ....[93]....
        /*0498*/ 	.word	0x00003fd0


	//   ....[94]....
        /*049c*/ 	.word	0x00004030


	//   ....[95]....
        /*04a0*/ 	.word	0x00004070


	//   ....[96]....
        /*04a4*/ 	.word	0x000040b0


	//   ....[97]....
        /*04a8*/ 	.word	0x00004100


	//   ....[98]....
        /*04ac*/ 	.word	0x00004110


	//   ....[99]....
        /*04b0*/ 	.word	0x000046b0


	//   ....[100]....
        /*04b4*/ 	.word	0x00004a70


	//   ....[101]....
        /*04b8*/ 	.word	0x00004af0


	//   ....[102]....
        /*04bc*/ 	.word	0x00004b80


	//   ....[103]....
        /*04c0*/ 	.word	0x00004c40


	//   ....[104]....
        /*04c4*/ 	.word	0x00004cb0


	//   ....[105]....
        /*04c8*/ 	.word	0x00004d50


	//   ....[106]....
        /*04cc*/ 	.word	0x00004dd0


	//   ....[107]....
        /*04d0*/ 	.word	0x00004e40


	//   ....[108]....
        /*04d4*/ 	.word	0x00004ee0


	//   ....[109]....
        /*04d8*/ 	.word	0x00004f60


	//   ....[110]....
        /*04dc*/ 	.word	0x00004ff0


	//   ....[111]....
        /*04e0*/ 	.word	0x00005060


	//   ....[112]....
        /*04e4*/ 	.word	0x00005100


	//   ....[113]....
        /*04e8*/ 	.word	0x00005140


	//   ....[114]....
        /*04ec*/ 	.word	0x000051f0


	//   ....[115]....
        /*04f0*/ 	.word	0x00005270


	//   ....[116]....
        /*04f4*/ 	.word	0x000052f0


	//   ....[117]....
        /*04f8*/ 	.word	0x000053c0


	//   ....[118]....
        /*04fc*/ 	.word	0x00005410


	//   ....[119]....
        /*0500*/ 	.word	0x000054f0


	//   ....[120]....
        /*0504*/ 	.word	0x00005570


	//   ....[121]....
        /*0508*/ 	.word	0x000055f0


	//   ....[122]....
        /*050c*/ 	.word	0x00005650


	//   ....[123]....
        /*0510*/ 	.word	0x000056f0


	//   ....[124]....
        /*0514*/ 	.word	0x00005740


	//   ....[125]....
        /*0518*/ 	.word	0x000057f0


	//   ....[126]....
        /*051c*/ 	.word	0x00005840


	//   ....[127]....
        /*0520*/ 	.word	0x000058f0


	//   ....[128]....
        /*0524*/ 	.word	0x00005960


	//   ....[129]....
        /*0528*/ 	.word	0x000059e0


	//   ....[130]....
        /*052c*/ 	.word	0x00005a70


	//   ....[131]....
        /*0530*/ 	.word	0x00005b20


	//   ....[132]....
        /*0534*/ 	.word	0x00005b80


	//   ....[133]....
        /*0538*/ 	.word	0x00005c30


	//   ....[134]....
        /*053c*/ 	.word	0x00005c80


	//   ....[135]....
        /*0540*/ 	.word	0x00005d10


	//   ....[136]....
        /*0544*/ 	.word	0x00005d80


	//   ....[137]....
        /*0548*/ 	.word	0x00005e00


	//   ....[138]....
        /*054c*/ 	.word	0x00005e80


	//   ....[139]....
        /*0550*/ 	.word	0x00005f00


	//   ....[140]....
        /*0554*/ 	.word	0x00005fa0


	//   ....[141]....
        /*0558*/ 	.word	0x00006050


	//   ....[142]....
        /*055c*/ 	.word	0x000060d0


	//   ....[143]....
        /*0560*/ 	.word	0x00006150


	//   ....[144]....
        /*0564*/ 	.word	0x000061d0


	//   ....[145]....
        /*0568*/ 	.word	0x00006290


	//   ....[146]....
        /*056c*/ 	.word	0x000062f0


	//   ....[147]....
        /*0570*/ 	.word	0x000063a0


	//   ....[148]....
        /*0574*/ 	.word	0x000063f0


	//   ....[149]....
        /*0578*/ 	.word	0x000064a0


	//   ....[150]....
        /*057c*/ 	.word	0x00006520


	//   ....[151]....
        /*0580*/ 	.word	0x000065b0


	//   ....[152]....
        /*0584*/ 	.word	0x00006600


	//   ....[153]....
        /*0588*/ 	.word	0x000066b0


	//   ....[154]....
        /*058c*/ 	.word	0x00006720


	//   ....[155]....
        /*0590*/ 	.word	0x00006750


	//----- nvinfo : EIATTR_VRC_CTA_INIT_COUNT
	.align		4
.L_112:
        /*0594*/ 	.byte	0x02, 0x4a
	.zero		1
	.zero		1


	//----- nvinfo : EIATTR_EXIT_INSTR_OFFSETS
	.align		4
        /*0598*/ 	.byte	0x04, 0x1c
        /*059a*/ 	.short	(.L_114 - .L_113)


	//   ....[0]....
.L_113:
        /*059c*/ 	.word	0x00002360


	//   ....[1]....
        /*05a0*/ 	.word	0x000023b0


	//   ....[2]....
        /*05a4*/ 	.word	0x00004a00


	//   ....[3]....
        /*05a8*/ 	.word	0x00004a20


	//----- nvinfo : EIATTR_MAX_THREADS
	.align		4
.L_114:
        /*05ac*/ 	.byte	0x04, 0x05
        /*05ae*/ 	.short	(.L_116 - .L_115)
.L_115:
        /*05b0*/ 	.word	0x00000140
        /*05b4*/ 	.word	0x00000001
        /*05b8*/ 	.word	0x00000001


	//----- nvinfo : EIATTR_CRS_STACK_SIZE
	.align		4
.L_116:
        /*05bc*/ 	.byte	0x04, 0x1e
        /*05be*/ 	.short	(.L_118 - .L_117)
.L_117:
        /*05c0*/ 	.word	0x00000000


	//----- nvinfo : EIATTR_CBANK_PARAM_SIZE
	.align		4
.L_118:
        /*05c4*/ 	.byte	0x03, 0x19
        /*05c6*/ 	.short	0x0028


	//----- nvinfo : EIATTR_PARAM_CBANK
	.align		4
        /*05c8*/ 	.byte	0x04, 0x0a
        /*05ca*/ 	.short	(.L_120 - .L_119)
	.align		4
.L_119:
        /*05cc*/ 	.word	index@(.nv.constant0._ZN3cub18CUB_300001_SM_10006detail4scan16DeviceScanKernelINS2_10policy_hubIyyymN4cuda3std3__44plusIvEEE10Policy1000EN6thrust24THRUST_300001_SM_1000_NS6detail15normal_iteratorINSD_10device_ptrIyEEEESI_NS0_13ScanTileStateIyLb1EEES9_NS0_8NullTypeEmyLb0ESL_EEvT0_T1_T2_iT3_T4_T5_)
        /*05d0*/ 	.short	0x0380
        /*05d2*/ 	.short	0x0028


	//----- nvinfo : EIATTR_SW_WAR
	.align		4
.L_120:
        /*05d4*/ 	.byte	0x04, 0x36
        /*05d6*/ 	.short	(.L_122 - .L_121)
.L_121:
        /*05d8*/ 	.word	0x00000008
.L_122:


//--------------------- .nv.info._ZN3cub18CUB_300001_SM_10006detail4scan16DeviceScanKernelINS2_10policy_hubIyyyjN4cuda3std3__44plusIvEEE10Policy1000EN6thrust24THRUST_300001_SM_1000_NS6detail15normal_iteratorINSD_10device_ptrIyEEEESI_NS0_13ScanTileStateIyLb1EEES9_NS0_8NullTypeEjyLb0ESL_EEvT0_T1_T2_iT3_T4_T5_ --------------------------
	.section	.nv.info._ZN3cub18CUB_300001_SM_10006detail4scan16DeviceScanKernelINS2_10policy_hubIyyyjN4cuda3std3__44plusIvEEE10Policy1000EN6thrust24THRUST_300001_SM_1000_NS6detail15normal_iteratorINSD_10device_ptrIyEEEESI_NS0_13ScanTileStateIyLb1EEES9_NS0_8NullTypeEjyLb0ESL_EEvT0_T1_T2_iT3_T4_T5_,"",@"SHT_CUDA_INFO"
	.sectionflags	@""
	.align	4


	//----- nvinfo : EIATTR_CUDA_API_VERSION
	.align		4
        /*0000*/ 	.byte	0x04, 0x37
        /*0002*/ 	.short	(.L_124 - .L_123)
.L_123:
        /*0004*/ 	.word	0x00000082


	//----- nvinfo : EIATTR_KPARAM_INFO
	.align		4
.L_124:
        /*0008*/ 	.byte	0x04, 0x17
        /*000a*/ 	.short	(.L_126 - .L_125)
.L_125:
        /*000c*/ 	.word	0x00000000
        /*0010*/ 	.short	0x0006
        /*0012*/ 	.short	0x0020
        /*0014*/ 	.byte	0x00, 0xf0, 0x11, 0x00


	//----- nvinfo : EIATTR_KPARAM_INFO
	.align		4
.L_126:
        /*0018*/ 	.byte	0x04, 0x17
        /*001a*/ 	.short	(.L_128 - .L_127)
.L_127:
        /*001c*/ 	.word	0x00000000
        /*0020*/ 	.short	0x0005
        /*0022*/ 	.short	0x001d
        /*0024*/ 	.byte	0x00, 0xf0, 0x05, 0x00


	//----- nvinfo : EIATTR_KPARAM_INFO
	.align		4
.L_128:
        /*0028*/ 	.byte	0x04, 0x17
        /*002a*/ 	.short	(.L_130 - .L_129)
.L_129:
        /*002c*/ 	.word	0x00000000
        /*0030*/ 	.short	0x0004
        /*0032*/ 	.short	0x001c
        /*0034*/ 	.byte	0x00, 0xf0, 0x05, 0x00


	//----- nvinfo : EIATTR_KPARAM_INFO
	.align		4
.L_130:
        /*0038*/ 	.byte	0x04, 0x17
        /*003a*/ 	.short	(.L_132 - .L_131)
.L_131:
        /*003c*/ 	.word	0x00000000
        /*0040*/ 	.short	0x0003
        /*0042*/ 	.short	0x0018
        /*0044*/ 	.byte	0x00, 0xf0, 0x11, 0x00


	//----- nvinfo : EIATTR_KPARAM_INFO
	.align		4
.L_132:
        /*0048*/ 	.byte	0x04, 0x17
        /*004a*/ 	.short	(.L_134 - .L_133)
.L_133:
        /*004c*/ 	.word	0x00000000
        /*0050*/ 	.short	0x0002
        /*0052*/ 	.short	0x0010
        /*0054*/ 	.byte	0x00, 0xf0, 0x21, 0x00


	//----- nvinfo : EIATTR_KPARAM_INFO
	.align		4
.L_134:
        /*0058*/ 	.byte	0x04, 0x17
        /*005a*/ 	.short	(.L_136 - .L_135)
.L_135:
        /*005c*/ 	.word	0x00000000
        /*0060*/ 	.short	0x0001
        /*0062*/ 	.short	0x0008
        /*0064*/ 	.byte	0x00, 0xf0, 0x21, 0x00


	//----- nvinfo : EIATTR_KPARAM_INFO
	.align		4
.L_136:
        /*0068*/ 	.byte	0x04, 0x17
        /*006a*/ 	.short	(.L_138 - .L_137)
.L_137:
        /*006c*/ 	.word	0x00000000
        /*0070*/ 	.short	0x0000
        /*0072*/ 	.short	0x0000
        /*0074*/ 	.byte	0x00, 0xf0, 0x21, 0x00


	//----- nvinfo : EIATTR_SPARSE_MMA_MASK
	.align		4
.L_138:
        /*0078*/ 	.byte	0x03, 0x50
        /*007a*/ 	.short	0x0000


	//----- nvinfo : EIATTR_MAXREG_COUNT
	.align		4
        /*007c*/ 	.byte	0x03, 0x1b
        /*007e*/ 	.short	0x0080


	//----- nvinfo : EIATTR_NUM_BARRIERS
	.align		4
        /*0080*/ 	.byte	0x02, 0x4c
        /*0082*/ 	.byte	0x01
	.zero		1


	//----- nvinfo : EIATTR_ANNOTATIONS
	.align		4
        /*0084*/ 	.byte	0x04, 0x55
        /*0086*/ 	.short	(.L_140 - .L_139)


	//   ....[0]....
.L_139:
        /*0088*/ 	.word	0x00000001
        /*008c*/ 	.byte	0x30, 0x04, 0x00, 0x00, 0x01, 0x00, 0x00, 0x00, 0x50, 0x04, 0x00, 0x00, 0x01, 0x00, 0x00, 0x00
        /*009c*/ 	.byte	0x80, 0x08, 0x00, 0x00, 0x01, 0x00, 0x00, 0x00, 0xb0, 0x08, 0x00, 0x00, 0x01, 0x00, 0x00, 0x00
        /*00ac*/ 	.byte	0xc0, 0x14, 0x00, 0x00, 0x01, 0x00, 0x00, 0x00, 0xd0, 0x14, 0x00, 0x00, 0x01, 0x00, 0x00, 0x00
        /*00bc*/ 	.byte	0x80, 0x23, 0x00, 0x00, 0x01, 0x00, 0x00, 0x00, 0x90, 0x23, 0x00, 0x00, 0x01, 0x00, 0x00, 0x00
        /*00cc*/ 	.byte	0x50, 0x2f, 0x00, 0x00, 0x01, 0x00, 0x00, 0x00, 0x00, 0x34, 0x00, 0x00, 0x01, 0x00, 0x00, 0x00
        /*00dc*/ 	.byte	0x60, 0x3f, 0x00, 0x00, 0x01, 0x00, 0x00, 0x00, 0x50, 0x4e, 0x00, 0x00


	//----- nvinfo : EIATTR_MERCURY_ISA_VERSION
	.align		4
.L_140:
        /*00e8*/ 	.byte	0x03, 0x5f
        /*00ea*/ 	.short	0x0101


	//----- nvinfo : EIATTR_COOP_GROUP_MASK_REGIDS
	.align		4
        /*00ec*/ 	.byte	0x04, 0x29
        /*00ee*/ 	.short	(.L_142 - .L_141)


	//   ....[0]....
.L_141:
        /*00f0*/ 	.word	0xffffffff


	//   ....[1]....
        /*00f4*/ 	.word	0xffffffff


	//   ....[2]....
        /*00f8*/ 	.word	0xffffffff


	//   ....[3]....
        /*00fc*/ 	.word	0xffffffff


	//   ....[4]....
        /*0100*/ 	.word	0xffffffff


	//   ....[5]....
        /*0104*/ 	.word	0xffffffff


	//   ....[6]....
        /*0108*/ 	.word	0xffffffff


	//   ....[7]....
        /*010c*/ 	.word	0xffffffff


	//   ....[8]....
        /*0110*/ 	.word	0xffffffff


	//   ....[9]....
        /*0114*/ 	.word	0xffffffff


	//   ....[10]....
        /*0118*/ 	.word	0xffffffff


	//   ....[11]....
        /*011c*/ 	.word	0xffffffff


	//   ....[12]....
        /*0120*/ 	.word	0xffffffff


	//   ....[13]....
        /*0124*/ 	.word	0xffffffff


	//   ....[14]....
        /*0128*/ 	.word	0xffffffff


	//   ....[15]....
        /*012c*/ 	.word	0xffffffff


	//   ....[16]....
        /*0130*/ 	.word	0xffffffff


	//   ....[17]....
        /*0134*/ 	.word	0xffffffff


	//   ....[18]....
        /*0138*/ 	.word	0xffffffff


	//   ....[19]....
        /*013c*/ 	.word	0xffffffff


	//   ....[20]....
        /*0140*/ 	.word	0xffffffff


	//   ....[21]....
        /*0144*/ 	.word	0xffffffff


	//   ....[22]....
        /*0148*/ 	.word	0xffffffff


	//   ....[23]....
        /*014c*/ 	.word	0xffffffff


	//   ....[24]....
        /*0150*/ 	.word	0xffffffff


	//   ....[25]....
        /*0154*/ 	.word	0xffffffff


	//   ....[26]....
        /*0158*/ 	.word	0xffffffff


	//   ....[27]....
        /*015c*/ 	.word	0xffffffff


	//   ....[28]....
        /*0160*/ 	.word	0xffffffff


	//   ....[29]....
        /*0164*/ 	.word	0xffffffff


	//   ....[30]....
        /*0168*/ 	.word	0xffffffff


	//   ....[31]....
        /*016c*/ 	.word	0xffffffff


	//   ....[32]....
        /*0170*/ 	.word	0xffffffff


	//   ....[33]....
        /*0174*/ 	.word	0xffffffff


	//   ....[34]....
        /*0178*/ 	.word	0xffffffff


	//   ....[35]....
        /*017c*/ 	.word	0xffffffff


	//   ....[36]....
        /*0180*/ 	.word	0xffffffff


	//   ....[37]....
        /*0184*/ 	.word	0xffffffff


	//   ....[38]....
        /*0188*/ 	.word	0xffffffff


	//   ....[39]....
        /*018c*/ 	.word	0xffffffff


	//   ....[40]....
        /*0190*/ 	.word	0xffffffff


	//   ....[41]....
        /*0194*/ 	.word	0xffffffff


	//   ....[42]....
        /*0198*/ 	.word	0xffffffff


	//   ....[43]....
        /*019c*/ 	.word	0xffffffff


	//   ....[44]....
        /*01a0*/ 	.word	0xffffffff


	//   ....[45]....
        /*01a4*/ 	.word	0xffffffff


	//   ....[46]....
        /*01a8*/ 	.word	0xffffffff


	//   ....[47]....
        /*01ac*/ 	.word	0xffffffff


	//   ....[48]....
        /*01b0*/ 	.word	0xffffffff


	//   ....[49]....
        /*01b4*/ 	.word	0xffffffff


	//   ....[50]....
        /*01b8*/ 	.word	0xffffffff


	//   ....[51]....
        /*01bc*/ 	.word	0xffffffff


	//   ....[52]....
        /*01c0*/ 	.word	0xffffffff


	//   ....[53]....
        /*01c4*/ 	.word	0xffffffff


	//   ....[54]....
        /*01c8*/ 	.word	0xffffffff


	//   ....[55]....
        /*01cc*/ 	.word	0xffffffff


	//   ....[56]....
        /*01d0*/ 	.word	0xffffffff


	//   ....[57]....
        /*01d4*/ 	.word	0xffffffff


	//   ....[58]....
        /*01d8*/ 	.word	0xffffffff


	//   ....[59]....
        /*01dc*/ 	.word	0xffffffff


	//   ....[60]....
        /*01e0*/ 	.word	0xffffffff


	//   ....[61]....
        /*01e4*/ 	.word	0xffffffff


	//   ....[62]....
        /*01e8*/ 	.word	0xffffffff


	//   ....[63]....
        /*01ec*/ 	.word	0xffffffff


	//   ....[64]....
        /*01f0*/ 	.word	0xffffffff


	//   ....[65]....
        /*01f4*/ 	.word	0xffffffff


	//   ....[66]....
        /*01f8*/ 	.word	0xffffffff


	//   ....[67]....
        /*01fc*/ 	.word	0xffffffff


	//   ....[68]....
        /*0200*/ 	.word	0xffffffff


	//   ....[69]....
        /*0204*/ 	.word	0xffffffff


	//   ....[70]....
        /*0208*/ 	.word	0xffffffff


	//   ....[71]....
        /*020c*/ 	.word	0xffffffff


	//   ....[72]....
        /*0210*/ 	.word	0xffffffff


	//   ....[73]....
        /*0214*/ 	.word	0xffffffff


	//   ....[74]....
        /*0218*/ 	.word	0xffffffff


	//   ....[75]....
        /*021c*/ 	.word	0xffffffff


	//   ....[76]....
        /*0220*/ 	.word	0xffffffff


	//   ....[77]....
        /*0224*/ 	.word	0xffffffff


	//   ....[78]....
        /*0228*/ 	.word	0xffffffff


	//   ....[79]....
        /*022c*/ 	.word	0xffffffff


	//   ....[80]....
        /*0230*/ 	.word	0xffffffff


	//   ....[81]....
        /*0234*/ 	.word	0xffffffff


	//   ....[82]....
        /*0238*/ 	.word	0xffffffff


	//   ....[83]....
        /*023c*/ 	.word	0xffffffff


	//   ....[84]....
        /*0240*/ 	.word	0xffffffff


	//   ....[85]....
        /*0244*/ 	.word	0xffffffff


	//   ....[86]....
        /*0248*/ 	.word	0xffffffff


	//   ....[87]....
        /*024c*/ 	.word	0xffffffff


	//   ....[88]....
        /*0250*/ 	.word	0xffffffff


	//   ....[89]....
        /*0254*/ 	.word	0xffffffff


	//   ....[90]....
        /*0258*/ 	.word	0xffffffff


	//   ....[91]....
        /*025c*/ 	.word	0xffffffff


	//   ....[92]....
        /*0260*/ 	.word	0xffffffff


	//   ....[93]....
        /*0264*/ 	.word	0xffffffff


	//   ....[94]....
        /*0268*/ 	.word	0xffffffff


	//   ....[95]....
        /*026c*/ 	.word	0xffffffff


	//   ....[96]....
        /*0270*/ 	.word	0xffffffff


	//   ....[97]....
        /*0274*/ 	.word	0xffffffff


	//   ....[98]....
        /*0278*/ 	.word	0xffffffff


	//   ....[99]....
        /*027c*/ 	.word	0xffffffff


	//   ....[100]....
        /*0280*/ 	.word	0x0500000c


	//   ....[101]....
        /*0284*/ 	.word	0x0500000c


	//   ....[102]....
        /*0288*/ 	.word	0x0500000c


	//   ....[103]....
        /*028c*/ 	.word	0x0500000c


	//   ....[104]....
        /*0290*/ 	.word	0x0500000c


	//   ....[105]....
        /*0294*/ 	.word	0x0500000c


	//   ....[106]....
        /*0298*/ 	.word	0x0500000c


	//   ....[107]....
        /*029c*/ 	.word	0x0500000c


	//   ....[108]....
        /*02a0*/ 	.word	0x0500000c


	//   ....[109]....
        /*02a4*/ 	.word	0x0500000c


	//   ....[110]....
        /*02a8*/ 	.word	0x0500000c


	//   ....[111]....
        /*02ac*/ 	.word	0x0500000c


	//   ....[112]....
        /*02b0*/ 	.word	0x0500000c


	//   ....[113]....
        /*02b4*/ 	.word	0x0500000c


	//   ....[114]....
        /*02b8*/ 	.word	0x0500000c


	//   ....[115]....
        /*02bc*/ 	.word	0x0500000c


	//   ....[116]....
        /*02c0*/ 	.word	0x0500000c


	//   ....[117]....
        /*02c4*/ 	.word	0x0500000c


	//   ....[118]....
        /*02c8*/ 	.word	0x0500000c


	//   ....[119]....
        /*02cc*/ 	.word	0x0500000c


	//   ....[120]....
        /*02d0*/ 	.word	0x0500000c


	//   ....[121]....
        /*02d4*/ 	.word	0x0500000c


	//   ....[122]....
        /*02d8*/ 	.word	0x0500000c


	//   ....[123]....
        /*02dc*/ 	.word	0x0500000c


	//   ....[124]....
        /*02e0*/ 	.word	0x0500000c


	//   ....[125]....
        /*02e4*/ 	.word	0x0500000c


	//   ....[126]....
        /*02e8*/ 	.word	0x0500000c


	//   ....[127]....
        /*02ec*/ 	.word	0x0500000c


	//   ....[128]....
        /*02f0*/ 	.word	0x0500000c


	//   ....[129]....
        /*02f4*/ 	.word	0x0500000c


	//   ....[130]....
        /*02f8*/ 	.word	0x0500000c


	//   ....[131]....
        /*02fc*/ 	.word	0x0500000c


	//   ....[132]....
        /*0300*/ 	.word	0x0500000c


	//   ....[133]....
        /*0304*/ 	.word	0x0500000c


	//   ....[134]....
        /*0308*/ 	.word	0x0500000c


	//   ....[135]....
        /*030c*/ 	.word	0x0500000c


	//   ....[136]....
        /*0310*/ 	.word	0x0500000c


	//   ....[137]....
        /*0314*/ 	.word	0x0500000c


	//   ....[138]....
        /*0318*/ 	.word	0x0500000c


	//   ....[139]....
        /*031c*/ 	.word	0x0500000c


	//   ....[140]....
        /*0320*/ 	.word	0x0500000c


	//   ....[141]....
        /*0324*/ 	.word	0x0500000c


	//   ....[142]....
        /*0328*/ 	.word	0x0500000c


	//   ....[143]....
        /*032c*/ 	.word	0x0500000c


	//   ....[144]....
        /*0330*/ 	.word	0x0500000c


	//   ....[145]....
        /*0334*/ 	.word	0x0500000c


	//   ....[146]....
        /*0338*/ 	.word	0x0500000c


	//   ....[147]....
        /*033c*/ 	.word	0x0500000c


	//   ....[148]....
        /*0340*/ 	.word	0x0500000c


	//   ....[149]....
        /*0344*/ 	.word	0x0500000c


	//   ....[150]....
        /*0348*/ 	.word	0x0500000c


	//   ....[151]....
        /*034c*/ 	.word	0x0500000c


	//   ....[152]....
        /*0350*/ 	.word	0x0500000c


	//   ....[153]....
        /*0354*/ 	.word	0x0500000c


	//   ....[154]....
        /*0358*/ 	.word	0x0500000c


	//   ....[155]....
        /*035c*/ 	.word	0x0500000c


	//----- nvinfo : EIATTR_COOP_GROUP_INSTR_OFFSETS
	.align		4
.L_142:
        /*0360*/ 	.byte	0x04, 0x28
        /*0362*/ 	.short	(.L_144 - .L_143)


	//   ....[0]....
.L_143:
        /*0364*/ 	.word	0x00000340


	//   ....[1]....
        /*0368*/ 	.word	0x000004f0


	//   ....[2]....
        /*036c*/ 	.word	0x00000500


	//   ....[3]....
        /*0370*/ 	.word	0x00000540


	//   ....[4]....
        /*0374*/ 	.word	0x00000560


	//   ....[5]....
        /*0378*/ 	.word	0x000005a0


	//   ....[6]....
        /*037c*/ 	.word	0x000005c0


	//   ....[7]....
        /*0380*/ 	.word	0x00000610


	//   ....[8]....
        /*0384*/ 	.word	0x00000620


	//   ....[9]....
        /*0388*/ 	.word	0x00000670


	//   ....[10]....
        /*038c*/ 	.word	0x00000690


	//   ....[11]....
        /*0390*/ 	.word	0x00000d70


	//   ....[12]....
        /*0394*/ 	.word	0x00000d90


	//   ....[13]....
        /*0398*/ 	.word	0x00000de0


	//   ....[14]....
        /*039c*/ 	.word	0x00000df0


	//   ....[15]....
        /*03a0*/ 	.word	0x00000e30


	//   ....[16]....
        /*03a4*/ 	.word	0x00000e50


	//   ....[17]....
        /*03a8*/ 	.word	0x00000ea0


	//   ....[18]....
        /*03ac*/ 	.word	0x00000eb0


	//   ....[19]....
        /*03b0*/ 	.word	0x00000ef0


	//   ....[20]....
        /*03b4*/ 	.word	0x00000f10


	//   ....[21]....
        /*03b8*/ 	.word	0x00001610


	//   ....[22]....
        /*03bc*/ 	.word	0x00001840


	//   ....[23]....
        /*03c0*/ 	.word	0x000018d0


	//   ....[24]....
        /*03c4*/ 	.word	0x00001960


	//   ....[25]....
        /*03c8*/ 	.word	0x00001980


	//   ....[26]....
        /*03cc*/ 	.word	0x000019d0


	//   ....[27]....
        /*03d0*/ 	.word	0x00001a10


	//   ....[28]....
        /*03d4*/ 	.word	0x00001a50


	//   ....[29]....
        /*03d8*/ 	.word	0x00001a90


	//   ....[30]....
        /*03dc*/ 	.word	0x00001ad0


	//   ....[31]....
        /*03e0*/ 	.word	0x00001b10


	//   ....[32]....
        /*03e4*/ 	.word	0x00001b50


	//   ....[33]....
        /*03e8*/ 	.word	0x00001ba0


	//   ....[34]....
        /*03ec*/ 	.word	0x00001bb0


	//   ....[35]....
        /*03f0*/ 	.word	0x00001cb0


	//   ....[36]....
        /*03f4*/ 	.word	0x00001eb0


	//   ....[37]....
        /*03f8*/ 	.word	0x00001f20


	//   ....[38]....
        /*03fc*/ 	.word	0x00001f90


	//   ....[39]....
        /*0400*/ 	.word	0x00001fb0


	//   ....[40]....
        /*0404*/ 	.word	0x00002000


	//   ....[41]....
        /*0408*/ 	.word	0x00002030


	//   ....[42]....
        /*040c*/ 	.word	0x00002080


	//   ....[43]....
        /*0410*/ 	.word	0x000020c0


	//   ....[44]....
        /*0414*/ 	.word	0x00002100


	//   ....[45]....
        /*0418*/ 	.word	0x00002130


	//   ....[46]....
        /*041c*/ 	.word	0x00002170


	//   ....[47]....
        /*0420*/ 	.word	0x000021c0


	//   ....[48]....
        /*0424*/ 	.word	0x000021d0


	//   ....[49]....
        /*0428*/ 	.word	0x00002730


	//   ....[50]....
        /*042c*/ 	.word	0x00002e60


	//   ....[51]....
        /*0430*/ 	.word	0x00003020


	//   ....[52]....
        /*0434*/ 	.word	0x00003030


	//   ....[53]....
        /*0438*/ 	.word	0x00003070


	//   ....[54]....
        /*043c*/ 	.word	0x00003090


	//   ....[55]....
        /*0440*/ 	.word	0x000030d0


	//   ....[56]....
        /*0444*/ 	.word	0x000030f0


	//   ....[57]....
        /*0448*/ 	.word	0x00003140


	//   ....[58]....
        /*044c*/ 	.word	0x00003150


	//   ....[59]....
        /*0450*/ 	.word	0x00003190


	//   ....[60]....
        /*0454*/ 	.word	0x000031b0


	//   ....[61]....
        /*0458*/ 	.word	0x000037f0


	//   ....[62]....
        /*045c*/ 	.word	0x00003810


	//   ....[63]....
        /*0460*/ 	.word	0x00003880


	//   ....[64]....
        /*0464*/ 	.word	0x00003890


	//   ....[65]....
        /*0468*/ 	.word	0x000038d0


	//   ....[66]....
        /*046c*/ 	.word	0x000038f0


	//   ....[67]....
        /*0470*/ 	.word	0x00003940


	//   ....[68]....
        /*0474*/ 	.word	0x00003950


	//   ....[69]....
        /*0478*/ 	.word	0x00003990


	//   ....[70]....
        /*047c*/ 	.word	0x000039b0


	//   ....[71]....
        /*0480*/ 	.word	0x000040a0


	//   ....[72]....
        /*0484*/ 	.word	0x000042d0


	//   ....[73]....
        /*0488*/ 	.word	0x00004360


	//   ....[74]....
        /*048c*/ 	.word	0x00004400


	//   ....[75]....
        /*0490*/ 	.word	0x00004420


	//   ....[76]....
        /*0494*/ 	.word	0x00004470


	//   ....[77]....
        /*0498*/ 	.word	0x000044b0


	//   ....[78]....
        /*049c*/ 	.word	0x000044f0


	//   ....[79]....
        /*04a0*/ 	.word	0x00004530


	//   ....[80]....
        /*04a4*/ 	.word	0x00004570


	//   ....[81]....
        /*04a8*/ 	.word	0x000045b0


	//   ....[82]....
        /*04ac*/ 	.word	0x000045f0


	//   ....[83]....
        /*04b0*/ 	.word	0x00004640


	//   ....[84]....
        /*04b4*/ 	.word	0x00004650


	//   ....[85]....
        /*04b8*/ 	.word	0x00004750


	//   ....[86]....
        /*04bc*/ 	.word	0x00004950


	//   ....[87]....
        /*04c0*/ 	.word	0x000049c0


	//   ....[88]....
        /*04c4*/ 	.word	0x00004a30


	//   ....[89]....
        /*04c8*/ 	.word	0x00004a60


	//   ....[90]....
        /*04cc*/ 	.word	0x00004ab0


	//   ....[91]....
        /*04d0*/ 	.word	0x00004ae0


	//   ....[92]....
        /*04d4*/ 	.word	0x00004b20


	//   ....[93]....
        /*04d8*/ 	.word	0x00004b60


	//   ....[94]....
        /*04dc*/ 	.word	0x00004ba0


	//   ....[95]....
        /*04e0*/ 	.word	0x00004be0


	//   ....[96]....
        /*04e4*/ 	.word	0x00004c30


	//   ....[97]....
        /*04e8*/ 	.word	0x00004c80


	//   ....[98]....
        /*04ec*/ 	.word	0x00004c90


	//   ....[99]....
        /*04f0*/ 	.word	0x00005220


	//   ....[100]....
        /*04f4*/ 	.word	0x000055f0


	//   ....[101]....
        /*04f8*/ 	.word	0x00005670


	//   ....[102]....
        /*04fc*/ 	.word	0x00005700


	//   ....[103]....
        /*0500*/ 	.word	0x000057b0


	//   ....[104]....
        /*0504*/ 	.word	0x00005800


	//   ....[105]....
        /*0508*/ 	.word	0x000058c0


	//   ....[106]....
        /*050c*/ 	.word	0x00005910


	//   ....[107]....
        /*0510*/ 	.word	0x000059b0


	//   ....[108]....
        /*0514*/ 	.word	0x00005a10


	//   ....[109]....
        /*0518*/ 	.word	0x00005ab0


	//   ....[110]....
        /*051c*/ 	.word	0x00005b10


	//   ....[111]....
        /*0520*/ 	.word	0x00005bb0


	//   ....[112]....
        /*0524*/ 	.word	0x00005c10


	//   ....[113]....
        /*0528*/ 	.word	0x00005cf0


	//   ....[114]....
        /*052c*/ 	.word	0x00005d60


	//   ....[115]....
        /*0530*/ 	.word	0x00005de0


	//   ....[116]....
        /*0534*/ 	.word	0x00005e60


	//   ....[117]....
        /*0538*/ 	.word	0x00005f30


	//   ....[118]....
        /*053c*/ 	.word	0x00005f80


	//   ....[119]....
        /*0540*/ 	.word	0x00006050


	//   ....[120]....
        /*0544*/ 	.word	0x000060b0


	//   ....[121]....
        /*0548*/ 	.word	0x00006140


	//   ....[122]....
        /*054c*/ 	.word	0x000061e0


	//   ....[123]....
        /*0550*/ 	.word	0x00006270


	//   ....[124]....
        /*0554*/ 	.word	0x000062c0


	//   ....[125]....
        /*0558*/ 	.word	0x00006370


	//   ....[126]....
        /*055c*/ 	.word	0x000063c0


	//   ....[127]....
        /*0560*/ 	.word	0x00006490


	//   ....[128]....
        /*0564*/ 	.word	0x00006500


	//   ....[129]....
        /*0568*/ 	.word	0x00006580


	//   ....[130]....
        /*056c*/ 	.word	0x00006610


	//   ....[131]....
        /*0570*/ 	.word	0x000066d0


	//   ....[132]....
        /*0574*/ 	.word	0x00006720


	//   ....[133]....
        /*0578*/ 	.word	0x000067d0


	//   ....[134]....
        /*057c*/ 	.word	0x00006820


	//   ....[135]....
        /*0580*/ 	.word	0x000068e0


	//   ....[136]....
        /*0584*/ 	.word	0x00006940


	//   ....[137]....
        /*0588*/ 	.word	0x000069e0


	//   ....[138]....
        /*058c*/ 	.word	0x00006a40


	//   ....[139]....
        /*0590*/ 	.word	0x00006ae0


	//   ....[140]....
        /*0594*/ 	.word	0x00006b40


	//   ....[141]....
        /*0598*/ 	.word	0x00006c20


	//   ....[142]....
        /*059c*/ 	.word	0x00006c90


	//   ....[143]....
        /*05a0*/ 	.word	0x00006d10


	//   ....[144]....
        /*05a4*/ 	.word	0x00006d90


	//   ....[145]....
        /*05a8*/ 	.word	0x00006e60


	//   ....[146]....
        /*05ac*/ 	.word	0x00006eb0


	//   ....[147]....
        /*05b0*/ 	.word	0x00006f90


	//   ....[148]....
        /*05b4*/ 	.word	0x00006ff0


	//   ....[149]....
        /*05b8*/ 	.word	0x000070b0


	//   ....[150]....
        /*05bc*/ 	.word	0x00007130


	//   ....[151]....
        /*05c0*/ 	.word	0x000071e0


	//   ....[152]....
        /*05c4*/ 	.word	0x00007230


	//   ....[153]....
        /*05c8*/ 	.word	0x000072e0


	//   ....[154]....
        /*05cc*/ 	.word	0x00007330


	//   ....[155]....
        /*05d0*/ 	.word	0x00007410


	//----- nvinfo : EIATTR_VRC_CTA_INIT_COUNT
	.align		4
.L_144:
        /*05d4*/ 	.byte	0x02, 0x4a
	.zero		1
	.zero		1


	//----- nvinfo : EIATTR_EXIT_INSTR_OFFSETS
	.align		4
        /*05d8*/ 	.byte	0x04, 0x1c
        /*05da*/ 	.short	(.L_146 - .L_145)


	//   ....[0]....
.L_145:
        /*05dc*/ 	.word	0x00002920


	//   ....[1]....
        /*05e0*/ 	.word	0x00002940


	//   ....[2]....
        /*05e4*/ 	.word	0x00005580


	//   ....[3]....
        /*05e8*/ 	.word	0x000055a0


	//----- nvinfo : EIATTR_MAX_THREADS
	.align		4
.L_146:
        /*05ec*/ 	.byte	0x04, 0x05
        /*05ee*/ 	.short	(.L_148 - .L_147)
.L_147:
        /*05f0*/ 	.word	0x000001a0
        /*05f4*/ 	.word	0x00000001
        /*05f8*/ 	.word	0x00000001


	//----- nvinfo : EIATTR_CRS_STACK_SIZE
	.align		4
.L_148:
        /*05fc*/ 	.byte	0x04, 0x1e
        /*05fe*/ 	.short	(.L_150 - .L_149)
.L_149:
        /*0600*/ 	.word	0x00000000


	//----- nvinfo : EIATTR_CBANK_PARAM_SIZE
	.align		4
.L_150:
        /*0604*/ 	.byte	0x03, 0x19
        /*0606*/ 	.short	0x0024


	//----- nvinfo : EIATTR_PARAM_CBANK
	.align		4
        /*0608*/ 	.byte	0x04, 0x0a
        /*060a*/ 	.short	(.L_152 - .L_151)
	.align		4
.L_151:
        /*060c*/ 	.word	index@(.nv.constant0._ZN3cub18CUB_300001_SM_10006detail4scan16DeviceScanKernelINS2_10policy_hubIyyyjN4cuda3std3__44plusIvEEE10Policy1000EN6thrust24THRUST_300001_SM_1000_NS6detail15normal_iteratorINSD_10device_ptrIyEEEESI_NS0_13ScanTileStateIyLb1EEES9_NS0_8NullTypeEjyLb0ESL_EEvT0_T1_T2_iT3_T4_T5_)
        /*0610*/ 	.short	0x0380
        /*0612*/ 	.short	0x0024


	//----- nvinfo : EIATTR_SW_WAR
	.align		4
.L_152:
        /*0614*/ 	.byte	0x04, 0x36
        /*0616*/ 	.short	(.L_154 - .L_153)
.L_153:
        /*0618*/ 	.word	0x00000008
.L_154:


//--------------------- .nv.info._ZN3cub18CUB_300001_SM_10006detail4scan20DeviceScanInitKernelINS0_13ScanTileStateIyLb1EEEEEvT_i --------------------------
	.section	.nv.info._ZN3cub18CUB_300001_SM_10006detail4scan20DeviceScanInitKernelINS0_13ScanTileStateIyLb1EEEEEvT_i,"",@"SHT_CUDA_INFO"
	.sectionflags	@""
	.align	4


	//----- nvinfo : EIATTR_CUDA_API_VERSION
	.align		4
        /*0000*/ 	.byte	0x04, 0x37
        /*0002*/ 	.short	(.L_156 - .L_155)
.L_155:
        /*0004*/ 	.word	0x00000082


	//----- nvinfo : EIATTR_KPARAM_INFO
	.align		4
.L_156:
        /*0008*/ 	.byte	0x04, 0x17
        /*000a*/ 	.short	(.L_158 - .L_157)
.L_157:
        /*000c*/ 	.word	0x00000000
        /*0010*/ 	.short	0x0001
        /*0012*/ 	.short	0x0008
        /*0014*/ 	.byte	0x00, 0xf0, 0x11, 0x00


	//----- nvinfo : EIATTR_KPARAM_INFO
	.align		4
.L_158:
        /*0018*/ 	.byte	0x04, 0x17
        /*001a*/ 	.short	(.L_160 - .L_159)
.L_159:
        /*001c*/ 	.word	0x00000000
        /*0020*/ 	.short	0x0000
        /*0022*/ 	.short	0x0000
        /*0024*/ 	.byte	0x00, 0xf0, 0x21, 0x00


	//----- nvinfo : EIATTR_SPARSE_MMA_MASK
	.align		4
.L_160:
        /*0028*/ 	.byte	0x03, 0x50
        /*002a*/ 	.short	0x0000


	//----- nvinfo : EIATTR_MAXREG_COUNT
	.align		4
        /*002c*/ 	.byte	0x03, 0x1b
        /*002e*/ 	.short	0x00ff


	//----- nvinfo : EIATTR_MERCURY_ISA_VERSION
	.align		4
        /*0030*/ 	.byte	0x03, 0x5f
        /*0032*/ 	.short	0x0101


	//----- nvinfo : EIATTR_VRC_CTA_INIT_COUNT
	.align		4
        /*0034*/ 	.byte	0x02, 0x4a
	.zero		1
	.zero		1


	//----- nvinfo : EIATTR_EXIT_INSTR_OFFSETS
	.align		4
        /*0038*/ 	.byte	0x04, 0x1c
        /*003a*/ 	.short	(.L_162 - .L_161)


	//   ....[0]....
.L_161:
        /*003c*/ 	.word	0x00000100


	//   ....[1]....
        /*0040*/ 	.word	0x00000140


	//----- nvinfo : EIATTR_CBANK_PARAM_SIZE
	.align		4
.L_162:
        /*0044*/ 	.byte	0x03, 0x19
        /*0046*/ 	.short	0x000c


	//----- nvinfo : EIATTR_PARAM_CBANK
	.align		4
        /*0048*/ 	.byte	0x04, 0x0a
        /*004a*/ 	.short	(.L_164 - .L_163)
	.align		4
.L_163:
        /*004c*/ 	.word	index@(.nv.constant0._ZN3cub18CUB_300001_SM_10006detail4scan20DeviceScanInitKernelINS0_13ScanTileStateIyLb1EEEEEvT_i)
        /*0050*/ 	.short	0x0380
        /*0052*/ 	.short	0x000c


	//----- nvinfo : EIATTR_SW_WAR
	.align		4
.L_164:
        /*0054*/ 	.byte	0x04, 0x36
        /*0056*/ 	.short	(.L_166 - .L_165)
.L_165:
        /*0058*/ 	.word	0x00000008
.L_166:


//--------------------- .nv.info._ZN3cub18CUB_300001_SM_10006detail8for_each13static_kernelINS2_12policy_hub_t12policy_500_tElN6thrust24THRUST_300001_SM_1000_NS8cuda_cub6__fill7functorINS7_6detail15normal_iteratorINS7_10device_ptrIyEEEEyEEEEvT0_T1_ --------------------------
	.section	.nv.info._ZN3cub18CUB_300001_SM_10006detail8for_each13static_kernelINS2_12policy_hub_t12policy_500_tElN6thrust24THRUST_300001_SM_1000_NS8cuda_cub6__fill7functorINS7_6detail15normal_iteratorINS7_10device_ptrIyEEEEyEEEEvT0_T1_,"",@"SHT_CUDA_INFO"
	.sectionflags	@""
	.align	4


	//----- nvinfo : EIATTR_CUDA_API_VERSION
	.align		4
        /*0000*/ 	.byte	0x04, 0x37
        /*0002*/ 	.short	(.L_168 - .L_167)
.L_167:
        /*0004*/ 	.word	0x00000082


	//----- nvinfo : EIATTR_KPARAM_INFO
	.align		4
.L_168:
        /*0008*/ 	.byte	0x04, 0x17
        /*000a*/ 	.short	(.L_170 - .L_169)
.L_169:
        /*000c*/ 	.word	0x00000000
        /*0010*/ 	.short	0x0001
        /*0012*/ 	.short	0x0008
        /*0014*/ 	.byte	0x00, 0xf0, 0x41, 0x00


	//----- nvinfo : EIATTR_KPARAM_INFO
	.align		4
.L_170:
        /*0018*/ 	.byte	0x04, 0x17
        /*001a*/ 	.short	(.L_172 - .L_171)
.L_171:
        /*001c*/ 	.word	0x00000000
        /*0020*/ 	.short	0x0000
        /*0022*/ 	.short	0x0000
        /*0024*/ 	.byte	0x00, 0xf0, 0x21, 0x00


	//----- nvinfo : EIATTR_SPARSE_MMA_MASK
	.align		4
.L_172:
        /*0028*/ 	.byte	0x03, 0x50
        /*002a*/ 	.short	0x0000


	//----- nvinfo : EIATTR_MAXREG_COUNT
	.align		4
        /*002c*/ 	.byte	0x03, 0x1b
        /*002e*/ 	.short	0x00ff


	//----- nvinfo : EIATTR_MERCURY_ISA_VERSION
	.align		4
        /*0030*/ 	.byte	0x03, 0x5f
        /*0032*/ 	.short	0x0101


	//----- nvinfo : EIATTR_VRC_CTA_INIT_COUNT
	.align		4
        /*0034*/ 	.byte	0x02, 0x4a
	.zero		1
	.zero		1


	//----- nvinfo : EIATTR_EXIT_INSTR_OFFSETS
	.align		4
        /*0038*/ 	.byte	0x04, 0x1c
        /*003a*/ 	.short	(.L_174 - .L_173)


	//   ....[0]....
.L_173:
        /*003c*/ 	.word	0x00000130


	//   ....[1]....
        /*0040*/ 	.word	0x00000240


	//   ....[2]....
        /*0044*/ 	.word	0x00000270


	//----- nvinfo : EIATTR_MAX_THREADS
	.align		4
.L_174:
        /*0048*/ 	.byte	0x04, 0x05
        /*004a*/ 	.short	(.L_176 - .L_175)
.L_175:
        /*004c*/ 	.word	0x00000100
        /*0050*/ 	.word	0x00000001
        /*0054*/ 	.word	0x00000001


	//----- nvinfo : EIATTR_CBANK_PARAM_SIZE
	.align		4
.L_176:
        /*0058*/ 	.byte	0x03, 0x19
        /*005a*/ 	.short	0x0018


	//----- nvinfo : EIATTR_PARAM_CBANK
	.align		4
        /*005c*/ 	.byte	0x04, 0x0a
        /*005e*/ 	.short	(.L_178 - .L_177)
	.align		4
.L_177:
        /*0060*/ 	.word	index@(.nv.constant0._ZN3cub18CUB_300001_SM_10006detail8for_each13static_kernelINS2_12policy_hub_t12policy_500_tElN6thrust24THRUST_300001_SM_1000_NS8cuda_cub6__fill7functorINS7_6detail15normal_iteratorINS7_10device_ptrIyEEEEyEEEEvT0_T1_)
        /*0064*/ 	.short	0x0380
        /*0066*/ 	.short	0x0018


	//----- nvinfo : EIATTR_SW_WAR
	.align		4
.L_178:
        /*0068*/ 	.byte	0x04, 0x36
        /*006a*/ 	.short	(.L_180 - .L_179)
.L_179:
        /*006c*/ 	.word	0x00000008
.L_180:


//--------------------- .nv.info._ZN3cub18CUB_300001_SM_10006detail8for_each13static_kernelINS2_12policy_hub_t12policy_500_tEmN6thrust24THRUST_300001_SM_1000_NS8cuda_cub20__uninitialized_fill7functorINS7_10device_ptrIyEEyEEEEvT0_T1_ --------------------------
	.section	.nv.info._ZN3cub18CUB_300001_SM_10006detail8for_each13static_kernelINS2_12policy_hub_t12policy_500_tEmN6thrust24THRUST_300001_SM_1000_NS8cuda_cub20__uninitialized_fill7functorINS7_10device_ptrIyEEyEEEEvT0_T1_,"",@"SHT_CUDA_INFO"
	.sectionflags	@""
	.align	4


	//----- nvinfo : EIATTR_CUDA_API_VERSION
	.align		4
        /*0000*/ 	.byte	0x04, 0x37
        /*0002*/ 	.short	(.L_182 - .L_181)
.L_181:
        /*0004*/ 	.word	0x00000082


	//----- nvinfo : EIATTR_KPARAM_INFO
	.align		4
.L_182:
        /*0008*/ 	.byte	0x04, 0x17
        /*000a*/ 	.short	(.L_184 - .L_183)
.L_183:
        /*000c*/ 	.word	0x00000000
        /*0010*/ 	.short	0x0001
        /*0012*/ 	.short	0x0008
        /*0014*/ 	.byte	0x00, 0xf0, 0x41, 0x00


	//----- nvinfo : EIATTR_KPARAM_INFO
	.align		4
.L_184:
        /*0018*/ 	.byte	0x04, 0x17
        /*001a*/ 	.short	(.L_186 - .L_185)
.L_185:
        /*001c*/ 	.word	0x00000000
        /*0020*/ 	.short	0x0000
        /*0022*/ 	.short	0x0000
        /*0024*/ 	.byte	0x00, 0xf0, 0x21, 0x00


	//----- nvinfo : EIATTR_SPARSE_MMA_MASK
	.align		4
.L_186:
        /*0028*/ 	.byte	0x03, 0x50
        /*002a*/ 	.short	0x0000


	//----- nvinfo : EIATTR_MAXREG_COUNT
	.align		4
        /*002c*/ 	.byte	0x03, 0x1b
        /*002e*/ 	.short	0x00ff


	//----- nvinfo : EIATTR_MERCURY_ISA_VERSION
	.align		4
        /*0030*/ 	.byte	0x03, 0x5f
        /*0032*/ 	.short	0x0101


	//----- nvinfo : EIATTR_VRC_CTA_INIT_COUNT
	.align		4
        /*0034*/ 	.byte	0x02, 0x4a
	.zero		1
	.zero		1


	//----- nvinfo : EIATTR_EXIT_INSTR_OFFSETS
	.align		4
        /*0038*/ 	.byte	0x04, 0x1c
        /*003a*/ 	.short	(.L_188 - .L_187)


	//   ....[0]....
.L_187:
        /*003c*/ 	.word	0x00000130


	//   ....[1]....
        /*0040*/ 	.word	0x00000230


	//   ....[2]....
        /*0044*/ 	.word	0x00000260


	//----- nvinfo : EIATTR_MAX_THREADS
	.align		4
.L_188:
        /*0048*/ 	.byte	0x04, 0x05
        /*004a*/ 	.short	(.L_190 - .L_189)
.L_189:
        /*004c*/ 	.word	0x00000100
        /*0050*/ 	.word	0x00000001
        /*0054*/ 	.word	0x00000001


	//----- nvinfo : EIATTR_CBANK_PARAM_SIZE
	.align		4
.L_190:
        /*0058*/ 	.byte	0x03, 0x19
        /*005a*/ 	.short	0x0018


	//----- nvinfo : EIATTR_PARAM_CBANK
	.align		4
        /*005c*/ 	.byte	0x04, 0x0a
        /*005e*/ 	.short	(.L_192 - .L_191)
	.align		4
.L_191:
        /*0060*/ 	.word	index@(.nv.constant0._ZN3cub18CUB_300001_SM_10006detail8for_each13static_kernelINS2_12policy_hub_t12policy_500_tEmN6thrust24THRUST_300001_SM_1000_NS8cuda_cub20__uninitialized_fill7functorINS7_10device_ptrIyEEyEEEEvT0_T1_)
        /*0064*/ 	.short	0x0380
        /*0066*/ 	.short	0x0018


	//----- nvinfo : EIATTR_SW_WAR
	.align		4
.L_192:
        /*0068*/ 	.byte	0x04, 0x36
        /*006a*/ 	.short	(.L_194 - .L_193)
.L_193:
        /*006c*/ 	.word	0x00000008
.L_194:


//--------------------- .nv.info._ZN3cub18CUB_300001_SM_10006detail11EmptyKernelIvEEvv --------------------------
	.section	.nv.info._ZN3cub18CUB_300001_SM_10006detail11EmptyKernelIvEEvv,"",@"SHT_CUDA_INFO"
	.sectionflags	@""
	.align	4


	//----- nvinfo : EIATTR_CUDA_API_VERSION
	.align		4
        /*0000*/ 	.byte	0x04, 0x37
        /*0002*/ 	.short	(.L_196 - .L_195)
.L_195:
        /*0004*/ 	.word	0x00000082


	//----- nvinfo : EIATTR_SPARSE_MMA_MASK
	.align		4
.L_196:
        /*0008*/ 	.byte	0x03, 0x50
        /*000a*/ 	.short	0x0000


	//----- nvinfo : EIATTR_MAXREG_COUNT
	.align		4
        /*000c*/ 	.byte	0x03, 0x1b
        /*000e*/ 	.short	0x00ff


	//----- nvinfo : EIATTR_MERCURY_ISA_VERSION
	.align		4
        /*0010*/ 	.byte	0x03, 0x5f
        /*0012*/ 	.short	0x0101


	//----- nvinfo : EIATTR_VRC_CTA_INIT_COUNT
	.align		4
        /*0014*/ 	.byte	0x02, 0x4a
	.zero		1
	.zero		1


	//----- nvinfo : EIATTR_EXIT_INSTR_OFFSETS
	.align		4
        /*0018*/ 	.byte	0x04, 0x1c
        /*001a*/ 	.short	(.L_198 - .L_197)


	//   ....[0]....
.L_197:
        /*001c*/ 	.word	0x00000010


	//----- nvinfo : EIATTR_SW_WAR
	.align		4
.L_198:
        /*0020*/ 	.byte	0x04, 0x36
        /*0022*/ 	.short	(.L_200 - .L_199)
.L_199:
        /*0024*/ 	.word	0x00000008
.L_200:


//--------------------- .nv.info._Z19check_bucket_kerneliPKiS0_S0_PKyPKxPi --------------------------
	.section	.nv.info._Z19check_bucket_kerneliPKiS0_S0_PKyPKxPi,"",@"SHT_CUDA_INFO"
	.sectionflags	@""
	.align	4


	//----- nvinfo : EIATTR_CUDA_API_VERSION
	.align		4
        /*0000*/ 	.byte	0x04, 0x37
        /*0002*/ 	.short	(.L_202 - .L_201)
.L_201:
        /*0004*/ 	.word	0x00000082


	//----- nvinfo : EIATTR_KPARAM_INFO
	.align		4
.L_202:
        /*0008*/ 	.byte	0x04, 0x17
        /*000a*/ 	.short	(.L_204 - .L_203)
.L_203:
        /*000c*/ 	.word	0x00000000
        /*0010*/ 	.short	0x0006
        /*0012*/ 	.short	0x0030
        /*0014*/ 	.byte	0x00, 0xf5, 0x21, 0x00


	//----- nvinfo : EIATTR_KPARAM_INFO
	.align		4
.L_204:
        /*0018*/ 	.byte	0x04, 0x17
        /*001a*/ 	.short	(.L_206 - .L_205)
.L_205:
        /*001c*/ 	.word	0x00000000
        /*0020*/ 	.short	0x0005
        /*0022*/ 	.short	0x0028
        /*0024*/ 	.byte	0x00, 0xf5, 0x21, 0x00


	//----- nvinfo : EIATTR_KPARAM_INFO
	.align		4
.L_206:
        /*0028*/ 	.byte	0x04, 0x17
        /*002a*/ 	.short	(.L_208 - .L_207)
.L_207:
        /*002c*/ 	.word	0x00000000
        /*0030*/ 	.short	0x0004
        /*0032*/ 	.short	0x0020
        /*0034*/ 	.byte	0x00, 0xf5, 0x21, 0x00


	//----- nvinfo : EIATTR_KPARAM_INFO
	.align		4
.L_208:
        /*0038*/ 	.byte	0x04, 0x17
        /*003a*/ 	.short	(.L_210 - .L_209)
.L_209:
        /*003c*/ 	.word	0x00000000
        /*0040*/ 	.short	0x0003
        /*0042*/ 	.short	0x0018
        /*0044*/ 	.byte	0x00, 0xf5, 0x21, 0x00


	//----- nvinfo : EIATTR_KPARAM_INFO
	.align		4
.L_210:
        /*0048*/ 	.byte	0x04, 0x17
        /*004a*/ 	.short	(.L_212 - .L_211)
.L_211:
        /*004c*/ 	.word	0x00000000
        /*0050*/ 	.short	0x0002
        /*0052*/ 	.short	0x0010
        /*0054*/ 	.byte	0x00, 0xf5, 0x21, 0x00


	//----- nvinfo : EIATTR_KPARAM_INFO
	.align		4
.L_212:
        /*0058*/ 	.byte	0x04, 0x17
        /*005a*/ 	.short	(.L_214 - .L_213)
.L_213:
        /*005c*/ 	.word	0x00000000
        /*0060*/ 	.short	0x0001
        /*0062*/ 	.short	0x0008
        /*0064*/ 	.byte	0x00, 0xf5, 0x21, 0x00


	//----- nvinfo : EIATTR_KPARAM_INFO
	.align		4
.L_214:
        /*0068*/ 	.byte	0x04, 0x17
        /*006a*/ 	.short	(.L_216 - .L_215)
.L_215:
        /*006c*/ 	.word	0x00000000
        /*0070*/ 	.short	0x0000
        /*0072*/ 	.short	0x0000
        /*0074*/ 	.byte	0x00, 0xf0, 0x11, 0x00


	//----- nvinfo : EIATTR_SPARSE_MMA_MASK
	.align		4
.L_216:
        /*0078*/ 	.byte	0x03, 0x50
        /*007a*/ 	.short	0x0000


	//----- nvinfo : EIATTR_MAXREG_COUNT
	.align		4
        /*007c*/ 	.byte	0x03, 0x1b
        /*007e*/ 	.short	0x00ff


	//----- nvinfo : EIATTR_MERCURY_ISA_VERSION
	.align		4
        /*0080*/ 	.byte	0x03, 0x5f
        /*0082*/ 	.short	0x0101


	//----- nvinfo : EIATTR_VRC_CTA_INIT_COUNT
	.align		4
        /*0084*/ 	.byte	0x02, 0x4a
	.zero		1
	.zero		1


	//----- nvinfo : EIATTR_EXIT_INSTR_OFFSETS
	.align		4
        /*0088*/ 	.byte	0x04, 0x1c
        /*008a*/ 	.short	(.L_218 - .L_217)


	//   ....[0]....
.L_217:
        /*008c*/ 	.word	0x00000070


	//   ....[1]....
        /*0090*/ 	.word	0x00000320


	//----- nvinfo : EIATTR_CRS_STACK_SIZE
	.align		4
.L_218:
        /*0094*/ 	.byte	0x04, 0x1e
        /*0096*/ 	.short	(.L_220 - .L_219)
.L_219:
        /*0098*/ 	.word	0x00000000


	//----- nvinfo : EIATTR_CBANK_PARAM_SIZE
	.align		4
.L_220:
        /*009c*/ 	.byte	0x03, 0x19
        /*009e*/ 	.short	0x0038


	//----- nvinfo : EIATTR_PARAM_CBANK
	.align		4
        /*00a0*/ 	.byte	0x04, 0x0a
        /*00a2*/ 	.short	(.L_222 - .L_221)
	.align		4
.L_221:
        /*00a4*/ 	.word	index@(.nv.constant0._Z19check_bucket_kerneliPKiS0_S0_PKyPKxPi)
        /*00a8*/ 	.short	0x0380
        /*00aa*/ 	.short	0x0038


	//----- nvinfo : EIATTR_SW_WAR
	.align		4
.L_222:
        /*00ac*/ 	.byte	0x04, 0x36
        /*00ae*/ 	.short	(.L_224 - .L_223)
.L_223:
        /*00b0*/ 	.word	0x00000008
.L_224:


//--------------------- .nv.info._Z22scatter_updates_kerneliiPKiS0_PKxPyi --------------------------
	.section	.nv.info._Z22scatter_updates_kerneliiPKiS0_PKxPyi,"",@"SHT_CUDA_INFO"
	.sectionflags	@""
	.align	4


	//----- nvinfo : EIATTR_CUDA_API_VERSION
	.align		4
        /*0000*/ 	.byte	0x04, 0x37
        /*0002*/ 	.short	(.L_226 - .L_225)
.L_225:
        /*0004*/ 	.word	0x00000082


	//----- nvinfo : EIATTR_KPARAM_INFO
	.align		4
.L_226:
        /*0008*/ 	.byte	0x04, 0x17
        /*000a*/ 	.short	(.L_228 - .L_227)
.L_227:
        /*000c*/ 	.word	0x00000000
        /*0010*/ 	.short	0x0006
        /*0012*/ 	.short	0x0028
        /*0014*/ 	.byte	0x00, 0xf0, 0x11, 0x00


	//----- nvinfo : EIATTR_KPARAM_INFO
	.align		4
.L_228:
        /*0018*/ 	.byte	0x04, 0x17
        /*001a*/ 	.short	(.L_230 - .L_229)
.L_229:
        /*001c*/ 	.word	0x00000000
        /*0020*/ 	.short	0x0005
        /*0022*/ 	.short	0x0020
        /*0024*/ 	.byte	0x00, 0xf5, 0x21, 0x00


	//----- nvinfo : EIATTR_KPARAM_INFO
	.align		4
.L_230:
        /*0028*/ 	.byte	0x04, 0x17
        /*002a*/ 	.short	(.L_232 - .L_231)
.L_231:
        /*002c*/ 	.word	0x00000000
        /*0030*/ 	.short	0x0004
        /*0032*/ 	.short	0x0018
        /*0034*/ 	.byte	0x00, 0xf5, 0x21, 0x00


	//----- nvinfo : EIATTR_KPARAM_INFO
	.align		4
.L_232:
        /*0038*/ 	.byte	0x04, 0x17
        /*003a*/ 	.short	(.L_234 - .L_233)
.L_233:
        /*003c*/ 	.word	0x00000000
        /*0040*/ 	.short	0x0003
        /*0042*/ 	.short	0x0010
        /*0044*/ 	.byte	0x00, 0xf5, 0x21, 0x00


	//----- nvinfo : EIATTR_KPARAM_INFO
	.align		4
.L_234:
        /*0048*/ 	.byte	0x04, 0x17
        /*004a*/ 	.short	(.L_236 - .L_235)
.L_235:
        /*004c*/ 	.word	0x00000000
        /*0050*/ 	.short	0x0002
        /*0052*/ 	.short	0x0008
        /*0054*/ 	.byte	0x00, 0xf5, 0x21, 0x00


	//----- nvinfo : EIATTR_KPARAM_INFO
	.align		4
.L_236:
        /*0058*/ 	.byte	0x04, 0x17
        /*005a*/ 	.short	(.L_238 - .L_237)
.L_237:
        /*005c*/ 	.word	0x00000000
        /*0060*/ 	.short	0x0001
        /*0062*/ 	.short	0x0004
        /*0064*/ 	.byte	0x00, 0xf0, 0x11, 0x00


	//----- nvinfo : EIATTR_KPARAM_INFO
	.align		4
.L_238:
        /*0068*/ 	.byte	0x04, 0x17
        /*006a*/ 	.short	(.L_240 - .L_239)
.L_239:
        /*006c*/ 	.word	0x00000000
        /*0070*/ 	.short	0x0000
        /*0072*/ 	.short	0x0000
        /*0074*/ 	.byte	0x00, 0xf0, 0x11, 0x00


	//----- nvinfo : EIATTR_SPARSE_MMA_MASK
	.align		4
.L_240:
        /*0078*/ 	.byte	0x03, 0x50
        /*007a*/ 	.short	0x0000


	//----- nvinfo : EIATTR_MAXREG_COUNT
	.align		4
        /*007c*/ 	.byte	0x03, 0x1b
        /*007e*/ 	.short	0x00ff


	//----- nvinfo : EIATTR_MERCURY_ISA_VERSION
	.align		4
        /*0080*/ 	.byte	0x03, 0x5f
        /*0082*/ 	.short	0x0101


	//----- nvinfo : EIATTR_VRC_CTA_INIT_COUNT
	.align		4
        /*0084*/ 	.byte	0x02, 0x4a
	.zero		1
	.zero		1


	//----- nvinfo : EIATTR_EXIT_INSTR_OFFSETS
	.align		4
        /*0088*/ 	.byte	0x04, 0x1c
        /*008a*/ 	.short	(.L_242 - .L_241)


	//   ....[0]....
.L_241:
        /*008c*/ 	.word	0x00000080


	//   ....[1]....
        /*0090*/ 	.word	0x00000210


	//   ....[2]....
        /*0094*/ 	.word	0x00000250


	//   ....[3]....
        /*0098*/ 	.word	0x00000380


	//   ....[4]....
        /*009c*/ 	.word	0x000003c0


	//----- nvinfo : EIATTR_CRS_STACK_SIZE
	.align		4
.L_242:
        /*00a0*/ 	.byte	0x04, 0x1e
        /*00a2*/ 	.short	(.L_244 - .L_243)
.L_243:
        /*00a4*/ 	.word	0x00000000


	//----- nvinfo : EIATTR_CBANK_PARAM_SIZE
	.align		4
.L_244:
        /*00a8*/ 	.byte	0x03, 0x19
        /*00aa*/ 	.short	0x002c


	//----- nvinfo : EIATTR_PARAM_CBANK
	.align		4
        /*00ac*/ 	.byte	0x04, 0x0a
        /*00ae*/ 	.short	(.L_246 - .L_245)
	.align		4
.L_245:
        /*00b0*/ 	.word	index@(.nv.constant0._Z22scatter_updates_kerneliiPKiS0_PKxPyi)
        /*00b4*/ 	.short	0x0380
        /*00b6*/ 	.short	0x002c


	//----- nvinfo : EIATTR_SW_WAR
	.align		4
.L_246:
        /*00b8*/ 	.byte	0x04, 0x36
        /*00ba*/ 	.short	(.L_248 - .L_247)
.L_247:
        /*00bc*/ 	.word	0x00000008
.L_248:


//--------------------- .nv.callgraph             --------------------------
	.section	.nv.callgraph,"",@"SHT_CUDA_CALLGRAPH"
	.align	4
	.sectionentsize	8
	.align		4
        /*0000*/ 	.word	0x00000000
	.align		4
        /*0004*/ 	.word	0xffffffff
	.align		4
        /*0008*/ 	.word	0x00000000
	.align		4
        /*000c*/ 	.word	0xfffffffe
	.align		4
        /*0010*/ 	.word	0x00000000
	.align		4
        /*0014*/ 	.word	0xfffffffd
	.align		4
        /*0018*/ 	.word	0x00000000
	.align		4
        /*001c*/ 	.word	0xfffffffc


//--------------------- .nv.constant4             --------------------------
	.section	.nv.constant4,"a",@progbits
	.align	8
	.align		8
.nv.constant4:
        /*0000*/ 	.dword	_ZN34_INTERNAL_641a7ae8_4_k_cu_502a128d4cuda3std3__45__cpo5beginE
	.align		8
        /*0008*/ 	.dword	_ZN34_INTERNAL_641a7ae8_4_k_cu_502a128d4cuda3std3__45__cpo3endE
	.align		8
        /*0010*/ 	.dword	_ZN34_INTERNAL_641a7ae8_4_k_cu_502a128d4cuda3std3__45__cpo6cbeginE
	.align		8
        /*0018*/ 	.dword	_ZN34_INTERNAL_641a7ae8_4_k_cu_502a128d4cuda3std3__45__cpo4cendE
	.align		8
        /*0020*/ 	.dword	_ZN34_INTERNAL_641a7ae8_4_k_cu_502a128d4cuda3std3__45__cpo6rbeginE
	.align		8
        /*0028*/ 	.dword	_ZN34_INTERNAL_641a7ae8_4_k_cu_502a128d4cuda3std3__45__cpo4rendE
	.align		8
        /*0030*/ 	.dword	_ZN34_INTERNAL_641a7ae8_4_k_cu_502a128d4cuda3std3__45__cpo7crbeginE
	.align		8
        /*0038*/ 	.dword	_ZN34_INTERNAL_641a7ae8_4_k_cu_502a128d4cuda3std3__45__cpo5crendE
	.align		8
        /*0040*/ 	.dword	_ZN34_INTERNAL_641a7ae8_4_k_cu_502a128d4cuda3std3__436_GLOBAL__N__641a7ae8_4_k_cu_502a128d6ignoreE
	.align		8
        /*0048*/ 	.dword	_ZN34_INTERNAL_641a7ae8_4_k_cu_502a128d4cuda3std3__419piecewise_constructE
	.align		8
        /*0050*/ 	.dword	_ZN34_INTERNAL_641a7ae8_4_k_cu_502a128d4cuda3std3__48in_placeE
	.align		8
        /*0058*/ 	.dword	_ZN34_INTERNAL_641a7ae8_4_k_cu_502a128d4cuda3std3__420unreachable_sentinelE
	.align		8
        /*0060*/ 	.dword	_ZN34_INTERNAL_641a7ae8_4_k_cu_502a128d4cuda3std3__47nulloptE
	.align		8
        /*0068*/ 	.dword	_ZN34_INTERNAL_641a7ae8_4_k_cu_502a128d4cuda3std3__48unexpectE
	.align		8
        /*0070*/ 	.dword	_ZN34_INTERNAL_641a7ae8_4_k_cu_502a128d4cuda3std6ranges3__45__cpo4swapE
	.align		8
        /*0078*/ 	.dword	_ZN34_INTERNAL_641a7ae8_4_k_cu_502a128d4cuda3std6ranges3__45__cpo9iter_moveE
	.align		8
        /*0080*/ 	.dword	_ZN34_INTERNAL_641a7ae8_4_k_cu_502a128d4cuda3std6ranges3__45__cpo5beginE
	.align		8
        /*0088*/ 	.dword	_ZN34_INTERNAL_641a7ae8_4_k_cu_502a128d4cuda3std6ranges3__45__cpo3endE
	.align		8
        /*0090*/ 	.dword	_ZN34_INTERNAL_641a7ae8_4_k_cu_502a128d4cuda3std6ranges3__45__cpo6cbeginE
	.align		8
        /*0098*/ 	.dword	_ZN34_INTERNAL_641a7ae8_4_k_cu_502a128d4cuda3std6ranges3__45__cpo4cendE
	.align		8
        /*00a0*/ 	.dword	_ZN34_INTERNAL_641a7ae8_4_k_cu_502a128d4cuda3std6ranges3__45__cpo7advanceE
	.align		8
        /*00a8*/ 	.dword	_ZN34_INTERNAL_641a7ae8_4_k_cu_502a128d4cuda3std6ranges3__45__cpo9iter_swapE
	.align		8
        /*00b0*/ 	.dword	_ZN34_INTERNAL_641a7ae8_4_k_cu_502a128d4cuda3std6ranges3__45__cpo4nextE
	.align		8
        /*00b8*/ 	.dword	_ZN34_INTERNAL_641a7ae8_4_k_cu_502a128d4cuda3std6ranges3__45__cpo4prevE
	.align		8
        /*00c0*/ 	.dword	_ZN34_INTERNAL_641a7ae8_4_k_cu_502a128d4cuda3std6ranges3__45__cpo4dataE
	.align		8
        /*00c8*/ 	.dword	_ZN34_INTERNAL_641a7ae8_4_k_cu_502a128d4cuda3std6ranges3__45__cpo5cdataE
	.align		8
        /*00d0*/ 	.dword	_ZN34_INTERNAL_641a7ae8_4_k_cu_502a128d4cuda3std6ranges3__45__cpo4sizeE
	.align		8
        /*00d8*/ 	.dword	_ZN34_INTERNAL_641a7ae8_4_k_cu_502a128d4cuda3std6ranges3__45__cpo5ssizeE
	.align		8
        /*00e0*/ 	.dword	_ZN34_INTERNAL_641a7ae8_4_k_cu_502a128d4cuda3std6ranges3__45__cpo8distanceE
	.align		8
        /*00e8*/ 	.dword	_ZN34_INTERNAL_641a7ae8_4_k_cu_502a128d6thrust24THRUST_300001_SM_1000_NS8cuda_cub3parE
	.align		8
        /*00f0*/ 	.dword	_ZN34_INTERNAL_641a7ae8_4_k_cu_502a128d6thrust24THRUST_300001_SM_1000_NS8cuda_cub10par_nosyncE
	.align		8
        /*00f8*/ 	.dword	_ZN34_INTERNAL_641a7ae8_4_k_cu_502a128d6thrust24THRUST_300001_SM_1000_NS6system6detail10sequential3seqE
	.align		8
        /*0100*/ 	.dword	_ZN34_INTERNAL_641a7ae8_4_k_cu_502a128d6thrust24THRUST_300001_SM_1000_NS12placeholders2_1E
	.align		8
        /*0108*/ 	.dword	_ZN34_INTERNAL_641a7ae8_4_k_cu_502a128d6thrust24THRUST_300001_SM_1000_NS12placeholders2_2E
	.align		8
        /*0110*/ 	.dword	_ZN34_INTERNAL_641a7ae8_4_k_cu_502a128d6thrust24THRUST_300001_SM_1000_NS12placeholders2_3E
	.align		8
        /*0118*/ 	.dword	_ZN34_INTERNAL_641a7ae8_4_k_cu_502a128d6thrust24THRUST_300001_SM_1000_NS12placeholders2_4E
	.align		8
        /*0120*/ 	.dword	_ZN34_INTERNAL_641a7ae8_4_k_cu_502a128d6thrust24THRUST_300001_SM_1000_NS12placeholders2_5E
	.align		8
        /*0128*/ 	.dword	_ZN34_INTERNAL_641a7ae8_4_k_cu_502a128d6thrust24THRUST_300001_SM_1000_NS12placeholders2_6E
	.align		8
        /*0130*/ 	.dword	_ZN34_INTERNAL_641a7ae8_4_k_cu_502a128d6thrust24THRUST_300001_SM_1000_NS12placeholders2_7E
	.align		8
        /*0138*/ 	.dword	_ZN34_INTERNAL_641a7ae8_4_k_cu_502a128d6thrust24THRUST_300001_SM_1000_NS12placeholders2_8E
	.align		8
        /*0140*/ 	.dword	_ZN34_INTERNAL_641a7ae8_4_k_cu_502a128d6thrust24THRUST_300001_SM_1000_NS12placeholders2_9E
	.align		8
        /*0148*/ 	.dword	_ZN34_INTERNAL_641a7ae8_4_k_cu_502a128d6thrust24THRUST_300001_SM_1000_NS12placeholders3_10E
	.align		8
        /*0150*/ 	.dword	_ZN34_INTERNAL_641a7ae8_4_k_cu_502a128d6thrust24THRUST_300001_SM_1000_NS3seqE


//--------------------- .text._ZN3cub18CUB_300001_SM_10006detail4scan16DeviceScanKernelINS2_10policy_hubIyyymN4cuda3std3__44plusIvEEE10Policy1000EN6thrust24THRUST_300001_SM_1000_NS6detail15normal_iteratorINSD_10device_ptrIyEEEESI_NS0_13ScanTileStateIyLb1EEES9_NS0_8NullTypeEmyLb0ESL_EEvT0_T1_T2_iT3_T4_T5_ --------------------------
	.section	.text._ZN3cub18CUB_300001_SM_10006detail4scan16DeviceScanKernelINS2_10policy_hubIyyymN4cuda3std3__44plusIvEEE10Policy1000EN6thrust24THRUST_300001_SM_1000_NS6detail15normal_iteratorINSD_10device_ptrIyEEEESI_NS0_13ScanTileStateIyLb1EEES9_NS0_8NullTypeEmyLb0ESL_EEvT0_T1_T2_iT3_T4_T5_,"ax",@progbits
	.align	128
        .global         _ZN3cub18CUB_300001_SM_10006detail4scan16DeviceScanKernelINS2_10policy_hubIyyymN4cuda3std3__44plusIvEEE10Policy1000EN6thrust24THRUST_300001_SM_1000_NS6detail15normal_iteratorINSD_10device_ptrIyEEEESI_NS0_13ScanTileStateIyLb1EEES9_NS0_8NullTypeEmyLb0ESL_EEvT0_T1_T2_iT3_T4_T5_
        .type           _ZN3cub18CUB_300001_SM_10006detail4scan16DeviceScanKernelINS2_10policy_hubIyyymN4cuda3std3__44plusIvEEE10Policy1000EN6thrust24THRUST_300001_SM_1000_NS6detail15normal_iteratorINSD_10device_ptrIyEEEESI_NS0_13ScanTileStateIyLb1EEES9_NS0_8NullTypeEmyLb0ESL_EEvT0_T1_T2_iT3_T4_T5_,@function
        .size           _ZN3cub18CUB_300001_SM_10006detail4scan16DeviceScanKernelINS2_10policy_hubIyyymN4cuda3std3__44plusIvEEE10Policy1000EN6thrust24THRUST_300001_SM_1000_NS6detail15normal_iteratorINSD_10device_ptrIyEEEESI_NS0_13ScanTileStateIyLb1EEES9_NS0_8NullTypeEmyLb0ESL_EEvT0_T1_T2_iT3_T4_T5_,(.L_x_252 - _ZN3cub18CUB_300001_SM_10006detail4scan16DeviceScanKernelINS2_10policy_hubIyyymN4cuda3std3__44plusIvEEE10Policy1000EN6thrust24THRUST_300001_SM_1000_NS6detail15normal_iteratorINSD_10device_ptrIyEEEESI_NS0_13ScanTileStateIyLb1EEES9_NS0_8NullTypeEmyLb0ESL_EEvT0_T1_T2_iT3_T4_T5_)
        .other          _ZN3cub18CUB_300001_SM_10006detail4scan16DeviceScanKernelINS2_10policy_hubIyyymN4cuda3std3__44plusIvEEE10Policy1000EN6thrust24THRUST_300001_SM_1000_NS6detail15normal_iteratorINSD_10device_ptrIyEEEESI_NS0_13ScanTileStateIyLb1EEES9_NS0_8NullTypeEmyLb0ESL_EEvT0_T1_T2_iT3_T4_T5_,@"STO_CUDA_ENTRY STV_DEFAULT"
_ZN3cub18CUB_300001_SM_10006detail4scan16DeviceScanKernelINS2_10policy_hubIyyymN4cuda3std3__44plusIvEEE10Policy1000EN6thrust24THRUST_300001_SM_1000_NS6detail15normal_iteratorINSD_10device_ptrIyEEEESI_NS0_13ScanTileStateIyLb1EEES9_NS0_8NullTypeEmyLb0ESL_EEvT0_T1_T2_iT3_T4_T5_:
.text._ZN3cub18CUB_300001_SM_10006detail4scan16DeviceScanKernelINS2_10policy_hubIyyymN4cuda3std3__44plusIvEEE10Policy1000EN6thrust24THRUST_300001_SM_1000_NS6detail15normal_iteratorINSD_10device_ptrIyEEEESI_NS0_13ScanTileStateIyLb1EEES9_NS0_8NullTypeEmyLb0ESL_EEvT0_T1_T2_iT3_T4_T5_:
[----:B------:R-:W0:Y:S08]  /*0000*/  LDC R1, c[0x0][0x37c] ;  /* 0x0000df00ff017b82 */ /* 0x000e300000000800 */
[----:B------:R-:W1:Y:S01]  /*0010*/  S2UR UR8, SR_CTAID.X ;  /* 0x00000000000879c3 */ /* 0x000e620000002500 */
[----:B------:R-:W1:Y:S01]  /*0020*/  LDCU UR6, c[0x0][0x398] ;  /* 0x00007300ff0677ac */ /* 0x000e620008000800 */
[----:B0-----:R-:W-:Y:S01]  /*0030*/  VIADD R1, R1, 0xfffffff8 ;  /* 0xfffffff801017836 */ /* 0x001fe20000000000 */
[----:B------:R-:W0:Y:S01]  /*0040*/  LDCU.64 UR4, c[0x0][0x3a0] ;  /* 0x00007400ff0477ac */ /* 0x000e220008000a00 */
[----:B------:R-:W2:Y:S01]  /*0050*/  LDCU.64 UR10, c[0x0][0x358] ;  /* 0x00006b00ff0a77ac */ /* 0x000ea20008000a00 */
[----:B-1----:R-:W-:-:S04]  /*0060*/  UIADD3 UR6, UPT, UPT, UR8, UR6, URZ ;  /* 0x0000000608067290 */ /* 0x002fc8000fffe0ff */
[----:B------:R-:W-:-:S04]  /*0070*/  UIMAD.WIDE UR12, UR6, 0xdc0, URZ ;  /* 0x00000dc0060c78a5 */ /* 0x000fc8000f8e02ff */
[----:B0-----:R-:W-:-:S04]  /*0080*/  UIADD3 UR4, UP0, UPT, -UR12, UR4, URZ ;  /* 0x000000040c047290 */ /* 0x001fc8000ff1e1ff */
[----:B------:R-:W-:Y:S02]  /*0090*/  UIADD3.X UR5, UPT, UPT, ~UR13, UR5, URZ, UP0, !UPT ;  /* 0x000000050d057290 */ /* 0x000fe400087fe5ff */
[----:B------:R-:W-:-:S04]  /*00a0*/  UISETP.GE.U32.AND UP0, UPT, UR4, 0xdc1, UPT ;  /* 0x00000dc10400788c */ /* 0x000fc8000bf06070 */
[----:B------:R-:W-:-:S09]  /*00b0*/  UISETP.GE.U32.AND.EX UP0, UPT, UR5, URZ, UPT, UP0 ;  /* 0x000000ff0500728c */ /* 0x000fd2000bf06100 */
[----:B--2---:R-:W-:Y:S05]  /*00c0*/  BRA.U !UP0, `(.L_x_0) ;  /* 0x0000002108a87547 */ /* 0x004fea000b800000 */
[----:B------:R-:W0:Y:S01]  /*00d0*/  S2R R16, SR_TID.X ;  /* 0x0000000000107919 */ /* 0x000e220000002100 */
[----:B------:R-:W1:Y:S01]  /*00e0*/  LDCU.64 UR4, c[0x0][0x380] ;  /* 0x00007000ff0477ac */ /* 0x000e620008000a00 */
[C---:B0-----:R-:W-:Y:S02]  /*00f0*/  LOP3.LUT R0, R16.reuse, 0x1f, RZ, 0xc0, !PT ;  /* 0x0000001f10007812 */ /* 0x041fe400078ec0ff */
[----:B------:R-:W-:-:S05]  /*0100*/  LOP3.LUT R3, R16, 0x3e0, RZ, 0xc0, !PT ;  /* 0x000003e010037812 */ /* 0x000fca00078ec0ff */
[----:B------:R-:W-:-:S05]  /*0110*/  IMAD R0, R3, 0xb, R0 ;  /* 0x0000000b03007824 */ /* 0x000fca00078e0200 */
[----:B------:R-:W-:-:S05]  /*0120*/  IADD3 R0, P0, PT, R0, UR12, RZ ;  /* 0x0000000c00007c10 */ /* 0x000fca000ff1e0ff */
[----:B------:R-:W-:Y:S02]  /*0130*/  IMAD.SHL.U32 R2, R0, 0x8, RZ ;  /* 0x0000000800027824 */ /* 0x000fe400078e00ff */
[----:B------:R-:W-:-:S03]  /*0140*/  IMAD.X R3, RZ, RZ, UR13, P0 ;  /* 0x0000000dff037e24 */ /* 0x000fc600080e06ff */
[----:B------:R1:W-:Y:S02]  /*0150*/  STL [R1+0x4], R2 ;  /* 0x0000040201007387 */ /* 0x0003e40000100800 */
[----:B------:R-:W-:-:S05]  /*0160*/  SHF.L.U64.HI R4, R0, 0x3, R3 ;  /* 0x0000000300047819 */ /* 0x000fca0000010203 */
[----:B------:R0:W-:Y:S01]  /*0170*/  STL [R1], R4 ;  /* 0x0000000401007387 */ /* 0x0001e20000100800 */
[----:B-1----:R-:W-:-:S04]  /*0180*/  IADD3 R2, P0, PT, R2, UR4, RZ ;  /* 0x0000000402027c10 */ /* 0x002fc8000ff1e0ff */
[----:B------:R-:W-:-:S05]  /*0190*/  IADD3.X R3, PT, PT, R4, UR5, RZ, P0, !PT ;  /* 0x0000000504037c10 */ /* 0x000fca00087fe4ff */
[----:B0-----:R-:W2:Y:S04]  /*01a0*/  LDG.E.64 R4, desc[UR10][R2.64] ;  /* 0x0000000a02047981 */ /* 0x001ea8000c1e1b00 */
[----:B------:R-:W3:Y:S04]  /*01b0*/  LDG.E.64 R6, desc[UR10][R2.64+0x100] ;  /* 0x0001000a02067981 */ /* 0x000ee8000c1e1b00 */
[----:B------:R-:W4:Y:S04]  /*01c0*/  LDG.E.64 R8, desc[UR10][R2.64+0x200] ;  /* 0x0002000a02087981 */ /* 0x000f28000c1e1b00 */
[----:B------:R-:W5:Y:S04]  /*01d0*/  LDG.E.64 R10, desc[UR10][R2.64+0x300] ;  /* 0x0003000a020a7981 */ /* 0x000f68000c1e1b00 */
[----:B------:R-:W5:Y:S04]  /*01e0*/  LDG.E.64 R12, desc[UR10][R2.64+0x400] ;  /* 0x0004000a020c7981 */ /* 0x000f68000c1e1b00 */
[----:B------:R-:W5:Y:S04]  /*01f0*/  LDG.E.64 R14, desc[UR10][R2.64+0x500] ;  /* 0x0005000a020e7981 */ /* 0x000f68000c1e1b00 */
[----:B------:R-:W5:Y:S04]  /*0200*/  LDG.E.64 R18, desc[UR10][R2.64+0x600] ;  /* 0x0006000a02127981 */ /* 0x000f68000c1e1b00 */
[----:B------:R-:W5:Y:S04]  /*0210*/  LDG.E.64 R20, desc[UR10][R2.64+0x700] ;  /* 0x0007000a02147981 */ /* 0x000f68000c1e1b00 */
[----:B------:R-:W5:Y:S04]  /*0220*/  LDG.E.64 R22, desc[UR10][R2.64+0x800] ;  /* 0x0008000a02167981 */ /* 0x000f68000c1e1b00 */
[----:B------:R-:W5:Y:S04]  /*0230*/  LDG.E.64 R24, desc[UR10][R2.64+0x900] ;  /* 0x0009000a02187981 */ /* 0x000f68000c1e1b00 */
[----:B------:R-:W5:Y:S01]  /*0240*/  LDG.E.64 R26, desc[UR10][R2.64+0xa00] ;  /* 0x000a000a021a7981 */ /* 0x000f62000c1e1b00 */
[----:B------:R-:W0:Y:S01]  /*0250*/  S2UR UR5, SR_CgaCtaId ;  /* 0x00000000000579c3 */ /* 0x000e220000008800 */
[----:B------:R-:W-:Y:S01]  /*0260*/  SHF.R.U32.HI R45, RZ, 0x5, R16 ;  /* 0x00000005ff2d7819 */ /* 0x000fe20000011610 */
[----:B------:R-:W-:Y:S01]  /*0270*/  UMOV UR4, 0x400 ;  /* 0x0000040000047882 */ /* 0x000fe20000000000 */
[----:B------:R-:W1:Y:S01]  /*0280*/  S2R R28, SR_LANEID ;  /* 0x00000000001c7919 */ /* 0x000e620000000000 */
[----:B------:R-:W-:Y:S01]  /*0290*/  UISETP.NE.AND UP0, UPT, UR6, URZ, UPT ;  /* 0x000000ff0600728c */ /* 0x000fe2000bf05270 */
[----:B------:R-:W-:Y:S01]  /*02a0*/  BSSY.RECONVERGENT B0, `(.L_x_1) ;  /* 0x00001c5000007945 */ /* 0x000fe20003800200 */
[----:B0-----:R-:W-:Y:S01]  /*02b0*/  ULEA UR4, UR5, UR4, 0x18 ;  /* 0x0000000405047291 */ /* 0x001fe2000f8ec0ff */
[----:B-1----:R-:W-:-:S05]  /*02c0*/  IMAD R0, R45, 0x160, R28 ;  /* 0x000001602d007824 */ /* 0x002fca00078e021c */
[----:B------:R-:W-:-:S05]  /*02d0*/  LEA R29, R0, UR4, 0x3 ;  /* 0x00000004001d7c11 */ /* 0x000fca000f8e18ff */
[----:B------:R-:W-:Y:S01]  /*02e0*/  IMAD R0, R28, 0x50, R29 ;  /* 0x000000501c007824 */ /* 0x000fe200078e021d */
[----:B--2---:R0:W-:Y:S04]  /*02f0*/  STS.64 [R29], R4 ;  /* 0x000000041d007388 */ /* 0x0041e80000000a00 */
[----:B---3--:R0:W-:Y:S04]  /*0300*/  STS.64 [R29+0x100], R6 ;  /* 0x000100061d007388 */ /* 0x0081e80000000a00 */
[----:B----4-:R0:W-:Y:S04]  /*0310*/  STS.64 [R29+0x200], R8 ;  /* 0x000200081d007388 */ /* 0x0101e80000000a00 */
[----:B-----5:R0:W-:Y:S04]  /*0320*/  STS.64 [R29+0x300], R10 ;  /* 0x0003000a1d007388 */ /* 0x0201e80000000a00 */
[----:B------:R0:W-:Y:S04]  /*0330*/  STS.64 [R29+0x400], R12 ;  /* 0x0004000c1d007388 */ /* 0x0001e80000000a00 */
[----:B------:R0:W-:Y:S04]  /*0340*/  STS.64 [R29+0x500], R14 ;  /* 0x0005000e1d007388 */ /* 0x0001e80000000a00 */
[----:B------:R0:W-:Y:S04]  /*0350*/  STS.64 [R29+0x600], R18 ;  /* 0x000600121d007388 */ /* 0x0001e80000000a00 */
[----:B------:R0:W-:Y:S04]  /*0360*/  STS.64 [R29+0x700], R20 ;  /* 0x000700141d007388 */ /* 0x0001e80000000a00 */
[----:B------:R0:W-:Y:S04]  /*0370*/  STS.64 [R29+0x800], R22 ;  /* 0x000800161d007388 */ /* 0x0001e80000000a00 */
[----:B------:R0:W-:Y:S04]  /*0380*/  STS.64 [R29+0x900], R24 ;  /* 0x000900181d007388 */ /* 0x0001e80000000a00 */
[----:B------:R0:W-:Y:S01]  /*0390*/  STS.64 [R29+0xa00], R26 ;  /* 0x000a001a1d007388 */ /* 0x0001e20000000a00 */
[----:B------:R-:W-:-:S03]  /*03a0*/  NOP ;  /* 0x0000000000007918 */ /* 0x000fc60000000000 */
[----:B------:R0:W1:Y:S04]  /*03b0*/  LDS.64 R16, [R0] ;  /* 0x0000000000107984 */ /* 0x0000680000000a00 */
[----:B------:R0:W2:Y:S04]  /*03c0*/  LDS.64 R40, [R0+0x8] ;  /* 0x0000080000287984 */ /* 0x0000a80000000a00 */
[----:B------:R0:W3:Y:S04]  /*03d0*/  LDS.64 R36, [R0+0x10] ;  /* 0x0000100000247984 */ /* 0x0000e80000000a00 */
[----:B------:R0:W4:Y:S04]  /*03e0*/  LDS.64 R34, [R0+0x18] ;  /* 0x0000180000227984 */ /* 0x0001280000000a00 */
[----:B------:R0:W0:Y:S04]  /*03f0*/  LDS.64 R32, [R0+0x20] ;  /* 0x0000200000207984 */ /* 0x0000280000000a00 */
[----:B------:R0:W0:Y:S04]  /*0400*/  LDS.64 R18, [R0+0x28] ;  /* 0x0000280000127984 */ /* 0x0000280000000a00 */
[----:B------:R0:W0:Y:S04]  /*0410*/  LDS.64 R2, [R0+0x30] ;  /* 0x0000300000027984 */ /* 0x0000280000000a00 */
[----:B------:R0:W0:Y:S04]  /*0420*/  LDS.64 R4, [R0+0x38] ;  /* 0x0000380000047984 */ /* 0x0000280000000a00 */
[----:B------:R0:W0:Y:S04]  /*0430*/  LDS.64 R6, [R0+0x40] ;  /* 0x0000400000067984 */ /* 0x0000280000000a00 */
[----:B------:R0:W0:Y:S04]  /*0440*/  LDS.64 R12, [R0+0x48] ;  /* 0x00004800000c7984 */ /* 0x0000280000000a00 */
[----:B------:R0:W0:Y:S01]  /*0450*/  LDS.64 R14, [R0+0x50] ;  /* 0x00005000000e7984 */ /* 0x0000220000000a00 */
[----:B------:R-:W-:Y:S06]  /*0460*/  BAR.SYNC.DEFER_BLOCKING 0x0 ;  /* 0x0000000000007b1d */ /* 0x000fec0000010000 */
[----:B-1----:R-:W-:Y:S05]  /*0470*/  BRA.U UP0, `(.L_x_2) ;  /* 0x0000000500cc7547 */ /* 0x002fea000b800000 */
[----:B0-23--:R-:W-:Y:S02]  /*0480*/  IADD3 R9, P0, P1, R36, R40, R16 ;  /* 0x0000002824097210 */ /* 0x00dfe4000791e010 */
[----:B------:R-:W-:Y:S02]  /*0490*/  ISETP.NE.AND P5, PT, R45, 0x5, PT ;  /* 0x000000052d00780c */ /* 0x000fe40003fa5270 */
[----:B----4-:R-:W-:Y:S02]  /*04a0*/  IADD3 R9, P2, P3, R32, R34, R9 ;  /* 0x0000002220097210 */ /* 0x010fe40007b5e009 */
[----:B------:R-:W-:Y:S02]  /*04b0*/  IADD3.X R11, PT, PT, R37, R41, R17, P0, P1 ;  /* 0x00000029250b7210 */ /* 0x000fe400007e2411 */
[----:B------:R-:W-:Y:S02]  /*04c0*/  IADD3 R9, P0, P1, R2, R18, R9 ;  /* 0x0000001202097210 */ /* 0x000fe4000791e009 */
[----:B------:R-:W-:-:S02]  /*04d0*/  IADD3.X R11, PT, PT, R33, R35, R11, P2, P3 ;  /* 0x00000023210b7210 */ /* 0x000fc400017e640b */
[----:B------:R-:W-:Y:S02]  /*04e0*/  ISETP.NE.AND P3, PT, R45, 0x9, PT ;  /* 0x000000092d00780c */ /* 0x000fe40003f65270 */
[----:B------:R-:W-:Y:S02]  /*04f0*/  IADD3.X R11, PT, PT, R3, R19, R11, P0, P1 ;  /* 0x00000013030b7210 */ /* 0x000fe400007e240b */
[----:B------:R-:W-:-:S04]  /*0500*/  IADD3 R9, P0, P1, R6, R4, R9 ;  /* 0x0000000406097210 */ /* 0x000fc8000791e009 */
[----:B------:R-:W-:Y:S02]  /*0510*/  IADD3.X R11, PT, PT, R7, R5, R11, P0, P1 ;  /* 0x00000005070b7210 */ /* 0x000fe400007e240b */
[----:B------:R-:W-:-:S04]  /*0520*/  IADD3 R42, P0, P1, R14, R12, R9 ;  /* 0x0000000c0e2a7210 */ /* 0x000fc8000791e009 */
[----:B------:R-:W-:Y:S01]  /*0530*/  IADD3.X R0, PT, PT, R15, R13, R11, P0, P1 ;  /* 0x0000000d0f007210 */ /* 0x000fe200007e240b */
[----:B------:R-:W0:Y:S07]  /*0540*/  SHFL.UP PT, R9, R42, 0x1, RZ ;  /* 0x042000002a097989 */ /* 0x000e2e00000e00ff */
[----:B------:R-:W1:Y:S01]  /*0550*/  SHFL.UP P0, R11, R0, 0x1, RZ ;  /* 0x04200000000b7989 */ /* 0x000e6200000000ff */
[----:B0-----:R-:W-:-:S04]  /*0560*/  IADD3 R8, P1, PT, R9, R42, RZ ;  /* 0x0000002a09087210 */ /* 0x001fc80007f3e0ff */
[----:B-1----:R-:W-:Y:S01]  /*0570*/  SEL R25, R8, R9, P0 ;  /* 0x0000000908197207 */ /* 0x002fe20000000000 */
[----:B------:R-:W-:-:S04]  /*0580*/  IMAD.X R22, R11, 0x1, R0, P1 ;  /* 0x000000010b167824 */ /* 0x000fc800008e0600 */
[----:B------:R-:W0:Y:S01]  /*0590*/  SHFL.UP PT, R8, R25, 0x2, RZ ;  /* 0x0440000019087989 */ /* 0x000e2200000e00ff */
[----:B------:R-:W-:-:S05]  /*05a0*/  SEL R22, R22, R11, P0 ;  /* 0x0000000b16167207 */ /* 0x000fca0000000000 */
[----:B------:R-:W1:Y:S01]  /*05b0*/  SHFL.UP P0, R9, R22, 0x2, RZ ;  /* 0x0440000016097989 */ /* 0x000e6200000000ff */
[----:B0-----:R-:W-:-:S04]  /*05c0*/  IADD3 R21, P1, PT, R8, R25, RZ ;  /* 0x0000001908157210 */ /* 0x001fc80007f3e0ff */
[----:B-1----:R-:W-:Y:S01]  /*05d0*/  SEL R21, R21, R8, P0 ;  /* 0x0000000815157207 */ /* 0x002fe20000000000 */
[----:B------:R-:W-:-:S04]  /*05e0*/  IMAD.X R20, R9, 0x1, R22, P1 ;  /* 0x0000000109147824 */ /* 0x000fc800008e0616 */
[----:B------:R-:W0:Y:S01]  /*05f0*/  SHFL.UP PT, R8, R21, 0x4, RZ ;  /* 0x0480000015087989 */ /* 0x000e2200000e00ff */
[----:B------:R-:W-:-:S05]  /*0600*/  SEL R20, R20, R9, P0 ;  /* 0x0000000914147207 */ /* 0x000fca0000000000 */
[----:B------:R-:W1:Y:S01]  /*0610*/  SHFL.UP P0, R9, R20, 0x4, RZ ;  /* 0x0480000014097989 */ /* 0x000e6200000000ff */
[----:B0-----:R-:W-:-:S05]  /*0620*/  IADD3 R23, P1, PT, R8, R21, RZ ;  /* 0x0000001508177210 */ /* 0x001fca0007f3e0ff */
[----:B-1----:R-:W-:Y:S01]  /*0630*/  IMAD.X R10, R9, 0x1, R20, P1 ;  /* 0x00000001090a7824 */ /* 0x002fe200008e0614 */
[----:B------:R-:W-:-:S04]  /*0640*/  SEL R23, R23, R8, P0 ;  /* 0x0000000817177207 */ /* 0x000fc80000000000 */
[----:B------:R-:W-:Y:S01]  /*0650*/  SEL R10, R10, R9, P0 ;  /* 0x000000090a0a7207 */ /* 0x000fe20000000000 */
[----:B------:R-:W0:Y:S04]  /*0660*/  SHFL.UP PT, R8, R23, 0x8, RZ ;  /* 0x0500000017087989 */ /* 0x000e2800000e00ff */
[----:B------:R-:W1:Y:S01]  /*0670*/  SHFL.UP P0, R9, R10, 0x8, RZ ;  /* 0x050000000a097989 */ /* 0x000e6200000000ff */
[----:B0-----:R-:W-:-:S04]  /*0680*/  IADD3 R11, P1, PT, R8, R23, RZ ;  /* 0x00000017080b7210 */ /* 0x001fc80007f3e0ff */
[----:B-1----:R-:W-:Y:S01]  /*0690*/  SEL R11, R11, R8, P0 ;  /* 0x000000080b0b7207 */ /* 0x002fe20000000000 */
[----:B------:R-:W-:Y:S01]  /*06a0*/  IMAD.X R8, R9, 0x1, R10, P1 ;  /* 0x0000000109087824 */ /* 0x000fe200008e060a */
[----:B------:R-:W-:-:S03]  /*06b0*/  ISETP.NE.AND P1, PT, R28, 0x1f, PT ;  /* 0x0000001f1c00780c */ /* 0x000fc60003f25270 */
[----:B------:R-:W0:Y:S01]  /*06c0*/  SHFL.UP PT, R38, R11, 0x10, RZ ;  /* 0x060000000b267989 */ /* 0x000e2200000e00ff */
[----:B------:R-:W-:-:S05]  /*06d0*/  SEL R21, R8, R9, P0 ;  /* 0x0000000908157207 */ /* 0x000fca0000000000 */
[----:B------:R-:W1:Y:S04]  /*06e0*/  SHFL.UP P0, R8, R21, 0x10, RZ ;  /* 0x0600000015087989 */ /* 0x000e6800000000ff */
[----:B------:R-:W-:Y:S02]  /*06f0*/  @!P1 LEA R44, R45, UR4, 0x3 ;  /* 0x000000042d2c9c11 */ /* 0x000fe4000f8e18ff */
[----:B0-----:R-:W-:-:S05]  /*0700*/  IADD3 R39, P2, PT, R38, R11, RZ ;  /* 0x0000000b26277210 */ /* 0x001fca0007f5e0ff */
[----:B-1----:R-:W-:Y:S01]  /*0710*/  IMAD.X R9, R8, 0x1, R21, P2 ;  /* 0x0000000108097824 */ /* 0x002fe200010e0615 */
[----:B------:R-:W-:Y:S02]  /*0720*/  SEL R38, R39, R38, P0 ;  /* 0x0000002627267207 */ /* 0x000fe40000000000 */
[----:B------:R-:W-:Y:S02]  /*0730*/  ISETP.NE.AND P2, PT, R45, 0x8, PT ;  /* 0x000000082d00780c */ /* 0x000fe40003f45270 */
[----:B------:R-:W-:-:S05]  /*0740*/  SEL R39, R9, R8, P0 ;  /* 0x0000000809277207 */ /* 0x000fca0000000000 */
[----:B------:R-:W-:Y:S01]  /*0750*/  @!P1 STS.64 [R44+0x20], R38 ;  /* 0x000020262c009388 */ /* 0x000fe20000000a00 */
[----:B------:R-:W-:Y:S06]  /*0760*/  BAR.SYNC.DEFER_BLOCKING 0x0 ;  /* 0x0000000000007b1d */ /* 0x000fec0000010000 */
[----:B------:R-:W0:Y:S04]  /*0770*/  LDS.128 R28, [UR4+0x20] ;  /* 0x00002004ff1c7984 */ /* 0x000e280008000c00 */
[----:B------:R-:W1:Y:S04]  /*0780*/  LDS.128 R8, [UR4+0x30] ;  /* 0x00003004ff087984 */ /* 0x000e680008000c00 */
[----:B------:R-:W2:Y:S04]  /*0790*/  LDS.128 R20, [UR4+0x40] ;  /* 0x00004004ff147984 */ /* 0x000ea80008000c00 */
[----:B------:R-:W3:Y:S01]  /*07a0*/  LDS.128 R24, [UR4+0x50] ;  /* 0x00005004ff187984 */ /* 0x000ee20008000c00 */
[----:B0-----:R-:W-:-:S04]  /*07b0*/  IADD3 R43, P0, PT, R28, R30, RZ ;  /* 0x0000001e1c2b7210 */ /* 0x001fc80007f1e0ff */
[----:B-1----:R-:W-:Y:S01]  /*07c0*/  IADD3 R8, P1, PT, R8, R43, RZ ;  /* 0x0000002b08087210 */ /* 0x002fe20007f3e0ff */
[----:B------:R-:W-:Y:S01]  /*07d0*/  IMAD.X R30, R29, 0x1, R31, P0 ;  /* 0x000000011d1e7824 */ /* 0x000fe200000e061f */
[----:B------:R-:W-:-:S03]  /*07e0*/  ISETP.NE.AND P0, PT, R45, 0x2, PT ;  /* 0x000000022d00780c */ /* 0x000fc60003f05270 */
[----:B------:R-:W-:Y:S01]  /*07f0*/  IMAD.X R9, R9, 0x1, R30, P1 ;  /* 0x0000000109097824 */ /* 0x000fe200008e061e */
[----:B------:R-:W-:Y:S02]  /*0800*/  SEL R43, R43, R28, !P0 ;  /* 0x0000001c2b2b7207 */ /* 0x000fe40004000000 */
[----:B------:R-:W-:Y:S02]  /*0810*/  SEL R44, R30, R29, !P0 ;  /* 0x0000001d1e2c7207 */ /* 0x000fe40004000000 */
[----:B------:R-:W-:Y:S01]  /*0820*/  IADD3 R10, P1, PT, R10, R8, RZ ;  /* 0x000000080a0a7210 */ /* 0x000fe20007f3e0ff */
[----:B------:R-:W0:Y:S01]  /*0830*/  LDS.128 R28, [UR4+0x60] ;  /* 0x00006004ff1c7984 */ /* 0x000e220008000c00 */
[----:B------:R-:W-:-:S03]  /*0840*/  ISETP.NE.AND P0, PT, R45, 0x3, PT ;  /* 0x000000032d00780c */ /* 0x000fc60003f05270 */
[----:B------:R-:W-:Y:S01]  /*0850*/  IMAD.X R11, R11, 0x1, R9, P1 ;  /* 0x000000010b0b7824 */ /* 0x000fe200008e0609 */
[----:B------:R-:W-:Y:S02]  /*0860*/  SEL R44, R9, R44, !P0 ;  /* 0x0000002c092c7207 */ /* 0x000fe40004000000 */
[----:B------:R-:W1:Y:S01]  /*0870*/  S2R R9, SR_LANEID ;  /* 0x0000000000097919 */ /* 0x000e620000000000 */
[----:B------:R-:W-:Y:S02]  /*0880*/  SEL R43, R8, R43, !P0 ;  /* 0x0000002b082b7207 */ /* 0x000fe40004000000 */
[----:B--2---:R-:W-:Y:S02]  /*0890*/  IADD3 R8, P1, PT, R20, R10, RZ ;  /* 0x0000000a14087210 */ /* 0x004fe40007f3e0ff */
[----:B------:R-:W-:-:S03]  /*08a0*/  ISETP.NE.AND P0, PT, R45, 0x4, PT ;  /* 0x000000042d00780c */ /* 0x000fc60003f05270 */
[----:B------:R-:W-:Y:S01]  /*08b0*/  IMAD.X R20, R21, 0x1, R11, P1 ;  /* 0x0000000115147824 */ /* 0x000fe200008e060b */
[----:B------:R-:W-:Y:S02]  /*08c0*/  SEL R43, R10, R43, !P0 ;  /* 0x0000002b0a2b7207 */ /* 0x000fe40004000000 */
[----:B------:R-:W-:Y:S02]  /*08d0*/  SEL R11, R11, R44, !P0 ;  /* 0x0000002c0b0b7207 */ /* 0x000fe40004000000 */
[----:B------:R-:W2:Y:S01]  /*08e0*/  S2R R44, SR_TID.X ;  /* 0x00000000002c7919 */ /* 0x000ea20000002100 */
[----:B------:R-:W-:Y:S02]  /*08f0*/  SEL R43, R8, R43, !P5 ;  /* 0x0000002b082b7207 */ /* 0x000fe40006800000 */
[----:B------:R-:W-:Y:S02]  /*0900*/  ISETP.NE.AND P0, PT, R45, 0x6, PT ;  /* 0x000000062d00780c */ /* 0x000fe40003f05270 */
[----:B------:R-:W-:-:S02]  /*0910*/  IADD3 R8, P6, PT, R22, R8, RZ ;  /* 0x0000000816087210 */ /* 0x000fc40007fde0ff */
[----:B------:R-:W-:Y:S02]  /*0920*/  ISETP.NE.AND P1, PT, R45, 0x7, PT ;  /* 0x000000072d00780c */ /* 0x000fe40003f25270 */
[----:B------:R-:W-:Y:S01]  /*0930*/  SEL R43, R8, R43, !P0 ;  /* 0x0000002b082b7207 */ /* 0x000fe20004000000 */
[----:B------:R-:W-:Y:S01]  /*0940*/  IMAD.X R23, R23, 0x1, R20, P6 ;  /* 0x0000000117177824 */ /* 0x000fe200030e0614 */
[----:B---3--:R-:W-:Y:S02]  /*0950*/  IADD3 R8, P4, PT, R24, R8, RZ ;  /* 0x0000000818087210 */ /* 0x008fe40007f9e0ff */
[----:B------:R-:W-:Y:S02]  /*0960*/  SEL R20, R20, R11, !P5 ;  /* 0x0000000b14147207 */ /* 0x000fe40006800000 */
[----:B------:R-:W-:Y:S02]  /*0970*/  SEL R10, R8, R43, !P1 ;  /* 0x0000002b080a7207 */ /* 0x000fe40004800000 */
[----:B-1----:R-:W-:-:S02]  /*0980*/  ISETP.NE.AND P5, PT, R9, RZ, PT ;  /* 0x000000ff0900720c */ /* 0x002fc40003fa5270 */
[----:B------:R-:W-:Y:S02]  /*0990*/  IADD3 R9, P6, PT, R26, R8, RZ ;  /* 0x000000081a097210 */ /* 0x000fe40007fde0ff */
[----:B------:R-:W-:Y:S01]  /*09a0*/  SEL R8, R23, R20, !P0 ;  /* 0x0000001417087207 */ /* 0x000fe20004000000 */
[----:B------:R-:W-:Y:S01]  /*09b0*/  IMAD.X R23, R25, 0x1, R23, P4 ;  /* 0x0000000119177824 */ /* 0x000fe200020e0617 */
[----:B------:R-:W-:Y:S02]  /*09c0*/  SEL R10, R9, R10, !P2 ;  /* 0x0000000a090a7207 */ /* 0x000fe40005000000 */
[----:B------:R-:W-:Y:S01]  /*09d0*/  IADD3 R42, P0, PT, R38, -R42, RZ ;  /* 0x8000002a262a7210 */ /* 0x000fe20007f1e0ff */
[----:B------:R-:W-:Y:S01]  /*09e0*/  IMAD.X R27, R27, 0x1, R23, P6 ;  /* 0x000000011b1b7824 */ /* 0x000fe200030e0617 */
[----:B0-----:R-:W-:Y:S02]  /*09f0*/  IADD3 R9, P4, PT, R28, R9, RZ ;  /* 0x000000091c097210 */ /* 0x001fe40007f9e0ff */
[----:B------:R-:W-:Y:S01]  /*0a00*/  SEL R20, R23, R8, !P1 ;  /* 0x0000000817147207 */ /* 0x000fe20004800000 */
[----:B------:R-:W-:Y:S01]  /*0a10*/  IMAD.X R39, R39, 0x1, ~R0, P0 ;  /* 0x0000000127277824 */ /* 0x000fe200000e0e00 */
[----:B------:R-:W-:Y:S01]  /*0a20*/  SEL R11, R42, RZ, P5 ;  /* 0x000000ff2a0b7207 */ /* 0x000fe20002800000 */
[----:B------:R-:W-:Y:S01]  /*0a30*/  IMAD.X R29, R29, 0x1, R27, P4 ;  /* 0x000000011d1d7824 */ /* 0x000fe200020e061b */
[----:B------:R-:W-:-:S02]  /*0a40*/  SEL R8, R9, R10, !P3 ;  /* 0x0000000a09087207 */ /* 0x000fc40005800000 */
[----:B------:R-:W-:Y:S02]  /*0a50*/  SEL R0, R27, R20, !P2 ;  /* 0x000000141b007207 */ /* 0x000fe40005000000 */
[----:B------:R-:W-:Y:S02]  /*0a60*/  IADD3 R11, P2, PT, R11, R8, RZ ;  /* 0x000000080b0b7210 */ /* 0x000fe40007f5e0ff */
[----:B------:R-:W-:Y:S02]  /*0a70*/  SEL R8, R39, RZ, P5 ;  /* 0x000000ff27087207 */ /* 0x000fe40002800000 */
[----:B------:R-:W-:Y:S02]  /*0a80*/  SEL R21, R29, R0, !P3 ;  /* 0x000000001d157207 */ /* 0x000fe40005800000 */
[C---:B--2---:R-:W-:Y:S02]  /*0a90*/  ISETP.GE.U32.AND P0, PT, R44.reuse, 0x20, PT ;  /* 0x000000202c00780c */ /* 0x044fe40003f06070 */
[----:B------:R-:W-:Y:S01]  /*0aa0*/  ISETP.NE.AND P1, PT, R44, RZ, PT ;  /* 0x000000ff2c00720c */ /* 0x000fe20003f25270 */
[----:B------:R-:W-:Y:S01]  /*0ab0*/  IMAD.X R8, R8, 0x1, R21, P2 ;  /* 0x0000000108087824 */ /* 0x000fe200010e0615 */
[----:B------:R-:W-:-:S02]  /*0ac0*/  ISETP.NE.AND P2, PT, R44, RZ, PT ;  /* 0x000000ff2c00720c */ /* 0x000fc40003f45270 */
[----:B------:R-:W-:Y:S02]  /*0ad0*/  SEL R11, R42, R11, !P0 ;  /* 0x0000000b2a0b7207 */ /* 0x000fe40004000000 */
[----:B------:R-:W-:Y:S02]  /*0ae0*/  SEL R8, R39, R8, !P0 ;  /* 0x0000000827087207 */ /* 0x000fe40004000000 */
[----:B------:R-:W-:Y:S02]  /*0af0*/  SEL R11, R11, RZ, P1 ;  /* 0x000000ff0b0b7207 */ /* 0x000fe40000800000 */
[----:B------:R-:W-:Y:S02]  /*0b00*/  IADD3 R10, P0, PT, R30, R9, RZ ;  /* 0x000000091e0a7210 */ /* 0x000fe40007f1e0ff */
[----:B------:R-:W-:Y:S02]  /*0b10*/  IADD3 R0, P3, PT, R16, R11, RZ ;  /* 0x0000000b10007210 */ /* 0x000fe40007f7e0ff */
[----:B------:R-:W-:Y:S01]  /*0b20*/  SEL R9, R8, RZ, P1 ;  /* 0x000000ff08097207 */ /* 0x000fe20000800000 */
[----:B------:R-:W-:-:S04]  /*0b30*/  IMAD.X R11, R31, 0x1, R29, P0 ;  /* 0x000000011f0b7824 */ /* 0x000fc800000e061d */
[----:B------:R-:W-:Y:S01]  /*0b40*/  IMAD.X R17, R17, 0x1, R9, P3 ;  /* 0x0000000111117824 */ /* 0x000fe200018e0609 */
[----:B------:R-:W-:Y:S06]  /*0b50*/  @P2 BRA `(.L_x_3) ;  /* 0x0000001000e42947 */ /* 0x000fec0003800000 */
[----:B------:R-:W0:Y:S01]  /*0b60*/  LDC.64 R20, c[0x0][0x390] ;  /* 0x0000e400ff147b82 */ /* 0x000e220000000a00 */
[----:B------:R-:W-:Y:S02]  /*0b70*/  IMAD.MOV.U32 R8, RZ, RZ, 0x65 ;  /* 0x00000065ff087424 */ /* 0x000fe400078e00ff */
[----:B------:R-:W-:-:S05]  /*0b80*/  IMAD.MOV.U32 R9, RZ, RZ, 0x0 ;  /* 0x00000000ff097424 */ /* 0x000fca00078e00ff */
[----:B0-----:R0:W-:Y:S01]  /*0b90*/  ST.E.128.STRONG.GPU desc[UR10][R20.64+0x200], R8 ;  /* 0x0002000814007985 */ /* 0x0011e2000c10fd0a */
[----:B------:R-:W-:Y:S05]  /*0ba0*/  BRA `(.L_x_3) ;  /* 0x0000001000d07947 */ /* 0x000fea0003800000 */
.L_x_2:
[----:B0-23--:R-:W-:Y:S01]  /*0bb0*/  IADD3 R9, P0, P1, R36, R40, R16 ;  /* 0x0000002824097210 */ /* 0x00dfe2000791e010 */
[----:B------:R-:W0:Y:S01]  /*0bc0*/  S2R R24, SR_LANEID ;  /* 0x0000000000187919 */ /* 0x000e220000000000 */
        /* <DEDUP_REMOVED lines=10> */
[----:B------:R-:W-:Y:S02]  /*0c70*/  IADD3.X R0, PT, PT, R15, R13, R9, P0, P1 ;  /* 0x0000000d0f007210 */ /* 0x000fe400007e2409 */
[----:B------:R-:W1:Y:S01]  /*0c80*/  SHFL.UP PT, R9, R42, 0x1, RZ ;  /* 0x042000002a097989 */ /* 0x000e6200000e00ff */
[----:B0-----:R-:W-:-:S05]  /*0c90*/  ISETP.NE.AND P2, PT, R24, 0x1f, PT ;  /* 0x0000001f1800780c */ /* 0x001fca0003f45270 */
[----:B------:R-:W0:Y:S08]  /*0ca0*/  SHFL.UP P0, R11, R0, 0x1, RZ ;  /* 0x04200000000b7989 */ /* 0x000e3000000000ff */
[----:B------:R-:W-:Y:S02]  /*0cb0*/  @!P2 LEA R44, R45, UR4, 0x3 ;  /* 0x000000042d2cac11 */ /* 0x000fe4000f8e18ff */
[----:B-1----:R-:W-:-:S04]  /*0cc0*/  IADD3 R8, P1, PT, R9, R42, RZ ;  /* 0x0000002a09087210 */ /* 0x002fc80007f3e0ff */
[----:B0-----:R-:W-:Y:S01]  /*0cd0*/  SEL R25, R8, R9, P0 ;  /* 0x0000000908197207 */ /* 0x001fe20000000000 */
        /* <DEDUP_REMOVED lines=24> */
[----:B------:R-:W-:Y:S02]  /*0e60*/  SEL R38, R39, R38, P0 ;  /* 0x0000002627267207 */ /* 0x000fe40000000000 */
[----:B------:R-:W-:Y:S02]  /*0e70*/  ISETP.NE.AND P1, PT, R45, 0x2, PT ;  /* 0x000000022d00780c */ /* 0x000fe40003f25270 */
[----:B------:R-:W-:-:S05]  /*0e80*/  SEL R39, R9, R8, P0 ;  /* 0x0000000809277207 */ /* 0x000fca0000000000 */
[----:B------:R-:W-:Y:S01]  /*0e90*/  @!P2 STS.64 [R44+0x20], R38 ;  /* 0x000020262c00a388 */ /* 0x000fe20000000a00 */
[----:B------:R-:W-:Y:S01]  /*0ea0*/  BAR.SYNC.DEFER_BLOCKING 0x0 ;  /* 0x0000000000007b1d */ /* 0x000fe20000010000 */
[----:B------:R-:W-:-:S05]  /*0eb0*/  ISETP.NE.AND P2, PT, R45, 0x4, PT ;  /* 0x000000042d00780c */ /* 0x000fca0003f45270 */
[----:B------:R-:W0:Y:S04]  /*0ec0*/  LDS.128 R28, [UR4+0x20] ;  /* 0x00002004ff1c7984 */ /* 0x000e280008000c00 */
[----:B------:R-:W1:Y:S04]  /*0ed0*/  LDS.128 R8, [UR4+0x30] ;  /* 0x00003004ff087984 */ /* 0x000e680008000c00 */
[----:B------:R-:W2:Y:S04]  /*0ee0*/  LDS.128 R20, [UR4+0x40] ;  /* 0x00004004ff147984 */ /* 0x000ea80008000c00 */
[----:B------:R-:W3:Y:S01]  /*0ef0*/  LDS.128 R24, [UR4+0x50] ;  /* 0x00005004ff187984 */ /* 0x000ee20008000c00 */
[----:B0-----:R-:W-:-:S05]  /*0f00*/  IADD3 R43, P0, PT, R28, R30, RZ ;  /* 0x0000001e1c2b7210 */ /* 0x001fca0007f1e0ff */
[----:B------:R-:W-:Y:S01]  /*0f10*/  IMAD.X R30, R29, 0x1, R31, P0 ;  /* 0x000000011d1e7824 */ /* 0x000fe200000e061f */
[----:B-1----:R-:W-:Y:S02]  /*0f20*/  IADD3 R8, P0, PT, R8, R43, RZ ;  /* 0x0000002b08087210 */ /* 0x002fe40007f1e0ff */
[----:B------:R-:W-:Y:S02]  /*0f30*/  SEL R43, R43, R28, !P1 ;  /* 0x0000001c2b2b7207 */ /* 0x000fe40004800000 */
[----:B------:R-:W-:Y:S01]  /*0f40*/  SEL R44, R30, R29, !P1 ;  /* 0x0000001d1e2c7207 */ /* 0x000fe20004800000 */
[----:B------:R-:W-:Y:S01]  /*0f50*/  IMAD.X R9, R9, 0x1, R30, P0 ;  /* 0x0000000109097824 */ /* 0x000fe200000e061e */
[----:B------:R-:W-:Y:S01]  /*0f60*/  IADD3 R10, P0, PT, R10, R8, RZ ;  /* 0x000000080a0a7210 */ /* 0x000fe20007f1e0ff */
[----:B------:R-:W0:Y:S01]  /*0f70*/  LDS.128 R28, [UR4+0x60] ;  /* 0x00006004ff1c7984 */ /* 0x000e220008000c00 */
[----:B------:R-:W-:-:S03]  /*0f80*/  ISETP.NE.AND P1, PT, R45, 0x3, PT ;  /* 0x000000032d00780c */ /* 0x000fc60003f25270 */
[----:B------:R-:W-:Y:S01]  /*0f90*/  IMAD.X R11, R11, 0x1, R9, P0 ;  /* 0x000000010b0b7824 */ /* 0x000fe200000e0609 */
[----:B------:R-:W-:Y:S02]  /*0fa0*/  SEL R43, R8, R43, !P1 ;  /* 0x0000002b082b7207 */ /* 0x000fe40004800000 */
[----:B--2---:R-:W-:Y:S02]  /*0fb0*/  IADD3 R8, P0, PT, R20, R10, RZ ;  /* 0x0000000a14087210 */ /* 0x004fe40007f1e0ff */
[----:B------:R-:W-:Y:S02]  /*0fc0*/  SEL R44, R9, R44, !P1 ;  /* 0x0000002c092c7207 */ /* 0x000fe40004800000 */
[----:B------:R-:W-:Y:S01]  /*0fd0*/  SEL R43, R10, R43, !P2 ;  /* 0x0000002b0a2b7207 */ /* 0x000fe20005000000 */
[----:B------:R-:W-:Y:S01]  /*0fe0*/  IMAD.X R20, R21, 0x1, R11, P0 ;  /* 0x0000000115147824 */ /* 0x000fe200000e060b */
[----:B------:R-:W-:Y:S01]  /*0ff0*/  SEL R11, R11, R44, !P2 ;  /* 0x0000002c0b0b7207 */ /* 0x000fe20005000000 */
[----:B------:R-:W1:Y:S01]  /*1000*/  S2R R21, SR_LANEID ;  /* 0x0000000000157919 */ /* 0x000e620000000000 */
[----:B------:R-:W-:-:S02]  /*1010*/  ISETP.NE.AND P1, PT, R45, 0x5, PT ;  /* 0x000000052d00780c */ /* 0x000fc40003f25270 */
[C---:B------:R-:W-:Y:S01]  /*1020*/  ISETP.NE.AND P2, PT, R45.reuse, 0x8, PT ;  /* 0x000000082d00780c */ /* 0x040fe20003f45270 */
[----:B------:R-:W2:Y:S01]  /*1030*/  S2R R44, SR_TID.X ;  /* 0x00000000002c7919 */ /* 0x000ea20000002100 */
[----:B------:R-:W-:Y:S02]  /*1040*/  SEL R43, R8, R43, !P1 ;  /* 0x0000002b082b7207 */ /* 0x000fe40004800000 */
[----:B------:R-:W-:Y:S02]  /*1050*/  IADD3 R8, P3, PT, R22, R8, RZ ;  /* 0x0000000816087210 */ /* 0x000fe40007f7e0ff */
[----:B------:R-:W-:Y:S02]  /*1060*/  ISETP.NE.AND P0, PT, R45, 0x9, PT ;  /* 0x000000092d00780c */ /* 0x000fe40003f05270 */
[----:B------:R-:W-:Y:S01]  /*1070*/  SEL R43, R8, R43, !P5 ;  /* 0x0000002b082b7207 */ /* 0x000fe20006800000 */
[----:B------:R-:W-:Y:S01]  /*1080*/  IMAD.X R23, R23, 0x1, R20, P3 ;  /* 0x0000000117177824 */ /* 0x000fe200018e0614 */
[----:B---3--:R-:W-:-:S02]  /*1090*/  IADD3 R8, P6, PT, R24, R8, RZ ;  /* 0x0000000818087210 */ /* 0x008fc40007fde0ff */
[----:B------:R-:W-:Y:S02]  /*10a0*/  SEL R20, R20, R11, !P1 ;  /* 0x0000000b14147207 */ /* 0x000fe40004800000 */
[----:B------:R-:W-:Y:S02]  /*10b0*/  SEL R10, R8, R43, !P4 ;  /* 0x0000002b080a7207 */ /* 0x000fe40006000000 */
[----:B------:R-:W-:Y:S02]  /*10c0*/  IADD3 R9, P1, PT, R26, R8, RZ ;  /* 0x000000081a097210 */ /* 0x000fe40007f3e0ff */
[----:B------:R-:W-:Y:S01]  /*10d0*/  SEL R8, R23, R20, !P5 ;  /* 0x0000001417087207 */ /* 0x000fe20006800000 */
[----:B------:R-:W-:Y:S01]  /*10e0*/  IMAD.X R23, R25, 0x1, R23, P6 ;  /* 0x0000000119177824 */ /* 0x000fe200030e0617 */
[----:B------:R-:W-:Y:S02]  /*10f0*/  SEL R10, R9, R10, !P2 ;  /* 0x0000000a090a7207 */ /* 0x000fe40005000000 */
[----:B------:R-:W-:Y:S01]  /*1100*/  IADD3 R45, P3, PT, R38, -R42, RZ ;  /* 0x8000002a262d7210 */ /* 0x000fe20007f7e0ff */
[----:B------:R-:W-:Y:S01]  /*1110*/  IMAD.X R27, R27, 0x1, R23, P1 ;  /* 0x000000011b1b7824 */ /* 0x000fe200008e0617 */
[----:B0-----:R-:W-:-:S02]  /*1120*/  IADD3 R9, P6, PT, R28, R9, RZ ;  /* 0x000000091c097210 */ /* 0x001fc40007fde0ff */
[----:B------:R-:W-:Y:S01]  /*1130*/  SEL R20, R23, R8, !P4 ;  /* 0x0000000817147207 */ /* 0x000fe20006000000 */
[----:B------:R-:W-:Y:S01]  /*1140*/  IMAD.X R0, R39, 0x1, ~R0, P3 ;  /* 0x0000000127007824 */ /* 0x000fe200018e0e00 */
[----:B------:R-:W-:Y:S01]  /*1150*/  SEL R11, R9, R10, !P0 ;  /* 0x0000000a090b7207 */ /* 0x000fe20004000000 */
[----:B------:R-:W-:Y:S01]  /*1160*/  IMAD.X R29, R29, 0x1, R27, P6 ;  /* 0x000000011d1d7824 */ /* 0x000fe200030e061b */
[----:B-1----:R-:W-:Y:S02]  /*1170*/  ISETP.NE.AND P5, PT, R21, RZ, PT ;  /* 0x000000ff1500720c */ /* 0x002fe40003fa5270 */
[----:B------:R-:W-:Y:S02]  /*1180*/  SEL R20, R27, R20, !P2 ;  /* 0x000000141b147207 */ /* 0x000fe40005000000 */
[----:B------:R-:W-:Y:S02]  /*1190*/  SEL R8, R45, RZ, P5 ;  /* 0x000000ff2d087207 */ /* 0x000fe40002800000 */
[----:B------:R-:W-:-:S02]  /*11a0*/  SEL R10, R0, RZ, P5 ;  /* 0x000000ff000a7207 */ /* 0x000fc40002800000 */
[----:B------:R-:W-:Y:S02]  /*11b0*/  IADD3 R8, P2, PT, R8, R11, RZ ;  /* 0x0000000b08087210 */ /* 0x000fe40007f5e0ff */
[----:B------:R-:W-:Y:S02]  /*11c0*/  SEL R11, R29, R20, !P0 ;  /* 0x000000141d0b7207 */ /* 0x000fe40004000000 */
[----:B--2---:R-:W-:Y:S02]  /*11d0*/  ISETP.GT.U32.AND P0, PT, R44, 0x1f, PT ;  /* 0x0000001f2c00780c */ /* 0x004fe40003f04070 */
[----:B------:R-:W-:Y:S01]  /*11e0*/  IADD3 R42, P1, PT, R30, R9, RZ ;  /* 0x000000091e2a7210 */ /* 0x000fe20007f3e0ff */
[----:B------:R-:W-:Y:S01]  /*11f0*/  IMAD.X R9, R10, 0x1, R11, P2 ;  /* 0x000000010a097824 */ /* 0x000fe200010e060b */
[----:B------:R-:W-:-:S03]  /*1200*/  ISETP.GE.U32.AND P3, PT, R44, 0x20, PT ;  /* 0x000000202c00780c */ /* 0x000fc60003f66070 */
[----:B------:R-:W-:Y:S01]  /*1210*/  IMAD.X R39, R31, 0x1, R29, P1 ;  /* 0x000000011f277824 */ /* 0x000fe200008e061d */
[----:B------:R-:W-:Y:S02]  /*1220*/  SEL R45, R45, R8, !P3 ;  /* 0x000000082d2d7207 */ /* 0x000fe40005800000 */
[----:B------:R-:W-:-:S03]  /*1230*/  SEL R43, R0, R9, !P3 ;  /* 0x00000009002b7207 */ /* 0x000fc60005800000 */
[----:B------:R-:W-:Y:S05]  /*1240*/  @P0 BRA `(.L_x_4) ;  /* 0x0000000800f80947 */ /* 0x000fea0003800000 */
[----:B------:R-:W0:Y:S01]  /*1250*/  LDC.64 R20, c[0x0][0x390] ;  /* 0x0000e400ff147b82 */ /* 0x000e220000000a00 */
[----:B------:R-:W-:Y:S01]  /*1260*/  ISETP.NE.AND P0, PT, R44, RZ, PT ;  /* 0x000000ff2c00720c */ /* 0x000fe20003f05270 */
[----:B------:R-:W-:Y:S01]  /*1270*/  IMAD.U32 R23, RZ, RZ, UR6 ;  /* 0x00000006ff177e24 */ /* 0x000fe2000f8e00ff */
[----:B------:R-:W-:-:S05]  /*1280*/  LOP3.LUT R24, RZ, R44, RZ, 0x33, !PT ;  /* 0x0000002cff187212 */ /* 0x000fca00078e33ff */
[----:B------:R-:W-:-:S06]  /*1290*/  VIADD R24, R24, UR6 ;  /* 0x0000000618187c36 */ /* 0x000fcc0008000000 */
[----:B------:R-:W-:Y:S02]  /*12a0*/  @!P0 IMAD.MOV.U32 R10, RZ, RZ, R42 ;  /* 0x000000ffff0a8224 */ /* 0x000fe400078e002a */
[----:B------:R-:W-:Y:S02]  /*12b0*/  @!P0 IMAD.MOV.U32 R11, RZ, RZ, R39 ;  /* 0x000000ffff0b8224 */ /* 0x000fe400078e0027 */
[----:B------:R-:W-:Y:S02]  /*12c0*/  @!P0 IMAD.MOV.U32 R8, RZ, RZ, 0x64 ;  /* 0x00000064ff088424 */ /* 0x000fe400078e00ff */
[----:B------:R-:W-:Y:S01]  /*12d0*/  @!P0 IMAD.MOV.U32 R9, RZ, RZ, 0x0 ;  /* 0x00000000ff098424 */ /* 0x000fe200078e00ff */
[----:B------:R-:W-:Y:S01]  /*12e0*/  @!P0 STS.64 [UR4+0x18], R10 ;  /* 0x0000180aff008988 */ /* 0x000fe20008000a04 */
[----:B0-----:R-:W-:-:S04]  /*12f0*/  IMAD.WIDE R22, R23, 0x10, R20 ;  /* 0x0000001017167825 */ /* 0x001fc800078e0214 */
[----:B------:R-:W-:Y:S01]  /*1300*/  IMAD.WIDE R20, R24, 0x10, R20 ;  /* 0x0000001018147825 */ /* 0x000fe200078e0214 */
[----:B------:R0:W-:Y:S01]  /*1310*/  @!P0 ST.E.128.STRONG.GPU desc[UR10][R22.64+0x200], R8 ;  /* 0x0002000816008985 */ /* 0x0001e2000c10fd0a */
[----:B------:R-:W-:Y:S05]  /*1320*/  NANOSLEEP 0x3c5 ;  /* 0x000003c50000795d */ /* 0x000fea0003800000 */
[----:B0-----:R-:W2:Y:S01]  /*1330*/  LD.E.128.STRONG.GPU R8, desc[UR10][R20.64+0x200] ;  /* 0x0002000a14087980 */ /* 0x001ea2000c10fd00 */
[----:B------:R-:W-:Y:S01]  /*1340*/  UMOV UR5, 0xffffffff ;  /* 0xffffffff00057882 */ /* 0x000fe20000000000 */
[----:B--2---:R-:W-:-:S04]  /*1350*/  ISETP.NE.U32.AND P0, PT, R8, 0x63, PT ;  /* 0x000000630800780c */ /* 0x004fc80003f05070 */
[----:B------:R-:W-:Y:S01]  /*1360*/  ISETP.NE.AND.EX P0, PT, R9, RZ, PT, P0 ;  /* 0x000000ff0900720c */ /* 0x000fe20003f05300 */
[----:B------:R-:W-:-:S12]  /*1370*/  BRA.DIV UR5, `(.L_x_5) ;  /* 0x0000003605ac7947 */ /* 0x000fd8000b800000 */
[----:B------:R-:W-:-:S13]  /*1380*/  VOTE.ANY P0, !P0 ;  /* 0x0000000000ff7806 */ /* 0x000fda0004000100 */
.L_x_38:
[----:B------:R-:W-:Y:S05]  /*1390*/  @!P0 BRA `(.L_x_6) ;  /* 0x0000000000288947 */ /* 0x000fea0003800000 */
[----:B------:R-:W-:-:S07]  /*13a0*/  IMAD.MOV.U32 R22, RZ, RZ, 0x148 ;  /* 0x00000148ff167424 */ /* 0x000fce00078e00ff */
.L_x_8:
[----:B------:R-:W-:Y:S05]  /*13b0*/  NANOSLEEP R22 ;  /* 0x000000160000735d */ /* 0x000fea0003800000 */
[----:B------:R-:W2:Y:S01]  /*13c0*/  LD.E.128.STRONG.GPU R8, desc[UR10][R20.64+0x200] ;  /* 0x0002000a14087980 */ /* 0x000ea2000c10fd00 */
[----:B------:R-:W-:Y:S01]  /*13d0*/  UMOV UR5, 0xffffffff ;  /* 0xffffffff00057882 */ /* 0x000fe20000000000 */
[----:B------:R-:W-:Y:S01]  /*13e0*/  IMAD.SHL.U32 R22, R22, 0x2, RZ ;  /* 0x0000000216167824 */ /* 0x000fe200078e00ff */
[----:B--2---:R-:W-:-:S04]  /*13f0*/  ISETP.NE.U32.AND P0, PT, R8, 0x63, PT ;  /* 0x000000630800780c */ /* 0x004fc80003f05070 */
[----:B------:R-:W-:Y:S01]  /*1400*/  ISETP.NE.AND.EX P0, PT, R9, RZ, PT, P0 ;  /* 0x000000ff0900720c */ /* 0x000fe20003f05300 */
[----:B------:R-:W-:-:S12]  /*1410*/  BRA.DIV UR5, `(.L_x_7) ;  /* 0x0000003605a47947 */ /* 0x000fd8000b800000 */
[----:B------:R-:W-:-:S13]  /*1420*/  VOTE.ANY P0, !P0 ;  /* 0x0000000000ff7806 */ /* 0x000fda0004000100 */
.L_x_41:
[----:B------:R-:W-:Y:S05]  /*1430*/  @P0 BRA `(.L_x_8) ;  /* 0xfffffffc00dc0947 */ /* 0x000fea000383ffff */
.L_x_6:
[----:B------:R-:W-:Y:S01]  /*1440*/  UMOV UR5, 0xffffffff ;  /* 0xffffffff00057882 */ /* 0x000fe20000000000 */
[----:B------:R-:W-:-:S04]  /*1450*/  ISETP.NE.U32.AND P0, PT, R8, 0x65, PT ;  /* 0x000000650800780c */ /* 0x000fc80003f05070 */
[----:B------:R-:W-:Y:S01]  /*1460*/  ISETP.NE.AND.EX P0, PT, R9, RZ, PT, P0 ;  /* 0x000000ff0900720c */ /* 0x000fe20003f05300 */
[----:B------:R-:W-:-:S12]  /*1470*/  BRA.DIV UR5, `(.L_x_9) ;  /* 0x0000003605ac7947 */ /* 0x000fd8000b800000 */
[----:B------:R-:W0:Y:S01]  /*1480*/  S2R R20, SR_GEMASK ;  /* 0x0000000000147919 */ /* 0x000e220000003c00 */
[----:B------:R-:W-:-:S04]  /*1490*/  VOTE.ANY R0, PT, !P0 ;  /* 0x0000000000007806 */ /* 0x000fc800040e0100 */
[----:B0-----:R-:W-:Y:S02]  /*14a0*/  LOP3.LUT R0, R0, 0x80000000, R20, 0xec, !PT ;  /* 0x8000000000007812 */ /* 0x001fe400078eec14 */
[----:B------:R-:W0:Y:S03]  /*14b0*/  S2R R20, SR_LANEID ;  /* 0x0000000000147919 */ /* 0x000e260000000000 */
[----:B------:R-:W-:-:S05]  /*14c0*/  VIADD R21, R0, 0xffffffff ;  /* 0xffffffff00157836 */ /* 0x000fca0000000000 */
[----:B------:R-:W-:-:S04]  /*14d0*/  LOP3.LUT R21, R0, R21, RZ, 0xc, !PT ;  /* 0x0000001500157212 */ /* 0x000fc800078e0cff */
[----:B------:R-:W1:Y:S02]  /*14e0*/  POPC R23, R21 ;  /* 0x0000001500177309 */ /* 0x000e640000000000 */
[----:B-1----:R-:W1:Y:S04]  /*14f0*/  SHFL.DOWN PT, R26, R10, 0x1, R23 ;  /* 0x082000000a1a7989 */ /* 0x002e6800000e0017 */
[----:B------:R-:W2:Y:S01]  /*1500*/  SHFL.DOWN PT, R25, R11, 0x1, R23 ;  /* 0x082000000b197989 */ /* 0x000ea200000e0017 */
[C---:B0-----:R-:W-:Y:S01]  /*1510*/  ISETP.GE.AND P0, PT, R20.reuse, R23, PT ;  /* 0x000000171400720c */ /* 0x041fe20003f06270 */
[----:B------:R-:W-:-:S03]  /*1520*/  VIADD R28, R20, 0x2 ;  /* 0x00000002141c7836 */ /* 0x000fc60000000000 */
[----:B-1----:R-:W-:-:S04]  /*1530*/  SEL R27, R26, RZ, !P0 ;  /* 0x000000ff1a1b7207 */ /* 0x002fc80004000000 */
[----:B------:R-:W-:Y:S01]  /*1540*/  IADD3 R38, P1, PT, R10, R27, RZ ;  /* 0x0000001b0a267210 */ /* 0x000fe20007f3e0ff */
[----:B------:R-:W-:Y:S01]  /*1550*/  VIADD R27, R20, 0x4 ;  /* 0x00000004141b7836 */ /* 0x000fe20000000000 */
[----:B--2---:R-:W-:Y:S02]  /*1560*/  SEL R25, R25, RZ, !P0 ;  /* 0x000000ff19197207 */ /* 0x004fe40004000000 */
[----:B------:R-:W-:Y:S01]  /*1570*/  ISETP.GT.AND P0, PT, R28, R23, PT ;  /* 0x000000171c00720c */ /* 0x000fe20003f04270 */
[----:B------:R-:W0:Y:S02]  /*1580*/  SHFL.DOWN PT, R22, R38, 0x2, R23 ;  /* 0x0840000026167989 */ /* 0x000e2400000e0017 */
[----:B------:R-:W-:-:S05]  /*1590*/  IMAD.X R44, R11, 0x1, R25, P1 ;  /* 0x000000010b2c7824 */ /* 0x000fca00008e0619 */
[----:B------:R-:W1:Y:S01]  /*15a0*/  SHFL.DOWN PT, R25, R44, 0x2, R23 ;  /* 0x084000002c197989 */ /* 0x000e6200000e0017 */
[----:B0-----:R-:W-:-:S04]  /*15b0*/  SEL R21, R22, RZ, !P0 ;  /* 0x000000ff16157207 */ /* 0x001fc80004000000 */
[----:B------:R-:W-:Y:S02]  /*15c0*/  IADD3 R26, P1, PT, R21, R38, RZ ;  /* 0x00000026151a7210 */ /* 0x000fe40007f3e0ff */
[----:B-1----:R-:W-:-:S03]  /*15d0*/  SEL R25, R25, RZ, !P0 ;  /* 0x000000ff19197207 */ /* 0x002fc60004000000 */
[----:B------:R-:W0:Y:S01]  /*15e0*/  SHFL.DOWN PT, R22, R26, 0x4, R23 ;  /* 0x088000001a167989 */ /* 0x000e2200000e0017 */
[----:B------:R-:W-:Y:S01]  /*15f0*/  ISETP.GT.AND P0, PT, R27, R23, PT ;  /* 0x000000171b00720c */ /* 0x000fe20003f04270 */
[----:B------:R-:W-:Y:S02]  /*1600*/  IMAD.X R30, R25, 0x1, R44, P1 ;  /* 0x00000001191e7824 */ /* 0x000fe400008e062c */
[----:B------:R-:W-:-:S03]  /*1610*/  VIADD R25, R20, 0x10 ;  /* 0x0000001014197836 */ /* 0x000fc60000000000 */
[----:B------:R-:W1:Y:S01]  /*1620*/  SHFL.DOWN PT, R10, R30, 0x4, R23 ;  /* 0x088000001e0a7989 */ /* 0x000e6200000e0017 */
[----:B0-----:R-:W-:-:S04]  /*1630*/  SEL R11, R22, RZ, !P0 ;  /* 0x000000ff160b7207 */ /* 0x001fc80004000000 */
[----:B------:R-:W-:Y:S01]  /*1640*/  IADD3 R38, P1, PT, R11, R26, RZ ;  /* 0x0000001a0b267210 */ /* 0x000fe20007f3e0ff */
[----:B------:R-:W-:Y:S01]  /*1650*/  VIADD R26, R20, 0x8 ;  /* 0x00000008141a7836 */ /* 0x000fe20000000000 */
[----:B-1----:R-:W-:-:S03]  /*1660*/  SEL R11, R10, RZ, !P0 ;  /* 0x000000ff0a0b7207 */ /* 0x002fc60004000000 */
[----:B------:R-:W0:Y:S01]  /*1670*/  SHFL.DOWN PT, R22, R38, 0x8, R23 ;  /* 0x0900000026167989 */ /* 0x000e2200000e0017 */
[----:B------:R-:W-:Y:S01]  /*1680*/  ISETP.GT.AND P0, PT, R26, R23, PT ;  /* 0x000000171a00720c */ /* 0x000fe20003f04270 */
[----:B------:R-:W-:Y:S02]  /*1690*/  IMAD.X R11, R11, 0x1, R30, P1 ;  /* 0x000000010b0b7824 */ /* 0x000fe400008e061e */
[----:B------:R-:W1:Y:S03]  /*16a0*/  LDC.64 R30, c[0x0][0x390] ;  /* 0x0000e400ff1e7b82 */ /* 0x000e660000000a00 */
[----:B------:R-:W2:Y:S01]  /*16b0*/  SHFL.DOWN PT, R10, R11, 0x8, R23 ;  /* 0x090000000b0a7989 */ /* 0x000ea200000e0017 */
[----:B0-----:R-:W-:-:S04]  /*16c0*/  SEL R29, R22, RZ, !P0 ;  /* 0x000000ff161d7207 */ /* 0x001fc80004000000 */
[----:B------:R-:W-:Y:S02]  /*16d0*/  IADD3 R29, P1, PT, R29, R38, RZ ;  /* 0x000000261d1d7210 */ /* 0x000fe40007f3e0ff */
[----:B-1----:R-:W-:Y:S02]  /*16e0*/  IADD3 R30, P3, PT, R30, 0x200, RZ ;  /* 0x000002001e1e7810 */ /* 0x002fe40007f7e0ff */
[----:B--2---:R-:W-:Y:S01]  /*16f0*/  SEL R10, R10, RZ, !P0 ;  /* 0x000000ff0a0a7207 */ /* 0x004fe20004000000 */
[----:B------:R-:W0:Y:S01]  /*1700*/  SHFL.DOWN PT, R0, R29, 0x10, R23 ;  /* 0x0a0000001d007989 */ /* 0x000e2200000e0017 */
[----:B------:R-:W-:Y:S01]  /*1710*/  ISETP.NE.U32.AND P0, PT, R8, 0x65, PT ;  /* 0x000000650800780c */ /* 0x000fe20003f05070 */
[----:B------:R-:W-:Y:S02]  /*1720*/  IMAD.X R38, RZ, RZ, R31, P3 ;  /* 0x000000ffff267224 */ /* 0x000fe400018e061f */
[----:B------:R-:W-:Y:S01]  /*1730*/  IMAD.X R10, R10, 0x1, R11, P1 ;  /* 0x000000010a0a7824 */ /* 0x000fe200008e060b */
[----:B------:R-:W-:-:S02]  /*1740*/  ISETP.NE.AND.EX P0, PT, R9, RZ, PT, P0 ;  /* 0x000000ff0900720c */ /* 0x000fc40003f05300 */
[----:B------:R-:W-:Y:S02]  /*1750*/  ISETP.GT.AND P1, PT, R25, R23, PT ;  /* 0x000000171900720c */ /* 0x000fe40003f24270 */
[----:B------:R-:W1:Y:S09]  /*1760*/  SHFL.DOWN PT, R22, R10, 0x10, R23 ;  /* 0x0a0000000a167989 */ /* 0x000e7200000e0017 */
[----:B------:R-:W-:-:S02]  /*1770*/  VOTE.ALL P0, P0 ;  /* 0x0000000000ff7806 */ /* 0x000fc40000000000 */
[----:B0-----:R-:W-:-:S04]  /*1780*/  SEL R0, R0, RZ, !P1 ;  /* 0x000000ff00007207 */ /* 0x001fc80004800000 */
[----:B------:R-:W-:Y:S02]  /*1790*/  IADD3 R29, P2, PT, R0, R29, RZ ;  /* 0x0000001d001d7210 */ /* 0x000fe40007f5e0ff */
[----:B-1----:R-:W-:-:S05]  /*17a0*/  SEL R9, R22, RZ, !P1 ;  /* 0x000000ff16097207 */ /* 0x002fca0004800000 */
[----:B------:R-:W-:-:S07]  /*17b0*/  IMAD.X R31, R9, 0x1, R10, P2 ;  /* 0x00000001091f7824 */ /* 0x000fce00010e060a */
.L_x_55:
[----:B------:R-:W-:Y:S05]  /*17c0*/  @!P0 BRA `(.L_x_10) ;  /* 0x0000000400208947 */ /* 0x000fea0003800000 */
.L_x_16:
[----:B------:R-:W-:Y:S02]  /*17d0*/  IMAD.MOV.U32 R8, RZ, RZ, R30 ;  /* 0x000000ffff087224 */ /* 0x000fe400078e001e */
[----:B------:R-:W-:Y:S02]  /*17e0*/  IMAD.MOV.U32 R9, RZ, RZ, R38 ;  /* 0x000000ffff097224 */ /* 0x000fe400078e0026 */
[----:B------:R-:W-:-:S05]  /*17f0*/  IMAD.WIDE R20, R24, 0x10, R8 ;  /* 0x0000001018147825 */ /* 0x000fca00078e0208 */
[----:B------:R-:W2:Y:S01]  /*1800*/  LD.E.128.STRONG.GPU R8, desc[UR10][R20.64+-0x200] ;  /* 0xfffe000a14087980 */ /* 0x000ea2000c10fd00 */
[----:B------:R-:W-:Y:S05]  /*1810*/  YIELD ;  /* 0x0000000000007946 */ /* 0x000fea0003800000 */
[----:B------:R-:W-:Y:S01]  /*1820*/  UMOV UR5, 0xffffffff ;  /* 0xffffffff00057882 */ /* 0x000fe20000000000 */
[----:B--2---:R-:W-:-:S04]  /*1830*/  ISETP.NE.U32.AND P0, PT, R8, 0x63, PT ;  /* 0x000000630800780c */ /* 0x004fc80003f05070 */
[----:B------:R-:W-:Y:S01]  /*1840*/  ISETP.NE.AND.EX P0, PT, R9, RZ, PT, P0 ;  /* 0x000000ff0900720c */ /* 0x000fe20003f05300 */
[----:B------:R-:W-:-:S12]  /*1850*/  BRA.DIV UR5, `(.L_x_11) ;  /* 0x0000003a05547947 */ /* 0x000fd8000b800000 */
[----:B------:R-:W-:-:S13]  /*1860*/  VOTE.ANY P0, !P0 ;  /* 0x0000000000ff7806 */ /* 0x000fda0004000100 */
.L_x_58:
[----:B------:R-:W-:Y:S05]  /*1870*/  @!P0 BRA `(.L_x_12) ;  /* 0x0000000000288947 */ /* 0x000fea0003800000 */
[----:B------:R-:W-:-:S07]  /*1880*/  IMAD.MOV.U32 R22, RZ, RZ, 0x148 ;  /* 0x00000148ff167424 */ /* 0x000fce00078e00ff */
.L_x_14:
        /* <DEDUP_REMOVED lines=8> */
.L_x_61:
[----:B------:R-:W-:Y:S05]  /*1910*/  @P0 BRA `(.L_x_14) ;  /* 0xfffffffc00dc0947 */ /* 0x000fea000383ffff */
.L_x_12:
[----:B------:R-:W-:Y:S01]  /*1920*/  UMOV UR5, 0xffffffff ;  /* 0xffffffff00057882 */ /* 0x000fe20000000000 */
[----:B------:R-:W-:-:S04]  /*1930*/  ISETP.NE.U32.AND P0, PT, R8, 0x65, PT ;  /* 0x000000650800780c */ /* 0x000fc80003f05070 */
[----:B------:R-:W-:Y:S01]  /*1940*/  ISETP.NE.AND.EX P0, PT, R9, RZ, PT, P0 ;  /* 0x000000ff0900720c */ /* 0x000fe20003f05300 */
[----:B------:R-:W-:-:S12]  /*1950*/  BRA.DIV UR5, `(.L_x_15) ;  /* 0x0000003a05547947 */ /* 0x000fd8000b800000 */
[----:B------:R-:W0:Y:S01]  /*1960*/  S2R R20, SR_GEMASK ;  /* 0x0000000000147919 */ /* 0x000e220000003c00 */
[----:B------:R-:W-:Y:S01]  /*1970*/  VOTE.ANY R0, PT, !P0 ;  /* 0x0000000000007806 */ /* 0x000fe200040e0100 */
[----:B------:R-:W-:-:S03]  /*1980*/  VIADD R24, R24, 0xffffffe0 ;  /* 0xffffffe018187836 */ /* 0x000fc60000000000 */
[----:B0-----:R-:W-:Y:S02]  /*1990*/  LOP3.LUT R0, R0, 0x80000000, R20, 0xec, !PT ;  /* 0x8000000000007812 */ /* 0x001fe400078eec14 */
[----:B------:R-:W0:Y:S03]  /*19a0*/  S2R R20, SR_LANEID ;  /* 0x0000000000147919 */ /* 0x000e260000000000 */
[----:B------:R-:W-:-:S05]  /*19b0*/  VIADD R21, R0, 0xffffffff ;  /* 0xffffffff00157836 */ /* 0x000fca0000000000 */
[----:B------:R-:W-:-:S04]  /*19c0*/  LOP3.LUT R21, R0, R21, RZ, 0xc, !PT ;  /* 0x0000001500157212 */ /* 0x000fc800078e0cff */
[----:B------:R-:W1:Y:S02]  /*19d0*/  POPC R23, R21 ;  /* 0x0000001500177309 */ /* 0x000e640000000000 */
[----:B-1----:R-:W1:Y:S04]  /*19e0*/  SHFL.DOWN PT, R44, R10, 0x1, R23 ;  /* 0x082000000a2c7989 */ /* 0x002e6800000e0017 */
[----:B------:R-:W2:Y:S01]  /*19f0*/  SHFL.DOWN PT, R0, R11, 0x1, R23 ;  /* 0x082000000b007989 */ /* 0x000ea200000e0017 */
[----:B0-----:R-:W-:-:S04]  /*1a00*/  ISETP.GE.AND P0, PT, R20, R23, PT ;  /* 0x000000171400720c */ /* 0x001fc80003f06270 */
[----:B-1----:R-:W-:Y:S02]  /*1a10*/  SEL R44, R44, RZ, !P0 ;  /* 0x000000ff2c2c7207 */ /* 0x002fe40004000000 */
[----:B--2---:R-:W-:Y:S02]  /*1a20*/  SEL R0, R0, RZ, !P0 ;  /* 0x000000ff00007207 */ /* 0x004fe40004000000 */
[----:B------:R-:W-:-:S05]  /*1a30*/  IADD3 R10, P0, PT, R10, R44, RZ ;  /* 0x0000002c0a0a7210 */ /* 0x000fca0007f1e0ff */
[----:B------:R-:W-:Y:S01]  /*1a40*/  IMAD.X R11, R11, 0x1, R0, P0 ;  /* 0x000000010b0b7824 */ /* 0x000fe200000e0600 */
[----:B------:R-:W-:Y:S01]  /*1a50*/  ISETP.GT.AND P0, PT, R28, R23, PT ;  /* 0x000000171c00720c */ /* 0x000fe20003f04270 */
[----:B------:R-:W0:Y:S04]  /*1a60*/  SHFL.DOWN PT, R0, R10, 0x2, R23 ;  /* 0x084000000a007989 */ /* 0x000e2800000e0017 */
[----:B------:R-:W1:Y:S01]  /*1a70*/  SHFL.DOWN PT, R22, R11, 0x2, R23 ;  /* 0x084000000b167989 */ /* 0x000e6200000e0017 */
[----:B0-----:R-:W-:-:S04]  /*1a80*/  SEL R0, R0, RZ, !P0 ;  /* 0x000000ff00007207 */ /* 0x001fc80004000000 */
[----:B------:R-:W-:Y:S02]  /*1a90*/  IADD3 R10, P1, PT, R0, R10, RZ ;  /* 0x0000000a000a7210 */ /* 0x000fe40007f3e0ff */
[----:B-1----:R-:W-:Y:S02]  /*1aa0*/  SEL R0, R22, RZ, !P0 ;  /* 0x000000ff16007207 */ /* 0x002fe40004000000 */
        /* <DEDUP_REMOVED lines=9> */
[----:B------:R-:W-:-:S05]  /*1b40*/  IMAD.X R10, R0, 0x1, R11, P1 ;  /* 0x00000001000a7824 */ /* 0x000fca00008e060b */
[----:B------:R-:W1:Y:S01]  /*1b50*/  SHFL.DOWN PT, R0, R10, 0x8, R23 ;  /* 0x090000000a007989 */ /* 0x000e6200000e0017 */
[----:B0-----:R-:W-:-:S04]  /*1b60*/  SEL R11, R22, RZ, !P0 ;  /* 0x000000ff160b7207 */ /* 0x001fc80004000000 */
[----:B------:R-:W-:Y:S02]  /*1b70*/  IADD3 R11, P1, PT, R11, R44, RZ ;  /* 0x0000002c0b0b7210 */ /* 0x000fe40007f3e0ff */
[----:B-1----:R-:W-:-:S03]  /*1b80*/  SEL R0, R0, RZ, !P0 ;  /* 0x000000ff00007207 */ /* 0x002fc60004000000 */
[----:B------:R-:W0:Y:S01]  /*1b90*/  SHFL.DOWN PT, R44, R11, 0x10, R23 ;  /* 0x0a0000000b2c7989 */ /* 0x000e2200000e0017 */
[----:B------:R-:W-:Y:S01]  /*1ba0*/  ISETP.NE.U32.AND P0, PT, R8, 0x65, PT ;  /* 0x000000650800780c */ /* 0x000fe20003f05070 */
[----:B------:R-:W-:-:S03]  /*1bb0*/  IMAD.X R10, R0, 0x1, R10, P1 ;  /* 0x00000001000a7824 */ /* 0x000fc600008e060a */
[----:B------:R-:W-:Y:S02]  /*1bc0*/  ISETP.NE.AND.EX P0, PT, R9, RZ, PT, P0 ;  /* 0x000000ff0900720c */ /* 0x000fe40003f05300 */
[----:B------:R-:W-:Y:S01]  /*1bd0*/  ISETP.GT.AND P1, PT, R25, R23, PT ;  /* 0x000000171900720c */ /* 0x000fe20003f24270 */
[----:B------:R-:W1:Y:S10]  /*1be0*/  SHFL.DOWN PT, R0, R10, 0x10, R23 ;  /* 0x0a0000000a007989 */ /* 0x000e7400000e0017 */
[----:B------:R-:W-:-:S02]  /*1bf0*/  VOTE.ALL P0, P0 ;  /* 0x0000000000ff7806 */ /* 0x000fc40000000000 */
[----:B0-----:R-:W-:-:S04]  /*1c00*/  SEL R44, R44, RZ, !P1 ;  /* 0x000000ff2c2c7207 */ /* 0x001fc80004800000 */
[----:B------:R-:W-:Y:S02]  /*1c10*/  IADD3 R29, P2, P3, R44, R11, R29 ;  /* 0x0000000b2c1d7210 */ /* 0x000fe40007b5e01d */
[----:B-1----:R-:W-:-:S04]  /*1c20*/  SEL R0, R0, RZ, !P1 ;  /* 0x000000ff00007207 */ /* 0x002fc80004800000 */
[----:B------:R-:W-:-:S07]  /*1c30*/  IADD3.X R31, PT, PT, R0, R10, R31, P2, P3 ;  /* 0x0000000a001f7210 */ /* 0x000fce00017e641f */
.L_x_75:
[----:B------:R-:W-:Y:S05]  /*1c40*/  @P0 BRA `(.L_x_16) ;  /* 0xfffffff800e00947 */ /* 0x000fea000383ffff */
.L_x_10:
[----:B------:R-:W0:Y:S01]  /*1c50*/  S2R R0, SR_LANEID ;  /* 0x0000000000007919 */ /* 0x000e220000000000 */
[----:B------:R-:W-:Y:S01]  /*1c60*/  BSSY.RECONVERGENT B1, `(.L_x_17) ;  /* 0x0000017000017945 */ /* 0x000fe20003800200 */
[----:B------:R-:W-:Y:S01]  /*1c70*/  IMAD.MOV.U32 R30, RZ, RZ, R29 ;  /* 0x000000ffff1e7224 */ /* 0x000fe200078e001d */
[----:B0-----:R-:W-:Y:S02]  /*1c80*/  ISETP.NE.AND P0, PT, R0, RZ, PT ;  /* 0x000000ff0000720c */ /* 0x001fe40003f05270 */
[----:B------:R-:W0:Y:S11]  /*1c90*/  S2R R0, SR_TID.X ;  /* 0x0000000000007919 */ /* 0x000e360000002100 */
[----:B------:R-:W1:Y:S01]  /*1ca0*/  @!P0 S2R R9, SR_CgaCtaId ;  /* 0x0000000000098919 */ /* 0x000e620000008800 */
[----:B0-----:R-:W-:-:S02]  /*1cb0*/  ISETP.NE.AND P1, PT, R0, RZ, PT ;  /* 0x000000ff0000720c */ /* 0x001fc40003f25270 */
[----:B------:R-:W-:-:S04]  /*1cc0*/  @!P0 MOV R0, 0x400 ;  /* 0x0000040000008802 */ /* 0x000fc80000000f00 */
[----:B-1----:R-:W-:-:S07]  /*1cd0*/  @!P0 LEA R23, R9, R0, 0x18 ;  /* 0x0000000009178211 */ /* 0x002fce00078ec0ff */
[----:B------:R-:W-:Y:S05]  /*1ce0*/  @P1 BRA `(.L_x_18) ;  /* 0x0000000000381947 */ /* 0x000fea0003800000 */
[----:B------:R-:W0:Y:S01]  /*1cf0*/  LDC R0, c[0x0][0x398] ;  /* 0x0000e600ff007b82 */ /* 0x000e220000000800 */
[----:B------:R-:W-:Y:S01]  /*1d00*/  IADD3 R10, P1, PT, R30, R42, RZ ;  /* 0x0000002a1e0a7210 */ /* 0x000fe20007f3e0ff */
[----:B------:R-:W-:-:S04]  /*1d10*/  UMOV UR5, 0x400 ;  /* 0x0000040000057882 */ /* 0x000fc80000000000 */
[----:B------:R-:W-:Y:S02]  /*1d20*/  IMAD.X R11, R31, 0x1, R39, P1 ;  /* 0x000000011f0b7824 */ /* 0x000fe400008e0627 */
[----:B------:R-:W1:Y:S08]  /*1d30*/  S2UR UR7, SR_CgaCtaId ;  /* 0x00000000000779c3 */ /* 0x000e700000008800 */
[----:B------:R-:W2:Y:S01]  /*1d40*/  LDC.64 R8, c[0x0][0x390] ;  /* 0x0000e400ff087b82 */ /* 0x000ea20000000a00 */
[----:B0-----:R-:W-:Y:S01]  /*1d50*/  VIADD R21, R0, UR8 ;  /* 0x0000000800157c36 */ /* 0x001fe20008000000 */
[----:B-1----:R-:W-:-:S03]  /*1d60*/  ULEA UR5, UR7, UR5, 0x18 ;  /* 0x0000000507057291 */ /* 0x002fc6000f8ec0ff */
[----:B--2---:R-:W-:-:S04]  /*1d70*/  IMAD.WIDE R20, R21, 0x10, R8 ;  /* 0x0000001015147825 */ /* 0x004fc800078e0208 */
[----:B------:R-:W-:Y:S02]  /*1d80*/  IMAD.MOV.U32 R8, RZ, RZ, 0x65 ;  /* 0x00000065ff087424 */ /* 0x000fe400078e00ff */
[----:B------:R-:W-:-:S05]  /*1d90*/  IMAD.MOV.U32 R9, RZ, RZ, 0x0 ;  /* 0x00000000ff097424 */ /* 0x000fca00078e00ff */
[----:B------:R0:W-:Y:S04]  /*1da0*/  ST.E.128.STRONG.GPU desc[UR10][R20.64+0x200], R8 ;  /* 0x0002000814007985 */ /* 0x0001e8000c10fd0a */
[----:B------:R0:W-:Y:S04]  /*1db0*/  STS.64 [UR5+0x10], R10 ;  /* 0x0000100aff007988 */ /* 0x0001e80008000a05 */
[----:B------:R0:W-:Y:S02]  /*1dc0*/  STS.64 [UR5+0x8], R30 ;  /* 0x0000081eff007988 */ /* 0x0001e40008000a05 */
.L_x_18:
[----:B------:R-:W-:Y:S05]  /*1dd0*/  BSYNC.RECONVERGENT B1 ;  /* 0x0000000000017941 */ /* 0x000fea0003800200 */
.L_x_17:
[----:B------:R1:W-:Y:S01]  /*1de0*/  @!P0 STS.64 [R23+0x80], R30 ;  /* 0x0000801e17008388 */ /* 0x0003e20000000a00 */
[----:B0-----:R-:W-:Y:S02]  /*1df0*/  IMAD.MOV.U32 R8, RZ, RZ, R45 ;  /* 0x000000ffff087224 */ /* 0x001fe400078e002d */
[----:B------:R-:W-:Y:S02]  /*1e00*/  IMAD.MOV.U32 R9, RZ, RZ, R43 ;  /* 0x000000ffff097224 */ /* 0x000fe400078e002b */
[----:B------:R-:W-:Y:S02]  /*1e10*/  @!P0 IMAD.MOV.U32 R8, RZ, RZ, R30 ;  /* 0x000000ffff088224 */ /* 0x000fe400078e001e */
[----:B------:R-:W-:-:S07]  /*1e20*/  @!P0 IMAD.MOV.U32 R9, RZ, RZ, R31 ;  /* 0x000000ffff098224 */ /* 0x000fce00078e001f */
.L_x_4:
[----:B------:R-:W0:Y:S01]  /*1e30*/  S2R R0, SR_TID.X ;  /* 0x0000000000007919 */ /* 0x000e220000002100 */
[----:B------:R-:W-:Y:S05]  /*1e40*/  WARPSYNC.ALL ;  /* 0x0000000000007948 */ /* 0x000fea0003800000 */
[----:B------:R-:W-:Y:S01]  /*1e50*/  BAR.SYNC.DEFER_BLOCKING 0x0 ;  /* 0x0000000000007b1d */ /* 0x000fe20000010000 */
[----:B0-----:R-:W-:-:S13]  /*1e60*/  ISETP.NE.AND P2, PT, R0, RZ, PT ;  /* 0x000000ff0000720c */ /* 0x001fda0003f45270 */
[----:B------:R-:W0:Y:S01]  /*1e70*/  @P2 S2R R11, SR_CgaCtaId ;  /* 0x00000000000b2919 */ /* 0x000e220000008800 */
[----:B------:R-:W-:-:S04]  /*1e80*/  @P2 MOV R0, 0x400 ;  /* 0x0000040000002802 */ /* 0x000fc80000000f00 */
[----:B0-----:R-:W-:-:S06]  /*1e90*/  @P2 LEA R11, R11, R0, 0x18 ;  /* 0x000000000b0b2211 */ /* 0x001fcc00078ec0ff */
[----:B------:R-:W0:Y:S02]  /*1ea0*/  @P2 LDS.64 R10, [R11+0x80] ;  /* 0x000080000b0a2984 */ /* 0x000e240000000a00 */
[----:B0-----:R-:W-:-:S04]  /*1eb0*/  @P2 IADD3 R8, P0, PT, R10, R8, RZ ;  /* 0x000000080a082210 */ /* 0x001fc80007f1e0ff */
[----:B------:R-:W-:Y:S01]  /*1ec0*/  IADD3 R0, P1, PT, R16, R8, RZ ;  /* 0x0000000810007210 */ /* 0x000fe20007f3e0ff */
[----:B------:R-:W-:-:S04]  /*1ed0*/  @P2 IMAD.X R9, R11, 0x1, R9, P0 ;  /* 0x000000010b092824 */ /* 0x000fc800000e0609 */
[----:B------:R-:W-:-:S08]  /*1ee0*/  IMAD.X R17, R17, 0x1, R9, P1 ;  /* 0x0000000111117824 */ /* 0x000fd000008e0609 */
.L_x_3:
[----:B------:R-:W-:Y:S05]  /*1ef0*/  BSYNC.RECONVERGENT B0 ;  /* 0x0000000000007941 */ /* 0x000fea0003800200 */
.L_x_1:
[----:B------:R-:W2:Y:S01]  /*1f00*/  LDL.LU R39, [R1+0x4] ;  /* 0x0000040001277983 */ /* 0x000ea20000300800 */
[----:B0-----:R-:W-:Y:S01]  /*1f10*/  IADD3 R10, P0, PT, R40, R0, RZ ;  /* 0x00000000280a7210 */ /* 0x001fe20007f1e0ff */
[----:B------:R-:W0:Y:S01]  /*1f20*/  S2R R8, SR_TID.X ;  /* 0x0000000000087919 */ /* 0x000e220000002100 */
[----:B------:R-:W3:Y:S01]  /*1f30*/  S2R R9, SR_LANEID ;  /* 0x0000000000097919 */ /* 0x000ee20000000000 */
[----:B------:R-:W4:Y:S01]  /*1f40*/  S2UR UR7, SR_CgaCtaId ;  /* 0x00000000000779c3 */ /* 0x000f220000008800 */
[----:B------:R-:W-:Y:S01]  /*1f50*/  UMOV UR5, 0x400 ;  /* 0x0000040000057882 */ /* 0x000fe20000000000 */
[----:B------:R-:W-:Y:S01]  /*1f60*/  IMAD.MOV.U32 R16, RZ, RZ, R0 ;  /* 0x000000ffff107224 */ /* 0x000fe200078e0000 */
[----:B------:R-:W5:Y:S01]  /*1f70*/  LDL.LU R38, [R1] ;  /* 0x0000000001267983 */ /* 0x000f620000300800 */
[----:B------:R-:W-:-:S04]  /*1f80*/  IMAD.X R11, R41, 0x1, R17, P0 ;  /* 0x00000001290b7824 */ /* 0x000fc800000e0611 */
[----:B------:R-:W-:Y:S01]  /*1f90*/  BAR.SYNC.DEFER_BLOCKING 0x0 ;  /* 0x0000000000007b1d */ /* 0x000fe20000010000 */
[----:B------:R-:W-:-:S05]  /*1fa0*/  IADD3 R20, P0, PT, R36, R10, RZ ;  /* 0x0000000a24147210 */ /* 0x000fca0007f1e0ff */
[----:B------:R-:W-:Y:S01]  /*1fb0*/  IMAD.X R21, R37, 0x1, R11, P0 ;  /* 0x0000000125157824 */ /* 0x000fe200000e060b */
[----:B------:R-:W-:Y:S01]  /*1fc0*/  IADD3 R22, P0, PT, R34, R20, RZ ;  /* 0x0000001422167210 */ /* 0x000fe20007f1e0ff */
[----:B------:R-:W2:Y:S04]  /*1fd0*/  LDCU.64 UR12, c[0x0][0x388] ;  /* 0x00007100ff0c77ac */ /* 0x000ea80008000a00 */
[----:B-1----:R-:W-:Y:S01]  /*1fe0*/  IMAD.X R23, R35, 0x1, R21, P0 ;  /* 0x0000000123177824 */ /* 0x002fe200000e0615 */
[----:B------:R-:W-:Y:S01]  /*1ff0*/  IADD3 R24, P0, PT, R32, R22, RZ ;  /* 0x0000001620187210 */ /* 0x000fe20007f1e0ff */
[----:B----4-:R-:W-:-:S04]  /*2000*/  ULEA UR5, UR7, UR5, 0x18 ;  /* 0x0000000507057291 */ /* 0x010fc8000f8ec0ff */
[----:B------:R-:W-:Y:S01]  /*2010*/  IMAD.X R25, R33, 0x1, R23, P0 ;  /* 0x0000000121197824 */ /* 0x000fe200000e0617 */
[----:B------:R-:W-:Y:S02]  /*2020*/  IADD3 R18, P0, PT, R18, R24, RZ ;  /* 0x0000001812127210 */ /* 0x000fe40007f1e0ff */
[----:B0-----:R-:W-:-:S03]  /*2030*/  SHF.R.U32.HI R8, RZ, 0x5, R8 ;  /* 0x00000005ff087819 */ /* 0x001fc60000011608 */
[----:B------:R-:W-:Y:S01]  /*2040*/  IMAD.X R19, R19, 0x1, R25, P0 ;  /* 0x0000000113137824 */ /* 0x000fe200000e0619 */
[----:B------:R-:W-:Y:S01]  /*2050*/  IADD3 R26, P0, PT, R2, R18, RZ ;  /* 0x00000012021a7210 */ /* 0x000fe20007f1e0ff */
[----:B---3--:R-:W-:-:S04]  /*2060*/  IMAD R8, R8, 0x160, R9 ;  /* 0x0000016008087824 */ /* 0x008fc800078e0209 */
[----:B------:R-:W-:Y:S01]  /*2070*/  IMAD.X R27, R3, 0x1, R19, P0 ;  /* 0x00000001031b7824 */ /* 0x000fe200000e0613 */
[----:B------:R-:W-:Y:S02]  /*2080*/  IADD3 R28, P0, PT, R4, R26, RZ ;  /* 0x0000001a041c7210 */ /* 0x000fe40007f1e0ff */
[----:B------:R-:W-:-:S03]  /*2090*/  LEA R8, R8, UR5, 0x3 ;  /* 0x0000000508087c11 */ /* 0x000fc6000f8e18ff */
[----:B------:R-:W-:Y:S01]  /*20a0*/  IMAD.X R29, R5, 0x1, R27, P0 ;  /* 0x00000001051d7824 */ /* 0x000fe200000e061b */
[----:B------:R-:W-:Y:S01]  /*20b0*/  IADD3 R30, P0, PT, R6, R28, RZ ;  /* 0x0000001c061e7210 */ /* 0x000fe20007f1e0ff */
[----:B------:R-:W-:-:S04]  /*20c0*/  IMAD R9, R9, 0x50, R8 ;  /* 0x0000005009097824 */ /* 0x000fc800078e0208 */
[----:B------:R-:W-:Y:S01]  /*20d0*/  IMAD.X R31, R7, 0x1, R29, P0 ;  /* 0x00000001071f7824 */ /* 0x000fe200000e061d */
[----:B------:R-:W-:Y:S01]  /*20e0*/  IADD3 R32, P0, PT, R12, R30, RZ ;  /* 0x0000001e0c207210 */ /* 0x000fe20007f1e0ff */
[----:B------:R-:W-:Y:S04]  /*20f0*/  STS.64 [R9], R16 ;  /* 0x0000001009007388 */ /* 0x000fe80000000a00 */
[----:B------:R-:W-:Y:S01]  /*2100*/  IMAD.X R33, R13, 0x1, R31, P0 ;  /* 0x000000010d217824 */ /* 0x000fe200000e061f */
[----:B------:R-:W-:Y:S01]  /*2110*/  IADD3 R34, P0, PT, R14, R32, RZ ;  /* 0x000000200e227210 */ /* 0x000fe20007f1e0ff */
[----:B------:R-:W-:Y:S04]  /*2120*/  STS.64 [R9+0x8], R10 ;  /* 0x0000080a09007388 */ /* 0x000fe80000000a00 */
[----:B------:R-:W-:Y:S01]  /*2130*/  IMAD.X R35, R15, 0x1, R33, P0 ;  /* 0x000000010f237824 */ /* 0x000fe200000e0621 */
[----:B------:R-:W-:Y:S04]  /*2140*/  STS.64 [R9+0x10], R20 ;  /* 0x0000101409007388 */ /* 0x000fe80000000a00 */
[----:B------:R-:W-:Y:S04]  /*2150*/  STS.64 [R9+0x18], R22 ;  /* 0x0000181609007388 */ /* 0x000fe80000000a00 */
[----:B------:R-:W-:Y:S04]  /*2160*/  STS.64 [R9+0x20], R24 ;  /* 0x0000201809007388 */ /* 0x000fe80000000a00 */
[----:B------:R-:W-:Y:S04]  /*2170*/  STS.64 [R9+0x28], R18 ;  /* 0x0000281209007388 */ /* 0x000fe80000000a00 */
[----:B------:R2:W-:Y:S04]  /*2180*/  STS.64 [R9+0x30], R26 ;  /* 0x0000301a09007388 */ /* 0x0005e80000000a00 */
[----:B------:R-:W-:Y:S04]  /*2190*/  STS.64 [R9+0x38], R28 ;  /* 0x0000381c09007388 */ /* 0x000fe80000000a00 */
[----:B------:R-:W-:Y:S04]  /*21a0*/  STS.64 [R9+0x40], R30 ;  /* 0x0000401e09007388 */ /* 0x000fe80000000a00 */
[----:B------:R-:W-:Y:S04]  /*21b0*/  STS.64 [R9+0x48], R32 ;  /* 0x0000482009007388 */ /* 0x000fe80000000a00 */
[----:B------:R-:W-:Y:S01]  /*21c0*/  STS.64 [R9+0x50], R34 ;  /* 0x0000502209007388 */ /* 0x000fe20000000a00 */
[----:B------:R-:W-:-:S03]  /*21d0*/  NOP ;  /* 0x0000000000007918 */ /* 0x000fc60000000000 */
[----:B------:R-:W0:Y:S04]  /*21e0*/  LDS.64 R2, [R8] ;  /* 0x0000000008027984 */ /* 0x000e280000000a00 */
[----:B------:R-:W1:Y:S04]  /*21f0*/  LDS.64 R4, [R8+0x100] ;  /* 0x0001000008047984 */ /* 0x000e680000000a00 */
[----:B------:R-:W3:Y:S04]  /*2200*/  LDS.64 R6, [R8+0x200] ;  /* 0x0002000008067984 */ /* 0x000ee80000000a00 */
[----:B------:R-:W4:Y:S04]  /*2210*/  LDS.64 R10, [R8+0x300] ;  /* 0x00030000080a7984 */ /* 0x000f280000000a00 */
[----:B------:R-:W4:Y:S04]  /*2220*/  LDS.64 R12, [R8+0x400] ;  /* 0x00040000080c7984 */ /* 0x000f280000000a00 */
[----:B------:R-:W4:Y:S04]  /*2230*/  LDS.64 R14, [R8+0x500] ;  /* 0x00050000080e7984 */ /* 0x000f280000000a00 */
[----:B------:R-:W4:Y:S04]  /*2240*/  LDS.64 R16, [R8+0x600] ;  /* 0x0006000008107984 */ /* 0x000f280000000a00 */
[----:B------:R-:W4:Y:S04]  /*2250*/  LDS.64 R18, [R8+0x700] ;  /* 0x0007000008127984 */ /* 0x000f280000000a00 */
[----:B------:R-:W4:Y:S04]  /*2260*/  LDS.64 R20, [R8+0x800] ;  /* 0x0008000008147984 */ /* 0x000f280000000a00 */
[----:B------:R-:W4:Y:S04]  /*2270*/  LDS.64 R22, [R8+0x900] ;  /* 0x0009000008167984 */ /* 0x000f280000000a00 */
[----:B------:R-:W4:Y:S01]  /*2280*/  LDS.64 R24, [R8+0xa00] ;  /* 0x000a000008187984 */ /* 0x000f220000000a00 */
[----:B--2---:R-:W-:-:S04]  /*2290*/  IADD3 R26, P0, PT, R39, UR12, RZ ;  /* 0x0000000c271a7c10 */ /* 0x004fc8000ff1e0ff */
[----:B-----5:R-:W-:-:S05]  /*22a0*/  IADD3.X R27, PT, PT, R38, UR13, RZ, P0, !PT ;  /* 0x0000000d261b7c10 */ /* 0x020fca00087fe4ff */
[----:B0-----:R-:W-:Y:S04]  /*22b0*/  STG.E.64 desc[UR10][R26.64], R2 ;  /* 0x000000021a007986 */ /* 0x001fe8000c101b0a */
[----:B-1----:R-:W-:Y:S04]  /*22c0*/  STG.E.64 desc[UR10][R26.64+0x100], R4 ;  /* 0x000100041a007986 */ /* 0x002fe8000c101b0a */
[----:B---3--:R-:W-:Y:S04]  /*22d0*/  STG.E.64 desc[UR10][R26.64+0x200], R6 ;  /* 0x000200061a007986 */ /* 0x008fe8000c101b0a */
[----:B----4-:R-:W-:Y:S04]  /*22e0*/  STG.E.64 desc[UR10][R26.64+0x300], R10 ;  /* 0x0003000a1a007986 */ /* 0x010fe8000c101b0a */
[----:B------:R-:W-:Y:S04]  /*22f0*/  STG.E.64 desc[UR10][R26.64+0x400], R12 ;  /* 0x0004000c1a007986 */ /* 0x000fe8000c101b0a */
[----:B------:R-:W-:Y:S04]  /*2300*/  STG.E.64 desc[UR10][R26.64+0x500], R14 ;  /* 0x0005000e1a007986 */ /* 0x000fe8000c101b0a */
[----:B------:R-:W-:Y:S04]  /*2310*/  STG.E.64 desc[UR10][R26.64+0x600], R16 ;  /* 0x000600101a007986 */ /* 0x000fe8000c101b0a */
[----:B------:R-:W-:Y:S04]  /*2320*/  STG.E.64 desc[UR10][R26.64+0x700], R18 ;  /* 0x000700121a007986 */ /* 0x000fe8000c101b0a */
[----:B------:R-:W-:Y:S04]  /*2330*/  STG.E.64 desc[UR10][R26.64+0x800], R20 ;  /* 0x000800141a007986 */ /* 0x000fe8000c101b0a */
[----:B------:R-:W-:Y:S04]  /*2340*/  STG.E.64 desc[UR10][R26.64+0x900], R22 ;  /* 0x000900161a007986 */ /* 0x000fe8000c101b0a */
[----:B------:R-:W-:Y:S01]  /*2350*/  STG.E.64 desc[UR10][R26.64+0xa00], R24 ;  /* 0x000a00181a007986 */ /* 0x000fe2000c101b0a */
[----:B------:R-:W-:Y:S05]  /*2360*/  EXIT ;  /* 0x000000000000794d */ /* 0x000fea0003800000 */
.L_x_0:
[----:B------:R-:W0:Y:S02]  /*2370*/  LDCU UR4, c[0x0][0x3a0] ;  /* 0x00007400ff0477ac */ /* 0x000e240008000800 */
[----:B0-----:R-:W-:-:S06]  /*2380*/  UIADD3 UR7, UPT, UPT, -UR12, UR4, URZ ;  /* 0x000000040c077290 */ /* 0x001fcc000fffe1ff */
[----:B------:R-:W-:-:S04]  /*2390*/  ISETP.NE.U32.AND P0, PT, RZ, UR7, PT ;  /* 0x00000007ff007c0c */ /* 0x000fc8000bf05070 */
[----:B------:R-:W-:-:S13]  /*23a0*/  ISETP.NE.AND.EX P0, PT, RZ, UR5, PT, P0 ;  /* 0x00000005ff007c0c */ /* 0x000fda000bf05300 */
[----:B------:R-:W-:Y:S05]  /*23b0*/  @!P0 EXIT ;  /* 0x000000000000894d */ /* 0x000fea0003800000 */
[----:B------:R-:W0:Y:S02]  /*23c0*/  LDCU.64 UR4, c[0x0][0x380] ;  /* 0x00007000ff0477ac */ /* 0x000e240008000a00 */
[----:B0-----:R-:W-:-:S06]  /*23d0*/  UIMAD.WIDE UR4, UR6, 0x6e00, UR4 ;  /* 0x00006e00060478a5 */ /* 0x001fcc000f8e0204 */
[----:B------:R-:W-:Y:S02]  /*23e0*/  IMAD.U32 R2, RZ, RZ, UR4 ;  /* 0x00000004ff027e24 */ /* 0x000fe4000f8e00ff */
[----:B------:R-:W-:-:S06]  /*23f0*/  IMAD.U32 R3, RZ, RZ, UR5 ;  /* 0x00000005ff037e24 */ /* 0x000fcc000f8e00ff */
[----:B------:R-:W2:Y:S01]  /*2400*/  LDG.E.64 R2, desc[UR10][R2.64] ;  /* 0x0000000a02027981 */ /* 0x000ea2000c1e1b00 */
[----:B------:R-:W0:Y:S02]  /*2410*/  S2R R26, SR_TID.X ;  /* 0x00000000001a7919 */ /* 0x000e240000002100 */
[C---:B0-----:R-:W-:Y:S02]  /*2420*/  LOP3.LUT R0, R26.reuse, 0x1f, RZ, 0xc0, !PT ;  /* 0x0000001f1a007812 */ /* 0x041fe400078ec0ff */
[----:B------:R-:W-:-:S05]  /*2430*/  LOP3.LUT R5, R26, 0x3e0, RZ, 0xc0, !PT ;  /* 0x000003e01a057812 */ /* 0x000fca00078ec0ff */
[----:B------:R-:W-:-:S04]  /*2440*/  IMAD R15, R5, 0xb, R0 ;  /* 0x0000000b050f7824 */ /* 0x000fc800078e0200 */
[C---:B------:R-:W-:Y:S01]  /*2450*/  VIADD R0, R15.reuse, 0x20 ;  /* 0x000000200f007836 */ /* 0x040fe20000000000 */
[C---:B------:R-:W-:Y:S01]  /*2460*/  ISETP.GE.U32.AND P5, PT, R15.reuse, UR7, PT ;  /* 0x000000070f007c0c */ /* 0x040fe2000bfa6070 */
[C---:B------:R-:W-:Y:S02]  /*2470*/  VIADD R4, R15.reuse, 0x40 ;  /* 0x000000400f047836 */ /* 0x040fe40000000000 */
[C---:B------:R-:W-:Y:S01]  /*2480*/  VIADD R5, R15.reuse, 0x60 ;  /* 0x000000600f057836 */ /* 0x040fe20000000000 */
[----:B------:R-:W-:Y:S01]  /*2490*/  ISETP.GE.U32.AND P6, PT, R0, UR7, PT ;  /* 0x0000000700007c0c */ /* 0x000fe2000bfc6070 */
[C---:B------:R-:W-:Y:S01]  /*24a0*/  VIADD R0, R15.reuse, 0x80 ;  /* 0x000000800f007836 */ /* 0x040fe20000000000 */
[----:B------:R-:W-:Y:S01]  /*24b0*/  ISETP.GE.U32.AND P0, PT, R4, UR7, PT ;  /* 0x0000000704007c0c */ /* 0x000fe2000bf06070 */
[C---:B------:R-:W-:Y:S01]  /*24c0*/  VIADD R6, R15.reuse, 0xa0 ;  /* 0x000000a00f067836 */ /* 0x040fe20000000000 */
[C---:B------:R-:W-:Y:S01]  /*24d0*/  LEA R4, P3, R15.reuse, UR4, 0x3 ;  /* 0x000000040f047c11 */ /* 0x040fe2000f8618ff */
[----:B------:R-:W-:Y:S01]  /*24e0*/  VIADD R7, R15, 0xc0 ;  /* 0x000000c00f077836 */ /* 0x000fe20000000000 */
[----:B------:R-:W-:-:S02]  /*24f0*/  ISETP.GE.U32.AND P1, PT, R5, UR7, PT ;  /* 0x0000000705007c0c */ /* 0x000fc4000bf26070 */
[----:B------:R-:W-:Y:S01]  /*2500*/  ISETP.GE.U32.AND P2, PT, R0, UR7, PT ;  /* 0x0000000700007c0c */ /* 0x000fe2000bf46070 */
[----:B------:R-:W-:Y:S01]  /*2510*/  IMAD.X R5, RZ, RZ, UR5, P3 ;  /* 0x00000005ff057e24 */ /* 0x000fe200098e06ff */
[----:B------:R-:W-:Y:S01]  /*2520*/  ISETP.GE.U32.AND P3, PT, R6, UR7, PT ;  /* 0x0000000706007c0c */ /* 0x000fe2000bf66070 */
[----:B------:R-:W-:Y:S01]  /*2530*/  VIADD R0, R15, 0xe0 ;  /* 0x000000e00f007836 */ /* 0x000fe20000000000 */
[----:B------:R-:W-:Y:S01]  /*2540*/  ISETP.GE.U32.AND P4, PT, R7, UR7, PT ;  /* 0x0000000707007c0c */ /* 0x000fe2000bf86070 */
[----:B------:R-:W-:Y:S02]  /*2550*/  VIADD R14, R15, 0x120 ;  /* 0x000001200f0e7836 */ /* 0x000fe40000000000 */
[----:B--2---:R-:W-:Y:S02]  /*2560*/  IMAD.MOV.U32 R8, RZ, RZ, R2 ;  /* 0x000000ffff087224 */ /* 0x004fe400078e0002 */
[----:B------:R-:W-:Y:S02]  /*2570*/  IMAD.MOV.U32 R9, RZ, RZ, R3 ;  /* 0x000000ffff097224 */ /* 0x000fe400078e0003 */
[----:B------:R-:W2:Y:S01]  /*2580*/  @!P5 LDG.E.64 R2, desc[UR10][R4.64] ;  /* 0x0000000a0402d981 */ /* 0x000ea2000c1e1b00 */
[----:B------:R-:W-:Y:S01]  /*2590*/  IMAD.MOV.U32 R6, RZ, RZ, R8 ;  /* 0x000000ffff067224 */ /* 0x000fe200078e0008 */
[----:B------:R-:W-:Y:S01]  /*25a0*/  ISETP.GE.U32.AND P5, PT, R0, UR7, PT ;  /* 0x0000000700007c0c */ /* 0x000fe2000bfa6070 */
[----:B------:R-:W-:-:S02]  /*25b0*/  IMAD.MOV.U32 R7, RZ, RZ, R9 ;  /* 0x000000ffff077224 */ /* 0x000fc400078e0009 */
[C---:B------:R-:W-:Y:S02]  /*25c0*/  VIADD R0, R15.reuse, 0x100 ;  /* 0x000001000f007836 */ /* 0x040fe40000000000 */
[--C-:B------:R-:W-:Y:S02]  /*25d0*/  IMAD.MOV.U32 R10, RZ, RZ, R8.reuse ;  /* 0x000000ffff0a7224 */ /* 0x100fe400078e0008 */
[--C-:B------:R-:W-:Y:S01]  /*25e0*/  IMAD.MOV.U32 R11, RZ, RZ, R9.reuse ;  /* 0x000000ffff0b7224 */ /* 0x100fe200078e0009 */
[----:B------:R-:W3:Y:S01]  /*25f0*/  @!P6 LDG.E.64 R6, desc[UR10][R4.64+0x100] ;  /* 0x0001000a0406e981 */ /* 0x000ee2000c1e1b00 */
[----:B------:R-:W-:Y:S01]  /*2600*/  IMAD.MOV.U32 R12, RZ, RZ, R8 ;  /* 0x000000ffff0c7224 */ /* 0x000fe200078e0008 */
[----:B------:R-:W-:Y:S01]  /*2610*/  ISETP.GE.U32.AND P6, PT, R0, UR7, PT ;  /* 0x0000000700007c0c */ /* 0x000fe2000bfc6070 */
[----:B------:R-:W-:Y:S02]  /*2620*/  IMAD.MOV.U32 R13, RZ, RZ, R9 ;  /* 0x000000ffff0d7224 */ /* 0x000fe400078e0009 */
[----:B------:R-:W-:Y:S01]  /*2630*/  VIADD R0, R15, 0x140 ;  /* 0x000001400f007836 */ /* 0x000fe20000000000 */
[----:B------:R-:W4:Y:S01]  /*2640*/  @!P0 LDG.E.64 R10, desc[UR10][R4.64+0x200] ;  /* 0x0002000a040a8981 */ /* 0x000f22000c1e1b00 */
[----:B------:R-:W-:-:S03]  /*2650*/  ISETP.GE.U32.AND P0, PT, R14, UR7, PT ;  /* 0x000000070e007c0c */ /* 0x000fc6000bf06070 */
[----:B------:R-:W5:Y:S01]  /*2660*/  @!P1 LDG.E.64 R12, desc[UR10][R4.64+0x300] ;  /* 0x0003000a040c9981 */ /* 0x000f62000c1e1b00 */
[----:B------:R-:W-:Y:S01]  /*2670*/  ISETP.GE.U32.AND P1, PT, R0, UR7, PT ;  /* 0x0000000700007c0c */ /* 0x000fe2000bf26070 */
[--C-:B------:R-:W-:Y:S02]  /*2680*/  IMAD.MOV.U32 R14, RZ, RZ, R8.reuse ;  /* 0x000000ffff0e7224 */ /* 0x100fe400078e0008 */
[--C-:B------:R-:W-:Y:S02]  /*2690*/  IMAD.MOV.U32 R15, RZ, RZ, R9.reuse ;  /* 0x000000ffff0f7224 */ /* 0x100fe400078e0009 */
[--C-:B------:R-:W-:Y:S02]  /*26a0*/  IMAD.MOV.U32 R16, RZ, RZ, R8.reuse ;  /* 0x000000ffff107224 */ /* 0x100fe400078e0008 */
[--C-:B------:R-:W-:Y:S02]  /*26b0*/  IMAD.MOV.U32 R17, RZ, RZ, R9.reuse ;  /* 0x000000ffff117224 */ /* 0x100fe400078e0009 */
[----:B------:R-:W-:Y:S01]  /*26c0*/  IMAD.MOV.U32 R18, RZ, RZ, R8 ;  /* 0x000000ffff127224 */ /* 0x000fe200078e0008 */
[----:B------:R-:W5:Y:S01]  /*26d0*/  @!P2 LDG.E.64 R14, desc[UR10][R4.64+0x400] ;  /* 0x0004000a040ea981 */ /* 0x000f62000c1e1b00 */
[----:B------:R-:W-:-:S02]  /*26e0*/  IMAD.MOV.U32 R19, RZ, RZ, R9 ;  /* 0x000000ffff137224 */ /* 0x000fc400078e0009 */
[--C-:B------:R-:W-:Y:S01]  /*26f0*/  IMAD.MOV.U32 R20, RZ, RZ, R8.reuse ;  /* 0x000000ffff147224 */ /* 0x100fe200078e0008 */
[----:B------:R-:W5:Y:S01]  /*2700*/  @!P3 LDG.E.64 R16, desc[UR10][R4.64+0x500] ;  /* 0x0005000a0410b981 */ /* 0x000f62000c1e1b00 */
[--C-:B------:R-:W-:Y:S02]  /*2710*/  IMAD.MOV.U32 R21, RZ, RZ, R9.reuse ;  /* 0x000000ffff157224 */ /* 0x100fe400078e0009 */
[--C-:B------:R-:W-:Y:S01]  /*2720*/  IMAD.MOV.U32 R22, RZ, RZ, R8.reuse ;  /* 0x000000ffff167224 */ /* 0x100fe200078e0008 */
[----:B------:R-:W5:Y:S01]  /*2730*/  @!P4 LDG.E.64 R18, desc[UR10][R4.64+0x600] ;  /* 0x0006000a0412c981 */ /* 0x000f62000c1e1b00 */
[--C-:B------:R-:W-:Y:S02]  /*2740*/  IMAD.MOV.U32 R23, RZ, RZ, R9.reuse ;  /* 0x000000ffff177224 */ /* 0x100fe400078e0009 */
[----:B------:R-:W-:Y:S01]  /*2750*/  IMAD.MOV.U32 R24, RZ, RZ, R8 ;  /* 0x000000ffff187224 */ /* 0x000fe200078e0008 */
[----:B------:R-:W5:Y:S01]  /*2760*/  @!P5 LDG.E.64 R20, desc[UR10][R4.64+0x700] ;  /* 0x0007000a0414d981 */ /* 0x000f62000c1e1b00 */
[----:B------:R-:W-:-:S03]  /*2770*/  IMAD.MOV.U32 R25, RZ, RZ, R9 ;  /* 0x000000ffff197224 */ /* 0x000fc600078e0009 */
[----:B------:R-:W5:Y:S04]  /*2780*/  @!P6 LDG.E.64 R22, desc[UR10][R4.64+0x800] ;  /* 0x0008000a0416e981 */ /* 0x000f68000c1e1b00 */
[----:B------:R-:W5:Y:S04]  /*2790*/  @!P0 LDG.E.64 R24, desc[UR10][R4.64+0x900] ;  /* 0x0009000a04188981 */ /* 0x000f68000c1e1b00 */
[----:B------:R-:W5:Y:S01]  /*27a0*/  @!P1 LDG.E.64 R8, desc[UR10][R4.64+0xa00] ;  /* 0x000a000a04089981 */ /* 0x000f62000c1e1b00 */
[----:B------:R-:W0:Y:S01]  /*27b0*/  S2R R45, SR_LANEID ;  /* 0x00000000002d7919 */ /* 0x000e220000000000 */
[----:B------:R-:W1:Y:S01]  /*27c0*/  S2UR UR5, SR_CgaCtaId ;  /* 0x00000000000579c3 */ /* 0x000e620000008800 */
[----:B------:R-:W-:Y:S01]  /*27d0*/  SHF.R.U32.HI R27, RZ, 0x5, R26 ;  /* 0x00000005ff1b7819 */ /* 0x000fe2000001161a */
[----:B------:R-:W-:-:S02]  /*27e0*/  UMOV UR4, 0x400 ;  /* 0x0000040000047882 */ /* 0x000fc40000000000 */
[----:B-1----:R-:W-:Y:S02]  /*27f0*/  ULEA UR4, UR5, UR4, 0x18 ;  /* 0x0000000405047291 */ /* 0x002fe4000f8ec0ff */
[----:B0-----:R-:W-:-:S05]  /*2800*/  IMAD R0, R27, 0x160, R45 ;  /* 0x000001601b007824 */ /* 0x001fca00078e022d */
[----:B------:R-:W-:-:S05]  /*2810*/  LEA R27, R0, UR4, 0x3 ;  /* 0x00000004001b7c11 */ /* 0x000fca000f8e18ff */
[----:B------:R-:W-:Y:S01]  /*2820*/  IMAD R0, R45, 0x50, R27 ;  /* 0x000000502d007824 */ /* 0x000fe200078e021b */
[----:B------:R-:W-:Y:S01]  /*2830*/  UISETP.NE.AND UP0, UPT, UR6, URZ, UPT ;  /* 0x000000ff0600728c */ /* 0x000fe2000bf05270 */
        /* <DEDUP_REMOVED lines=25> */
[----:B0-23--:R-:W-:-:S04]  /*29d0*/  IADD3 R17, P0, P1, R36, R38, R2 ;  /* 0x0000002624117210 */ /* 0x00dfc8000791e002 */
[----:B----4-:R-:W-:Y:S02]  /*29e0*/  IADD3 R17, P2, P3, R32, R34, R17 ;  /* 0x0000002220117210 */ /* 0x010fe40007b5e011 */
[----:B------:R-:W-:Y:S02]  /*29f0*/  IADD3.X R19, PT, PT, R37, R39, R3, P0, P1 ;  /* 0x0000002725137210 */ /* 0x000fe400007e2403 */
[----:B------:R-:W-:Y:S02]  /*2a00*/  IADD3 R17, P0, P1, R4, R14, R17 ;  /* 0x0000000e04117210 */ /* 0x000fe4000791e011 */
[----:B------:R-:W-:Y:S02]  /*2a10*/  IADD3.X R19, PT, PT, R33, R35, R19, P2, P3 ;  /* 0x0000002321137210 */ /* 0x000fe400017e6413 */
[----:B------:R-:W-:Y:S02]  /*2a20*/  ISETP.NE.AND P2, PT, R45, 0x1f, PT ;  /* 0x0000001f2d00780c */ /* 0x000fe40003f45270 */
[----:B------:R-:W-:-:S02]  /*2a30*/  IADD3.X R19, PT, PT, R5, R15, R19, P0, P1 ;  /* 0x0000000f05137210 */ /* 0x000fc400007e2413 */
[----:B------:R-:W-:Y:S02]  /*2a40*/  IADD3 R17, P0, P1, R8, R6, R17 ;  /* 0x0000000608117210 */ /* 0x000fe4000791e011 */
[----:B------:R-:W-:Y:S02]  /*2a50*/  SHF.R.U32.HI R45, RZ, 0x5, R26 ;  /* 0x00000005ff2d7819 */ /* 0x000fe4000001161a */
        /* <DEDUP_REMOVED lines=33> */
[----:B------:R-:W-:Y:S02]  /*2c70*/  SEL R41, R17, R16, P0 ;  /* 0x0000001011297207 */ /* 0x000fe40000000000 */
[----:B------:R-:W-:Y:S02]  /*2c80*/  @!P2 LEA R17, R45, UR4, 0x3 ;  /* 0x000000042d11ac11 */ /* 0x000fe4000f8e18ff */
[----:B------:R-:W0:Y:S03]  /*2c90*/  S2R R45, SR_LANEID ;  /* 0x00000000002d7919 */ /* 0x000e260000000000 */
[----:B------:R-:W-:Y:S01]  /*2ca0*/  @!P2 STS.64 [R17+0x20], R40 ;  /* 0x000020281100a388 */ /* 0x000fe20000000a00 */
[----:B------:R-:W-:Y:S06]  /*2cb0*/  BAR.SYNC.DEFER_BLOCKING 0x0 ;  /* 0x0000000000007b1d */ /* 0x000fec0000010000 */
[----:B------:R-:W1:Y:S04]  /*2cc0*/  LDS.128 R16, [UR4+0x20] ;  /* 0x00002004ff107984 */ /* 0x000e680008000c00 */
[----:B------:R-:W2:Y:S04]  /*2cd0*/  LDS.128 R20, [UR4+0x30] ;  /* 0x00003004ff147984 */ /* 0x000ea80008000c00 */
[----:B------:R-:W3:Y:S04]  /*2ce0*/  LDS.128 R24, [UR4+0x40] ;  /* 0x00004004ff187984 */ /* 0x000ee80008000c00 */
[----:B------:R-:W4:Y:S04]  /*2cf0*/  LDS.128 R28, [UR4+0x50] ;  /* 0x00005004ff1c7984 */ /* 0x000f280008000c00 */
[----:B------:R-:W5:Y:S01]  /*2d00*/  LDS.64 R42, [UR4+0x60] ;  /* 0x00006004ff2a7984 */ /* 0x000f620008000a00 */
[----:B-1----:R-:W-:-:S05]  /*2d10*/  IADD3 R18, P0, PT, R16, R18, RZ ;  /* 0x0000001210127210 */ /* 0x002fca0007f1e0ff */
[----:B------:R-:W-:Y:S01]  /*2d20*/  IMAD.X R19, R17, 0x1, R19, P0 ;  /* 0x0000000111137824 */ /* 0x000fe200000e0613 */
[----:B--2---:R-:W-:Y:S02]  /*2d30*/  IADD3 R20, P0, PT, R20, R18, RZ ;  /* 0x0000001214147210 */ /* 0x004fe40007f1e0ff */
[----:B------:R-:W-:Y:S02]  /*2d40*/  SEL R18, R18, R16, !P1 ;  /* 0x0000001012127207 */ /* 0x000fe40004800000 */
[----:B------:R-:W-:Y:S01]  /*2d50*/  SEL R16, R19, R17, !P1 ;  /* 0x0000001113107207 */ /* 0x000fe20004800000 */
[----:B------:R-:W-:Y:S01]  /*2d60*/  IMAD.X R19, R21, 0x1, R19, P0 ;  /* 0x0000000115137824 */ /* 0x000fe200000e0613 */
[----:B------:R-:W1:Y:S02]  /*2d70*/  S2R R17, SR_TID.X ;  /* 0x0000000000117919 */ /* 0x000e640000002100 */
[----:B-1----:R-:W-:Y:S02]  /*2d80*/  SHF.R.U32.HI R21, RZ, 0x5, R17 ;  /* 0x00000005ff157819 */ /* 0x002fe40000011611 */
[----:B------:R-:W-:-:S02]  /*2d90*/  IADD3 R17, P0, PT, R22, R20, RZ ;  /* 0x0000001416117210 */ /* 0x000fc40007f1e0ff */
[C---:B------:R-:W-:Y:S02]  /*2da0*/  ISETP.NE.AND P1, PT, R21.reuse, 0x3, PT ;  /* 0x000000031500780c */ /* 0x040fe40003f25270 */
[----:B------:R-:W-:Y:S01]  /*2db0*/  ISETP.NE.AND P2, PT, R21, 0x4, PT ;  /* 0x000000041500780c */ /* 0x000fe20003f45270 */
[----:B------:R-:W-:Y:S01]  /*2dc0*/  IMAD.X R23, R23, 0x1, R19, P0 ;  /* 0x0000000117177824 */ /* 0x000fe200000e0613 */
[----:B------:R-:W-:Y:S02]  /*2dd0*/  SEL R16, R19, R16, !P1 ;  /* 0x0000001013107207 */ /* 0x000fe40004800000 */
[----:B---3--:R-:W-:Y:S02]  /*2de0*/  IADD3 R19, P0, PT, R24, R17, RZ ;  /* 0x0000001118137210 */ /* 0x008fe40007f1e0ff */
[----:B------:R-:W-:Y:S02]  /*2df0*/  SEL R16, R23, R16, !P2 ;  /* 0x0000001017107207 */ /* 0x000fe40005000000 */
[----:B------:R-:W-:Y:S01]  /*2e00*/  SEL R18, R20, R18, !P1 ;  /* 0x0000001214127207 */ /* 0x000fe20004800000 */
[----:B------:R-:W-:Y:S01]  /*2e10*/  IMAD.X R23, R25, 0x1, R23, P0 ;  /* 0x0000000119177824 */ /* 0x000fe200000e0617 */
[----:B------:R-:W-:Y:S01]  /*2e20*/  ISETP.NE.AND P4, PT, R21, 0x5, PT ;  /* 0x000000051500780c */ /* 0x000fe20003f85270 */
[----:B------:R-:W1:Y:S01]  /*2e30*/  S2R R25, SR_TID.X ;  /* 0x0000000000197919 */ /* 0x000e620000002100 */
[----:B------:R-:W-:-:S02]  /*2e40*/  SEL R18, R17, R18, !P2 ;  /* 0x0000001211127207 */ /* 0x000fc40005000000 */
[----:B------:R-:W-:Y:S02]  /*2e50*/  IADD3 R17, P2, PT, R26, R19, RZ ;  /* 0x000000131a117210 */ /* 0x000fe40007f5e0ff */
[C---:B------:R-:W-:Y:S02]  /*2e60*/  ISETP.NE.AND P1, PT, R21.reuse, 0x9, PT ;  /* 0x000000091500780c */ /* 0x040fe40003f25270 */
[----:B------:R-:W-:Y:S01]  /*2e70*/  ISETP.NE.AND P5, PT, R21, 0x6, PT ;  /* 0x000000061500780c */ /* 0x000fe20003fa5270 */
[----:B------:R-:W-:Y:S01]  /*2e80*/  IMAD.X R27, R27, 0x1, R23, P2 ;  /* 0x000000011b1b7824 */ /* 0x000fe200010e0617 */
[----:B------:R-:W-:Y:S02]  /*2e90*/  SEL R18, R19, R18, !P4 ;  /* 0x0000001213127207 */ /* 0x000fe40006000000 */
[----:B------:R-:W-:Y:S02]  /*2ea0*/  SEL R16, R23, R16, !P4 ;  /* 0x0000001017107207 */ /* 0x000fe40006000000 */
[----:B----4-:R-:W-:-:S02]  /*2eb0*/  IADD3 R19, P6, PT, R28, R17, RZ ;  /* 0x000000111c137210 */ /* 0x010fc40007fde0ff */
[----:B------:R-:W-:Y:S02]  /*2ec0*/  ISETP.NE.AND P3, PT, R21, 0x7, PT ;  /* 0x000000071500780c */ /* 0x000fe40003f65270 */
[----:B------:R-:W-:Y:S01]  /*2ed0*/  SEL R18, R17, R18, !P5 ;  /* 0x0000001211127207 */ /* 0x000fe20006800000 */
[----:B------:R-:W-:Y:S01]  /*2ee0*/  IMAD.X R29, R29, 0x1, R27, P6 ;  /* 0x000000011d1d7824 */ /* 0x000fe200030e061b */
[----:B------:R-:W-:Y:S02]  /*2ef0*/  SEL R20, R27, R16, !P5 ;  /* 0x000000101b147207 */ /* 0x000fe40006800000 */
[----:B------:R-:W-:Y:S02]  /*2f00*/  IADD3 R17, P4, PT, R30, R19, RZ ;  /* 0x000000131e117210 */ /* 0x000fe40007f9e0ff */
[----:B------:R-:W-:Y:S02]  /*2f10*/  IADD3 R22, P5, PT, R40, -R0, RZ ;  /* 0x8000000028167210 */ /* 0x000fe40007fbe0ff */
[----:B------:R-:W-:Y:S01]  /*2f20*/  ISETP.NE.AND P0, PT, R21, 0x8, PT ;  /* 0x000000081500780c */ /* 0x000fe20003f05270 */
[----:B------:R-:W-:Y:S01]  /*2f30*/  IMAD.X R31, R31, 0x1, R29, P4 ;  /* 0x000000011f1f7824 */ /* 0x000fe200020e061d */
[----:B------:R-:W-:Y:S01]  /*2f40*/  SEL R18, R19, R18, !P3 ;  /* 0x0000001213127207 */ /* 0x000fe20005800000 */
[----:B------:R-:W-:Y:S01]  /*2f50*/  IMAD.X R40, R41, 0x1, ~R44, P5 ;  /* 0x0000000129287824 */ /* 0x000fe200028e0e2c */
[----:B0-----:R-:W-:-:S02]  /*2f60*/  ISETP.NE.AND P2, PT, R45, RZ, PT ;  /* 0x000000ff2d00720c */ /* 0x001fc40003f45270 */
[----:B-----5:R-:W-:Y:S02]  /*2f70*/  IADD3 R16, P6, PT, R42, R17, RZ ;  /* 0x000000112a107210 */ /* 0x020fe40007fde0ff */
[----:B------:R-:W-:Y:S02]  /*2f80*/  @P1 SEL R16, R17, R18, !P0 ;  /* 0x0000001211101207 */ /* 0x000fe40004000000 */
[----:B------:R-:W-:Y:S01]  /*2f90*/  SEL R17, R22, RZ, P2 ;  /* 0x000000ff16117207 */ /* 0x000fe20001000000 */
[----:B------:R-:W-:Y:S01]  /*2fa0*/  IMAD.X R42, R43, 0x1, R31, P6 ;  /* 0x000000012b2a7824 */ /* 0x000fe200030e061f */
[----:B------:R-:W-:Y:S02]  /*2fb0*/  SEL R0, R29, R20, !P3 ;  /* 0x000000141d007207 */ /* 0x000fe40005800000 */
[----:B------:R-:W-:Y:S02]  /*2fc0*/  IADD3 R17, P3, PT, R17, R16, RZ ;  /* 0x0000001011117210 */ /* 0x000fe40007f7e0ff */
[----:B------:R-:W-:-:S02]  /*2fd0*/  @P1 SEL R42, R31, R0, !P0 ;  /* 0x000000001f2a1207 */ /* 0x000fc40004000000 */
[----:B------:R-:W-:Y:S02]  /*2fe0*/  SEL R21, R40, RZ, P2 ;  /* 0x000000ff28157207 */ /* 0x000fe40001000000 */
[C---:B-1----:R-:W-:Y:S02]  /*2ff0*/  ISETP.GE.U32.AND P4, PT, R25.reuse, 0x20, PT ;  /* 0x000000201900780c */ /* 0x042fe40003f86070 */
[----:B------:R-:W-:Y:S01]  /*3000*/  ISETP.NE.AND P1, PT, R25, RZ, PT ;  /* 0x000000ff1900720c */ /* 0x000fe20003f25270 */
[----:B------:R-:W-:Y:S01]  /*3010*/  IMAD.X R21, R21, 0x1, R42, P3 ;  /* 0x0000000115157824 */ /* 0x000fe200018e062a */
[----:B------:R-:W-:-:S04]  /*3020*/  SEL R17, R22, R17, !P4 ;  /* 0x0000001116117207 */ /* 0x000fc80006000000 */
[----:B------:R-:W-:Y:S02]  /*3030*/  SEL R17, R17, RZ, P1 ;  /* 0x000000ff11117207 */ /* 0x000fe40000800000 */
[----:B------:R-:W-:Y:S02]  /*3040*/  SEL R21, R40, R21, !P4 ;  /* 0x0000001528157207 */ /* 0x000fe40006000000 */
[----:B------:R-:W-:Y:S02]  /*3050*/  IADD3 R20, P0, PT, R2, R17, RZ ;  /* 0x0000001102147210 */ /* 0x000fe40007f1e0ff */
[----:B------:R-:W-:-:S05]  /*3060*/  SEL R21, R21, RZ, P1 ;  /* 0x000000ff15157207 */ /* 0x000fca0000800000 */
[----:B------:R-:W-:Y:S01]  /*3070*/  IMAD.X R21, R3, 0x1, R21, P0 ;  /* 0x0000000103157824 */ /* 0x000fe200000e0615 */
[----:B------:R-:W-:Y:S06]  /*3080*/  BRA `(.L_x_20) ;  /* 0x0000001000c87947 */ /* 0x000fec0003800000 */
.L_x_19:
[----:B0-23--:R-:W-:Y:S01]  /*3090*/  IADD3 R17, P0, P1, R36, R38, R2 ;  /* 0x0000002624117210 */ /* 0x00dfe2000791e002 */
[----:B------:R-:W0:Y:S03]  /*30a0*/  S2R R24, SR_TID.X ;  /* 0x0000000000187919 */ /* 0x000e260000002100 */
        /* <DEDUP_REMOVED lines=11> */
[----:B0-----:R-:W-:-:S05]  /*3160*/  SHF.R.U32.HI R43, RZ, 0x5, R24 ;  /* 0x00000005ff2b7819 */ /* 0x001fca0000011618 */
[----:B------:R-:W0:Y:S01]  /*3170*/  SHFL.UP P0, R19, R0, 0x1, RZ ;  /* 0x0420000000137989 */ /* 0x000e2200000000ff */
        /* <DEDUP_REMOVED lines=29> */
[----:B------:R-:W-:-:S05]  /*3350*/  @!P2 LEA R17, R43, UR4, 0x3 ;  /* 0x000000042b11ac11 */ /* 0x000fca000f8e18ff */
[----:B------:R-:W-:Y:S01]  /*3360*/  @!P2 STS.64 [R17+0x20], R40 ;  /* 0x000020281100a388 */ /* 0x000fe20000000a00 */
[----:B------:R-:W-:Y:S06]  /*3370*/  BAR.SYNC.DEFER_BLOCKING 0x0 ;  /* 0x0000000000007b1d */ /* 0x000fec0000010000 */
[----:B------:R-:W0:Y:S04]  /*3380*/  LDS.128 R28, [UR4+0x20] ;  /* 0x00002004ff1c7984 */ /* 0x000e280008000c00 */
[----:B------:R-:W1:Y:S04]  /*3390*/  LDS.128 R24, [UR4+0x30] ;  /* 0x00003004ff187984 */ /* 0x000e680008000c00 */
[----:B------:R-:W2:Y:S04]  /*33a0*/  LDS.128 R20, [UR4+0x40] ;  /* 0x00004004ff147984 */ /* 0x000ea80008000c00 */
[----:B------:R-:W3:Y:S01]  /*33b0*/  LDS.128 R16, [UR4+0x50] ;  /* 0x00005004ff107984 */ /* 0x000ee20008000c00 */
[----:B0-----:R-:W-:-:S04]  /*33c0*/  IADD3 R30, P0, PT, R28, R30, RZ ;  /* 0x0000001e1c1e7210 */ /* 0x001fc80007f1e0ff */
[----:B------:R-:W-:Y:S01]  /*33d0*/  SEL R45, R30, R28, !P1 ;  /* 0x0000001c1e2d7207 */ /* 0x000fe20004800000 */
[----:B------:R-:W-:Y:S01]  /*33e0*/  IMAD.X R43, R29, 0x1, R31, P0 ;  /* 0x000000011d2b7824 */ /* 0x000fe200000e061f */
[----:B-1----:R-:W-:-:S04]  /*33f0*/  IADD3 R24, P0, PT, R24, R30, RZ ;  /* 0x0000001e18187210 */ /* 0x002fc80007f1e0ff */
[----:B------:R-:W-:Y:S01]  /*3400*/  SEL R44, R43, R29, !P1 ;  /* 0x0000001d2b2c7207 */ /* 0x000fe20004800000 */
[----:B------:R-:W-:Y:S01]  /*3410*/  IMAD.X R25, R25, 0x1, R43, P0 ;  /* 0x0000000119197824 */ /* 0x000fe200000e062b */
[----:B------:R-:W0:Y:S01]  /*3420*/  LDS.128 R28, [UR4+0x60] ;  /* 0x00006004ff1c7984 */ /* 0x000e220008000c00 */
[----:B------:R-:W-:Y:S01]  /*3430*/  IADD3 R26, P0, PT, R26, R24, RZ ;  /* 0x000000181a1a7210 */ /* 0x000fe20007f1e0ff */
[----:B------:R-:W1:Y:S04]  /*3440*/  S2R R43, SR_TID.X ;  /* 0x00000000002b7919 */ /* 0x000e680000002100 */
[----:B------:R-:W-:Y:S01]  /*3450*/  IMAD.X R27, R27, 0x1, R25, P0 ;  /* 0x000000011b1b7824 */ /* 0x000fe200000e0619 */
[----:B--2---:R-:W-:-:S05]  /*3460*/  IADD3 R20, P0, PT, R20, R26, RZ ;  /* 0x0000001a14147210 */ /* 0x004fca0007f1e0ff */
[----:B------:R-:W-:Y:S01]  /*3470*/  IMAD.X R21, R21, 0x1, R27, P0 ;  /* 0x0000000115157824 */ /* 0x000fe200000e061b */
[----:B-1----:R-:W-:-:S04]  /*3480*/  SHF.R.U32.HI R43, RZ, 0x5, R43 ;  /* 0x00000005ff2b7819 */ /* 0x002fc8000001162b */
[C---:B------:R-:W-:Y:S02]  /*3490*/  ISETP.NE.AND P1, PT, R43.reuse, 0x3, PT ;  /* 0x000000032b00780c */ /* 0x040fe40003f25270 */
[----:B------:R-:W-:Y:S02]  /*34a0*/  ISETP.NE.AND P2, PT, R43, 0x4, PT ;  /* 0x000000042b00780c */ /* 0x000fe40003f45270 */
[----:B------:R-:W-:Y:S02]  /*34b0*/  SEL R24, R24, R45, !P1 ;  /* 0x0000002d18187207 */ /* 0x000fe40004800000 */
[----:B------:R-:W-:Y:S01]  /*34c0*/  SEL R44, R25, R44, !P1 ;  /* 0x0000002c192c7207 */ /* 0x000fe20004800000 */
[----:B------:R-:W1:Y:S01]  /*34d0*/  S2R R45, SR_LANEID ;  /* 0x00000000002d7919 */ /* 0x000e620000000000 */
[----:B------:R-:W-:Y:S02]  /*34e0*/  SEL R25, R26, R24, !P2 ;  /* 0x000000181a197207 */ /* 0x000fe40005000000 */
[----:B------:R-:W-:-:S02]  /*34f0*/  SEL R44, R27, R44, !P2 ;  /* 0x0000002c1b2c7207 */ /* 0x000fc40005000000 */
[C---:B------:R-:W-:Y:S02]  /*3500*/  ISETP.NE.AND P5, PT, R43.reuse, 0x5, PT ;  /* 0x000000052b00780c */ /* 0x040fe40003fa5270 */
[C---:B------:R-:W-:Y:S02]  /*3510*/  ISETP.NE.AND P0, PT, R43.reuse, 0x6, PT ;  /* 0x000000062b00780c */ /* 0x040fe40003f05270 */
[C---:B------:R-:W-:Y:S02]  /*3520*/  ISETP.NE.AND P1, PT, R43.reuse, 0x7, PT ;  /* 0x000000072b00780c */ /* 0x040fe40003f25270 */
[C---:B------:R-:W-:Y:S02]  /*3530*/  ISETP.NE.AND P2, PT, R43.reuse, 0x8, PT ;  /* 0x000000082b00780c */ /* 0x040fe40003f45270 */
[----:B------:R-:W-:Y:S02]  /*3540*/  ISETP.NE.AND P3, PT, R43, 0x9, PT ;  /* 0x000000092b00780c */ /* 0x000fe40003f65270 */
[----:B------:R-:W2:Y:S01]  /*3550*/  S2R R43, SR_TID.X ;  /* 0x00000000002b7919 */ /* 0x000ea20000002100 */
[----:B------:R-:W-:-:S02]  /*3560*/  SEL R24, R20, R25, !P5 ;  /* 0x0000001914187207 */ /* 0x000fc40006800000 */
[----:B------:R-:W-:Y:S02]  /*3570*/  IADD3 R25, P6, PT, R22, R20, RZ ;  /* 0x0000001416197210 */ /* 0x000fe40007fde0ff */
[----:B------:R-:W-:Y:S02]  /*3580*/  SEL R44, R21, R44, !P5 ;  /* 0x0000002c152c7207 */ /* 0x000fe40006800000 */
[----:B------:R-:W-:Y:S01]  /*3590*/  SEL R20, R25, R24, !P0 ;  /* 0x0000001819147207 */ /* 0x000fe20004000000 */
[----:B------:R-:W-:Y:S01]  /*35a0*/  IMAD.X R23, R23, 0x1, R21, P6 ;  /* 0x0000000117177824 */ /* 0x000fe200030e0615 */
[----:B---3--:R-:W-:Y:S02]  /*35b0*/  IADD3 R25, P4, PT, R16, R25, RZ ;  /* 0x0000001910197210 */ /* 0x008fe40007f9e0ff */
[----:B------:R-:W-:Y:S02]  /*35c0*/  IADD3 R42, P6, PT, R40, -R42, RZ ;  /* 0x8000002a282a7210 */ /* 0x000fe40007fde0ff */
[----:B------:R-:W-:-:S02]  /*35d0*/  SEL R16, R25, R20, !P1 ;  /* 0x0000001419107207 */ /* 0x000fc40004800000 */
[----:B------:R-:W-:Y:S01]  /*35e0*/  IADD3 R25, P5, PT, R18, R25, RZ ;  /* 0x0000001912197210 */ /* 0x000fe20007fbe0ff */
[----:B------:R-:W-:Y:S01]  /*35f0*/  IMAD.X R18, R17, 0x1, R23, P4 ;  /* 0x0000000111127824 */ /* 0x000fe200020e0617 */
[----:B------:R-:W-:Y:S01]  /*3600*/  SEL R27, R23, R44, !P0 ;  /* 0x0000002c171b7207 */ /* 0x000fe20004000000 */
[----:B------:R-:W-:Y:S01]  /*3610*/  IMAD.X R20, R41, 0x1, ~R0, P6 ;  /* 0x0000000129147824 */ /* 0x000fe200030e0e00 */
[----:B0-----:R-:W-:Y:S01]  /*3620*/  IADD3 R17, P4, PT, R28, R25, RZ ;  /* 0x000000191c117210 */ /* 0x001fe20007f9e0ff */
[----:B------:R-:W-:Y:S01]  /*3630*/  IMAD.X R21, R19, 0x1, R18, P5 ;  /* 0x0000000113157824 */ /* 0x000fe200028e0612 */
[----:B------:R-:W-:Y:S02]  /*3640*/  SEL R18, R18, R27, !P1 ;  /* 0x0000001b12127207 */ /* 0x000fe40004800000 */
[----:B-1----:R-:W-:Y:S01]  /*3650*/  ISETP.NE.AND P0, PT, R45, RZ, PT ;  /* 0x000000ff2d00720c */ /* 0x002fe20003f05270 */
[----:B------:R-:W-:Y:S01]  /*3660*/  IMAD.X R29, R29, 0x1, R21, P4 ;  /* 0x000000011d1d7824 */ /* 0x000fe200020e0615 */
[----:B------:R-:W-:-:S02]  /*3670*/  SEL R16, R25, R16, !P2 ;  /* 0x0000001019107207 */ /* 0x000fc40005000000 */
[----:B------:R-:W-:Y:S02]  /*3680*/  SEL R0, R21, R18, !P2 ;  /* 0x0000001215007207 */ /* 0x000fe40005000000 */
[----:B------:R-:W-:Y:S02]  /*3690*/  SEL R19, R42, RZ, P0 ;  /* 0x000000ff2a137207 */ /* 0x000fe40000000000 */
[----:B------:R-:W-:Y:S02]  /*36a0*/  SEL R16, R17, R16, !P3 ;  /* 0x0000001011107207 */ /* 0x000fe40005800000 */
[----:B--2---:R-:W-:Y:S02]  /*36b0*/  ISETP.GT.U32.AND P2, PT, R43, 0x1f, PT ;  /* 0x0000001f2b00780c */ /* 0x004fe40003f44070 */
[----:B------:R-:W-:Y:S02]  /*36c0*/  IADD3 R19, P1, PT, R19, R16, RZ ;  /* 0x0000001013137210 */ /* 0x000fe40007f3e0ff */
[----:B------:R-:W-:-:S02]  /*36d0*/  SEL R23, R20, RZ, P0 ;  /* 0x000000ff14177207 */ /* 0x000fc40000000000 */
[----:B------:R-:W-:Y:S02]  /*36e0*/  SEL R0, R29, R0, !P3 ;  /* 0x000000001d007207 */ /* 0x000fe40005800000 */
[----:B------:R-:W-:Y:S02]  /*36f0*/  IADD3 R40, P0, PT, R30, R17, RZ ;  /* 0x000000111e287210 */ /* 0x000fe40007f1e0ff */
[----:B------:R-:W-:Y:S01]  /*3700*/  ISETP.GE.U32.AND P4, PT, R43, 0x20, PT ;  /* 0x000000202b00780c */ /* 0x000fe20003f86070 */
[----:B------:R-:W-:Y:S02]  /*3710*/  IMAD.X R23, R23, 0x1, R0, P1 ;  /* 0x0000000117177824 */ /* 0x000fe400008e0600 */
[----:B------:R-:W-:Y:S01]  /*3720*/  IMAD.X R31, R31, 0x1, R29, P0 ;  /* 0x000000011f1f7824 */ /* 0x000fe200000e061d */
[----:B------:R-:W-:Y:S02]  /*3730*/  SEL R42, R42, R19, !P4 ;  /* 0x000000132a2a7207 */ /* 0x000fe40006000000 */
[----:B------:R-:W-:Y:S01]  /*3740*/  SEL R41, R20, R23, !P4 ;  /* 0x0000001714297207 */ /* 0x000fe20006000000 */
[----:B------:R-:W-:Y:S06]  /*3750*/  @P2 BRA `(.L_x_21) ;  /* 0x0000000800e42947 */ /* 0x000fec0003800000 */
        /* <DEDUP_REMOVED lines=20> */
.L_x_78:
[----:B------:R-:W-:Y:S05]  /*38a0*/  @!P0 BRA `(.L_x_23) ;  /* 0x0000000000288947 */ /* 0x000fea0003800000 */
[----:B------:R-:W-:-:S07]  /*38b0*/  IMAD.MOV.U32 R22, RZ, RZ, 0x148 ;  /* 0x00000148ff167424 */ /* 0x000fce00078e00ff */
.L_x_25:
        /* <DEDUP_REMOVED lines=8> */
.L_x_81:
[----:B------:R-:W-:Y:S05]  /*3940*/  @P0 BRA `(.L_x_25) ;  /* 0xfffffffc00dc0947 */ /* 0x000fea000383ffff */
.L_x_23:
[----:B------:R-:W-:Y:S01]  /*3950*/  UMOV UR5, 0xffffffff ;  /* 0xffffffff00057882 */ /* 0x000fe20000000000 */
[----:B------:R-:W-:-:S04]  /*3960*/  ISETP.NE.U32.AND P0, PT, R16, 0x65, PT ;  /* 0x000000651000780c */ /* 0x000fc80003f05070 */
[----:B------:R-:W-:Y:S01]  /*3970*/  ISETP.NE.AND.EX P0, PT, R17, RZ, PT, P0 ;  /* 0x000000ff1100720c */ /* 0x000fe20003f05300 */
[----:B------:R-:W-:-:S12]  /*3980*/  BRA.DIV UR5, `(.L_x_26) ;  /* 0x0000002205247947 */ /* 0x000fd8000b800000 */
[----:B------:R-:W0:Y:S01]  /*3990*/  S2R R44, SR_GEMASK ;  /* 0x00000000002c7919 */ /* 0x000e220000003c00 */
[----:B------:R-:W-:Y:S01]  /*39a0*/  VOTE.ANY R0, PT, !P0 ;  /* 0x0000000000007806 */ /* 0x000fe200040e0100 */
[----:B------:R-:W1:Y:S02]  /*39b0*/  LDCU.64 UR8, c[0x0][0x390] ;  /* 0x00007200ff0877ac */ /* 0x000e640008000a00 */
[----:B-1----:R-:W-:-:S04]  /*39c0*/  UIADD3 UR8, UP0, UPT, UR8, 0x200, URZ ;  /* 0x0000020008087890 */ /* 0x002fc8000ff1e0ff */
[----:B------:R-:W-:Y:S01]  /*39d0*/  UIADD3.X UR9, UPT, UPT, URZ, UR9, URZ, UP0, !UPT ;  /* 0x00000009ff097290 */ /* 0x000fe200087fe4ff */
[----:B0-----:R-:W-:-:S05]  /*39e0*/  LOP3.LUT R0, R0, 0x80000000, R44, 0xec, !PT ;  /* 0x8000000000007812 */ /* 0x001fca00078eec2c */
[----:B------:R-:W-:-:S05]  /*39f0*/  VIADD R21, R0, 0xffffffff ;  /* 0xffffffff00157836 */ /* 0x000fca0000000000 */
[----:B------:R-:W-:Y:S01]  /*3a00*/  LOP3.LUT R21, R0, R21, RZ, 0xc, !PT ;  /* 0x0000001500157212 */ /* 0x000fe200078e0cff */
[----:B------:R-:W-:-:S03]  /*3a10*/  VIADD R0, R45, 0x2 ;  /* 0x000000022d007836 */ /* 0x000fc60000000000 */
[----:B------:R-:W0:Y:S02]  /*3a20*/  POPC R23, R21 ;  /* 0x0000001500177309 */ /* 0x000e240000000000 */
[----:B0-----:R-:W0:Y:S01]  /*3a30*/  SHFL.DOWN PT, R25, R18, 0x1, R23 ;  /* 0x0820000012197989 */ /* 0x001e2200000e0017 */
[----:B------:R-:W-:-:S03]  /*3a40*/  ISETP.GE.AND P0, PT, R45, R23, PT ;  /* 0x000000172d00720c */ /* 0x000fc60003f06270 */
[----:B------:R-:W1:Y:S01]  /*3a50*/  SHFL.DOWN PT, R22, R19, 0x1, R23 ;  /* 0x0820000013167989 */ /* 0x000e6200000e0017 */
[----:B0-----:R-:W-:-:S04]  /*3a60*/  SEL R25, R25, RZ, !P0 ;  /* 0x000000ff19197207 */ /* 0x001fc80004000000 */
[----:B------:R-:W-:Y:S02]  /*3a70*/  IADD3 R26, P2, PT, R18, R25, RZ ;  /* 0x00000019121a7210 */ /* 0x000fe40007f5e0ff */
[----:B-1----:R-:W-:Y:S02]  /*3a80*/  SEL R27, R22, RZ, !P0 ;  /* 0x000000ff161b7207 */ /* 0x002fe40004000000 */
[----:B------:R-:W-:Y:S01]  /*3a90*/  ISETP.GT.AND P0, PT, R0, R23, PT ;  /* 0x000000170000720c */ /* 0x000fe20003f04270 */
[----:B------:R-:W0:Y:S01]  /*3aa0*/  SHFL.DOWN PT, R25, R26, 0x2, R23 ;  /* 0x084000001a197989 */ /* 0x000e2200000e0017 */
[----:B------:R-:W-:Y:S02]  /*3ab0*/  VIADD R0, R45, 0x4 ;  /* 0x000000042d007836 */ /* 0x000fe40000000000 */
        /* <DEDUP_REMOVED lines=10> */
[----:B------:R-:W-:Y:S01]  /*3b60*/  IADD3 R25, P2, PT, R0, R19, RZ ;  /* 0x0000001300197210 */ /* 0x000fe20007f5e0ff */
[----:B------:R-:W-:Y:S01]  /*3b70*/  VIADD R0, R45, 0x8 ;  /* 0x000000082d007836 */ /* 0x000fe20000000000 */
[----:B-1----:R-:W-:-:S03]  /*3b80*/  SEL R21, R22, RZ, !P0 ;  /* 0x000000ff16157207 */ /* 0x002fc60004000000 */
[----:B------:R-:W0:Y:S01]  /*3b90*/  SHFL.DOWN PT, R27, R25, 0x8, R23 ;  /* 0x09000000191b7989 */ /* 0x000e2200000e0017 */
[----:B------:R-:W-:Y:S01]  /*3ba0*/  ISETP.GT.AND P0, PT, R0, R23, PT ;  /* 0x000000170000720c */ /* 0x000fe20003f04270 */
[----:B------:R-:W-:Y:S02]  /*3bb0*/  VIADD R0, R45, 0x10 ;  /* 0x000000102d007836 */ /* 0x000fe40000000000 */
[----:B------:R-:W-:-:S05]  /*3bc0*/  IMAD.X R26, R21, 0x1, R18, P2 ;  /* 0x00000001151a7824 */ /* 0x000fca00010e0612 */
[----:B------:R-:W1:Y:S01]  /*3bd0*/  SHFL.DOWN PT, R22, R26, 0x8, R23 ;  /* 0x090000001a167989 */ /* 0x000e6200000e0017 */
[----:B0-----:R-:W-:Y:S01]  /*3be0*/  SEL R18, R27, RZ, !P0 ;  /* 0x000000ff1b127207 */ /* 0x001fe20004000000 */
[----:B------:R-:W-:-:S03]  /*3bf0*/  IMAD.U32 R27, RZ, RZ, UR9 ;  /* 0x00000009ff1b7e24 */ /* 0x000fc6000f8e00ff */
[----:B------:R-:W-:Y:S02]  /*3c00*/  IADD3 R18, P2, PT, R18, R25, RZ ;  /* 0x0000001912127210 */ /* 0x000fe40007f5e0ff */
[----:B-1----:R-:W-:-:S03]  /*3c10*/  SEL R21, R22, RZ, !P0 ;  /* 0x000000ff16157207 */ /* 0x002fc60004000000 */
[----:B------:R-:W0:Y:S01]  /*3c20*/  SHFL.DOWN PT, R19, R18, 0x10, R23 ;  /* 0x0a00000012137989 */ /* 0x000e2200000e0017 */
[----:B------:R-:W-:Y:S01]  /*3c30*/  ISETP.NE.U32.AND P0, PT, R16, 0x65, PT ;  /* 0x000000651000780c */ /* 0x000fe20003f05070 */
[----:B------:R-:W-:-:S03]  /*3c40*/  IMAD.X R30, R21, 0x1, R26, P2 ;  /* 0x00000001151e7824 */ /* 0x000fc600010e061a */
[----:B------:R-:W-:Y:S01]  /*3c50*/  ISETP.NE.AND.EX P0, PT, R17, RZ, PT, P0 ;  /* 0x000000ff1100720c */ /* 0x000fe20003f05300 */
[----:B------:R-:W-:Y:S01]  /*3c60*/  IMAD.U32 R26, RZ, RZ, UR8 ;  /* 0x00000008ff1a7e24 */ /* 0x000fe2000f8e00ff */
[----:B------:R-:W-:Y:S01]  /*3c70*/  ISETP.GT.AND P2, PT, R0, R23, PT ;  /* 0x000000170000720c */ /* 0x000fe20003f44270 */
[----:B------:R-:W1:Y:S10]  /*3c80*/  SHFL.DOWN PT, R22, R30, 0x10, R23 ;  /* 0x0a0000001e167989 */ /* 0x000e7400000e0017 */
[----:B------:R-:W-:-:S02]  /*3c90*/  VOTE.ALL P0, P0 ;  /* 0x0000000000ff7806 */ /* 0x000fc40000000000 */
[----:B0-----:R-:W-:-:S04]  /*3ca0*/  SEL R19, R19, RZ, !P2 ;  /* 0x000000ff13137207 */ /* 0x001fc80005000000 */
[----:B------:R-:W-:Y:S02]  /*3cb0*/  IADD3 R25, P3, PT, R19, R18, RZ ;  /* 0x0000001213197210 */ /* 0x000fe40007f7e0ff */
[----:B-1----:R-:W-:-:S05]  /*3cc0*/  SEL R17, R22, RZ, !P2 ;  /* 0x000000ff16117207 */ /* 0x002fca0005000000 */
[----:B------:R-:W-:-:S07]  /*3cd0*/  IMAD.X R30, R17, 0x1, R30, P3 ;  /* 0x00000001111e7824 */ /* 0x000fce00018e061e */
.L_x_95:
[----:B------:R-:W-:Y:S05]  /*3ce0*/  @!P0 BRA `(.L_x_27) ;  /* 0x0000000400208947 */ /* 0x000fea0003800000 */
.L_x_33:
        /* <DEDUP_REMOVED lines=8> */
.L_x_98:
[----:B------:R-:W-:Y:S05]  /*3d70*/  @!P0 BRA `(.L_x_29) ;  /* 0x0000000000288947 */ /* 0x000fea0003800000 */
[----:B------:R-:W-:-:S07]  /*3d80*/  IMAD.MOV.U32 R22, RZ, RZ, 0x148 ;  /* 0x00000148ff167424 */ /* 0x000fce00078e00ff */
.L_x_31:
        /* <DEDUP_REMOVED lines=8> */
.L_x_101:
[----:B------:R-:W-:Y:S05]  /*3e10*/  @P0 BRA `(.L_x_31) ;  /* 0xfffffffc00dc0947 */ /* 0x000fea000383ffff */
.L_x_29:
[----:B------:R-:W-:Y:S01]  /*3e20*/  UMOV UR5, 0xffffffff ;  /* 0xffffffff00057882 */ /* 0x000fe20000000000 */
[----:B------:R-:W-:-:S04]  /*3e30*/  ISETP.NE.U32.AND P0, PT, R16, 0x65, PT ;  /* 0x000000651000780c */ /* 0x000fc80003f05070 */
[----:B------:R-:W-:Y:S01]  /*3e40*/  ISETP.NE.AND.EX P0, PT, R17, RZ, PT, P0 ;  /* 0x000000ff1100720c */ /* 0x000fe20003f05300 */
[----:B------:R-:W-:-:S12]  /*3e50*/  BRA.DIV UR5, `(.L_x_32) ;  /* 0x0000002205cc7947 */ /* 0x000fd8000b800000 */
[----:B------:R-:W-:Y:S01]  /*3e60*/  VOTE.ANY R0, PT, !P0 ;  /* 0x0000000000007806 */ /* 0x000fe200040e0100 */
[----:B------:R-:W-:-:S03]  /*3e70*/  VIADD R24, R24, 0xffffffe0 ;  /* 0xffffffe018187836 */ /* 0x000fc60000000000 */
[----:B------:R-:W-:-:S05]  /*3e80*/  LOP3.LUT R0, R0, 0x80000000, R44, 0xec, !PT ;  /* 0x8000000000007812 */ /* 0x000fca00078eec2c */
        /* <DEDUP_REMOVED lines=17> */
[----:B------:R-:W0:Y:S02]  /*3fa0*/  SHFL.DOWN PT, R0, R18, 0x4, R23 ;  /* 0x0880000012007989 */ /* 0x000e2400000e0017 */
[----:B------:R-:W-:Y:S02]  /*3fb0*/  IMAD.X R43, R20, 0x1, R19, P2 ;  /* 0x00000001142b7824 */ /* 0x000fe400010e0613 */
[----:B------:R-:W-:-:S03]  /*3fc0*/  VIADD R20, R45, 0x4 ;  /* 0x000000042d147836 */ /* 0x000fc60000000000 */
[----:B------:R-:W1:Y:S02]  /*3fd0*/  SHFL.DOWN PT, R22, R43, 0x4, R23 ;  /* 0x088000002b167989 */ /* 0x000e6400000e0017 */
[----:B------:R-:W-:-:S04]  /*3fe0*/  ISETP.GT.AND P0, PT, R20, R23, PT ;  /* 0x000000171400720c */ /* 0x000fc80003f04270 */
[----:B0-----:R-:W-:Y:S01]  /*3ff0*/  SEL R19, R0, RZ, !P0 ;  /* 0x000000ff00137207 */ /* 0x001fe20004000000 */
[----:B------:R-:W-:-:S03]  /*4000*/  VIADD R0, R45, 0x8 ;  /* 0x000000082d007836 */ /* 0x000fc60000000000 */
[----:B------:R-:W-:Y:S02]  /*4010*/  IADD3 R18, P2, PT, R19, R18, RZ ;  /* 0x0000001213127210 */ /* 0x000fe40007f5e0ff */
[----:B-1----:R-:W-:-:S03]  /*4020*/  SEL R22, R22, RZ, !P0 ;  /* 0x000000ff16167207 */ /* 0x002fc60004000000 */
[----:B------:R-:W0:Y:S01]  /*4030*/  SHFL.DOWN PT, R19, R18, 0x8, R23 ;  /* 0x0900000012137989 */ /* 0x000e2200000e0017 */
[----:B------:R-:W-:Y:S01]  /*4040*/  ISETP.GT.AND P0, PT, R0, R23, PT ;  /* 0x000000170000720c */ /* 0x000fe20003f04270 */
[----:B------:R-:W-:Y:S02]  /*4050*/  VIADD R0, R45, 0x10 ;  /* 0x000000102d007836 */ /* 0x000fe40000000000 */
        /* <DEDUP_REMOVED lines=16> */
.L_x_115:
[----:B------:R-:W-:Y:S05]  /*4160*/  @P0 BRA `(.L_x_33) ;  /* 0xfffffff800e00947 */ /* 0x000fea000383ffff */
.L_x_27:
[----:B------:R-:W-:Y:S01]  /*4170*/  ISETP.NE.AND P2, PT, R45, RZ, PT ;  /* 0x000000ff2d00720c */ /* 0x000fe20003f45270 */
[----:B------:R-:W-:Y:S01]  /*4180*/  BSSY.RECONVERGENT B0, `(.L_x_34) ;  /* 0x0000011000007945 */ /* 0x000fe20003800200 */
[----:B------:R-:W-:Y:S02]  /*4190*/  IMAD.MOV.U32 R20, RZ, RZ, R25 ;  /* 0x000000ffff147224 */ /* 0x000fe400078e0019 */
[----:B------:R-:W-:-:S09]  /*41a0*/  IMAD.MOV.U32 R21, RZ, RZ, R30 ;  /* 0x000000ffff157224 */ /* 0x000fd200078e001e */
[----:B------:R-:W0:Y:S01]  /*41b0*/  @!P2 S2R R17, SR_CgaCtaId ;  /* 0x000000000011a919 */ /* 0x000e220000008800 */
[----:B------:R-:W-:-:S04]  /*41c0*/  @!P2 MOV R0, 0x400 ;  /* 0x000004000000a802 */ /* 0x000fc80000000f00 */
[----:B0-----:R-:W-:Y:S01]  /*41d0*/  @!P2 LEA R27, R17, R0, 0x18 ;  /* 0x00000000111ba211 */ /* 0x001fe200078ec0ff */
[----:B------:R-:W-:Y:S06]  /*41e0*/  @P1 BRA `(.L_x_35) ;  /* 0x0000000000281947 */ /* 0x000fec0003800000 */
[----:B------:R-:W0:Y:S01]  /*41f0*/  S2UR UR7, SR_CgaCtaId ;  /* 0x00000000000779c3 */ /* 0x000e220000008800 */
[----:B------:R-:W-:Y:S01]  /*4200*/  IADD3 R18, P0, PT, R20, R40, RZ ;  /* 0x0000002814127210 */ /* 0x000fe20007f1e0ff */
[----:B------:R-:W-:Y:S01]  /*4210*/  UMOV UR5, 0x400 ;  /* 0x0000040000057882 */ /* 0x000fe20000000000 */
[----:B------:R-:W-:Y:S02]  /*4220*/  IMAD.MOV.U32 R16, RZ, RZ, 0x65 ;  /* 0x00000065ff107424 */ /* 0x000fe400078e00ff */
[----:B------:R-:W-:Y:S02]  /*4230*/  IMAD.MOV.U32 R17, RZ, RZ, 0x0 ;  /* 0x00000000ff117424 */ /* 0x000fe400078e00ff */
[----:B------:R-:W-:-:S05]  /*4240*/  IMAD.X R19, R21, 0x1, R31, P0 ;  /* 0x0000000115137824 */ /* 0x000fca00000e061f */
[----:B------:R1:W-:Y:S01]  /*4250*/  ST.E.128.STRONG.GPU desc[UR10][R28.64+0x200], R16 ;  /* 0x000200101c007985 */ /* 0x0003e2000c10fd0a */
[----:B0-----:R-:W-:-:S09]  /*4260*/  ULEA UR5, UR7, UR5, 0x18 ;  /* 0x0000000507057291 */ /* 0x001fd2000f8ec0ff */
[----:B------:R1:W-:Y:S04]  /*4270*/  STS.64 [UR5+0x10], R18 ;  /* 0x00001012ff007988 */ /* 0x0003e80008000a05 */
[----:B------:R1:W-:Y:S02]  /*4280*/  STS.64 [UR5+0x8], R20 ;  /* 0x00000814ff007988 */ /* 0x0003e40008000a05 */
.L_x_35:
[----:B------:R-:W-:Y:S05]  /*4290*/  BSYNC.RECONVERGENT B0 ;  /* 0x0000000000007941 */ /* 0x000fea0003800200 */
.L_x_34:
[----:B------:R0:W-:Y:S01]  /*42a0*/  @!P2 STS.64 [R27+0x80], R20 ;  /* 0x000080141b00a388 */ /* 0x0001e20000000a00 */
[----:B-1----:R-:W-:Y:S02]  /*42b0*/  IMAD.MOV.U32 R19, RZ, RZ, R42 ;  /* 0x000000ffff137224 */ /* 0x002fe400078e002a */
[----:B------:R-:W-:Y:S02]  /*42c0*/  IMAD.MOV.U32 R23, RZ, RZ, R41 ;  /* 0x000000ffff177224 */ /* 0x000fe400078e0029 */
[----:B------:R-:W-:Y:S02]  /*42d0*/  @!P2 IMAD.MOV.U32 R19, RZ, RZ, R20 ;  /* 0x000000ffff13a224 */ /* 0x000fe400078e0014 */
[----:B------:R-:W-:-:S07]  /*42e0*/  @!P2 IMAD.MOV.U32 R23, RZ, RZ, R21 ;  /* 0x000000ffff17a224 */ /* 0x000fce00078e0015 */
.L_x_21:
[----:B------:R-:W1:Y:S01]  /*42f0*/  S2R R0, SR_TID.X ;  /* 0x0000000000007919 */ /* 0x000e620000002100 */
[----:B------:R-:W-:Y:S05]  /*4300*/  WARPSYNC.ALL ;  /* 0x0000000000007948 */ /* 0x000fea0003800000 */
[----:B------:R-:W-:Y:S01]  /*4310*/  BAR.SYNC.DEFER_BLOCKING 0x0 ;  /* 0x0000000000007b1d */ /* 0x000fe20000010000 */
[----:B-1----:R-:W-:-:S13]  /*4320*/  ISETP.NE.AND P2, PT, R0, RZ, PT ;  /* 0x000000ff0000720c */ /* 0x002fda0003f45270 */
[----:B------:R-:W1:Y:S01]  /*4330*/  @P2 S2R R17, SR_CgaCtaId ;  /* 0x0000000000112919 */ /* 0x000e620000008800 */
[----:B------:R-:W-:-:S04]  /*4340*/  @P2 MOV R0, 0x400 ;  /* 0x0000040000002802 */ /* 0x000fc80000000f00 */
[----:B-1----:R-:W-:-:S06]  /*4350*/  @P2 LEA R17, R17, R0, 0x18 ;  /* 0x0000000011112211 */ /* 0x002fcc00078ec0ff */
[----:B------:R-:W1:Y:S02]  /*4360*/  @P2 LDS.64 R16, [R17+0x80] ;  /* 0x0000800011102984 */ /* 0x000e640000000a00 */
[----:B-1----:R-:W-:-:S04]  /*4370*/  @P2 IADD3 R19, P0, PT, R16, R19, RZ ;  /* 0x0000001310132210 */ /* 0x002fc80007f1e0ff */
[----:B0-----:R-:W-:Y:S01]  /*4380*/  IADD3 R20, P1, PT, R2, R19, RZ ;  /* 0x0000001302147210 */ /* 0x001fe20007f3e0ff */
[----:B------:R-:W-:-:S04]  /*4390*/  @P2 IMAD.X R23, R17, 0x1, R23, P0 ;  /* 0x0000000111172824 */ /* 0x000fc800000e0617 */
[----:B------:R-:W-:-:S08]  /*43a0*/  IMAD.X R21, R3, 0x1, R23, P1 ;  /* 0x0000000103157824 */ /* 0x000fd000008e0617 */
.L_x_20:
[----:B------:R-:W0:Y:S01]  /*43b0*/  S2R R24, SR_TID.X ;  /* 0x0000000000187919 */ /* 0x000e220000002100 */
[----:B------:R-:W-:Y:S01]  /*43c0*/  BAR.SYNC.DEFER_BLOCKING 0x0 ;  /* 0x0000000000007b1d */ /* 0x000fe20000010000 */
[----:B------:R-:W-:-:S07]  /*43d0*/  IADD3 R2, P0, PT, R38, R20, RZ ;  /* 0x0000001426027210 */ /* 0x000fce0007f1e0ff */
[----:B------:R-:W1:Y:S01]  /*43e0*/  S2UR UR7, SR_CgaCtaId ;  /* 0x00000000000779c3 */ /* 0x000e620000008800 */
[----:B------:R-:W-:Y:S01]  /*43f0*/  IMAD.X R3, R39, 0x1, R21, P0 ;  /* 0x0000000127037824 */ /* 0x000fe200000e0615 */
[----:B------:R-:W2:Y:S01]  /*4400*/  S2R R25, SR_LANEID ;  /* 0x0000000000197919 */ /* 0x000ea20000000000 */
[----:B------:R-:W-:Y:S01]  /*4410*/  IADD3 R18, P0, PT, R36, R2, RZ ;  /* 0x0000000224127210 */ /* 0x000fe20007f1e0ff */
[----:B------:R-:W-:-:S04]  /*4420*/  UMOV UR5, 0x400 ;  /* 0x0000040000057882 */ /* 0x000fc80000000000 */
[----:B------:R-:W-:Y:S01]  /*4430*/  IMAD.X R19, R37, 0x1, R3, P0 ;  /* 0x0000000125137824 */ /* 0x000fe200000e0603 */
[----:B------:R-:W-:-:S05]  /*4440*/  IADD3 R16, P0, PT, R34, R18, RZ ;  /* 0x0000001222107210 */ /* 0x000fca0007f1e0ff */
[----:B------:R-:W-:Y:S01]  /*4450*/  IMAD.X R17, R35, 0x1, R19, P0 ;  /* 0x0000000123117824 */ /* 0x000fe200000e0613 */
[----:B------:R-:W-:-:S05]  /*4460*/  IADD3 R22, P0, PT, R32, R16, RZ ;  /* 0x0000001020167210 */ /* 0x000fca0007f1e0ff */
[----:B------:R-:W-:Y:S01]  /*4470*/  IMAD.X R23, R33, 0x1, R17, P0 ;  /* 0x0000000121177824 */ /* 0x000fe200000e0611 */
[----:B------:R-:W-:Y:S02]  /*4480*/  IADD3 R14, P0, PT, R14, R22, RZ ;  /* 0x000000160e0e7210 */ /* 0x000fe40007f1e0ff */
[----:B0-----:R-:W-:Y:S01]  /*4490*/  SHF.R.U32.HI R0, RZ, 0x5, R24 ;  /* 0x00000005ff007819 */ /* 0x001fe20000011618 */
[----:B-1----:R-:W-:Y:S01]  /*44a0*/  ULEA UR5, UR7, UR5, 0x18 ;  /* 0x0000000507057291 */ /* 0x002fe2000f8ec0ff */
[----:B------:R-:W-:Y:S01]  /*44b0*/  ISETP.NE.AND P1, PT, R24, RZ, PT ;  /* 0x000000ff1800720c */ /* 0x000fe20003f25270 */
[----:B------:R-:W-:Y:S01]  /*44c0*/  IMAD.X R15, R15, 0x1, R23, P0 ;  /* 0x000000010f0f7824 */ /* 0x000fe200000e0617 */
[----:B------:R-:W-:-:S05]  /*44d0*/  IADD3 R4, P0, PT, R4, R14, RZ ;  /* 0x0000000e04047210 */ /* 0x000fca0007f1e0ff */
[----:B------:R-:W-:Y:S01]  /*44e0*/  IMAD.X R5, R5, 0x1, R15, P0 ;  /* 0x0000000105057824 */ /* 0x000fe200000e060f */
[----:B------:R-:W-:Y:S01]  /*44f0*/  IADD3 R6, P0, PT, R6, R4, RZ ;  /* 0x0000000406067210 */ /* 0x000fe20007f1e0ff */
[----:B--2---:R-:W-:-:S04]  /*4500*/  IMAD R0, R0, 0x160, R25 ;  /* 0x0000016000007824 */ /* 0x004fc800078e0219 */
[----:B------:R-:W-:Y:S01]  /*4510*/  IMAD.X R7, R7, 0x1, R5, P0 ;  /* 0x0000000107077824 */ /* 0x000fe200000e0605 */
[----:B------:R-:W-:Y:S01]  /*4520*/  LEA R0, R0, UR5, 0x3 ;  /* 0x0000000500007c11 */ /* 0x000fe2000f8e18ff */
[----:B------:R-:W0:Y:S01]  /*4530*/  LDCU UR5, c[0x0][0x3a0] ;  /* 0x00007400ff0577ac */ /* 0x000e220008000800 */
[----:B------:R-:W-:-:S03]  /*4540*/  IADD3 R8, P0, PT, R8, R6, RZ ;  /* 0x0000000608087210 */ /* 0x000fc60007f1e0ff */
[----:B------:R-:W-:Y:S02]  /*4550*/  IMAD R25, R25, 0x50, R0 ;  /* 0x0000005019197824 */ /* 0x000fe400078e0200 */
[----:B------:R-:W-:Y:S01]  /*4560*/  IMAD.X R9, R9, 0x1, R7, P0 ;  /* 0x0000000109097824 */ /* 0x000fe200000e0607 */
[----:B------:R-:W-:Y:S02]  /*4570*/  IADD3 R10, P0, PT, R10, R8, RZ ;  /* 0x000000080a0a7210 */ /* 0x000fe40007f1e0ff */
[----:B------:R1:W-:Y:S03]  /*4580*/  STS.64 [R25+0x8], R2 ;  /* 0x0000080219007388 */ /* 0x0003e60000000a00 */
[----:B------:R-:W-:Y:S01]  /*4590*/  IMAD.X R11, R11, 0x1, R9, P0 ;  /* 0x000000010b0b7824 */ /* 0x000fe200000e0609 */
[----:B------:R-:W-:Y:S04]  /*45a0*/  STS.64 [R25], R20 ;  /* 0x0000001419007388 */ /* 0x000fe80000000a00 */
[----:B------:R-:W-:Y:S01]  /*45b0*/  STS.64 [R25+0x10], R18 ;  /* 0x0000101219007388 */ /* 0x000fe20000000a00 */
[----:B0-----:R-:W-:Y:S01]  /*45c0*/  UIADD3 UR8, UPT, UPT, -UR12, UR5, URZ ;  /* 0x000000050c087290 */ /* 0x001fe2000fffe1ff */
[----:B-1----:R-:W-:-:S02]  /*45d0*/  IADD3 R2, P0, PT, R12, R10, RZ ;  /* 0x0000000a0c027210 */ /* 0x002fc40007f1e0ff */
[----:B------:R-:W-:Y:S01]  /*45e0*/  UMOV UR5, 0x400 ;  /* 0x0000040000057882 */ /* 0x000fe20000000000 */
[----:B------:R-:W-:Y:S01]  /*45f0*/  STS.64 [R25+0x18], R16 ;  /* 0x0000181019007388 */ /* 0x000fe20000000a00 */
[----:B------:R-:W-:Y:S01]  /*4600*/  ULEA UR5, UR7, UR5, 0x18 ;  /* 0x0000000507057291 */ /* 0x000fe2000f8ec0ff */
[----:B------:R-:W-:Y:S02]  /*4610*/  IMAD.U32 R30, RZ, RZ, UR8 ;  /* 0x00000008ff1e7e24 */ /* 0x000fe4000f8e00ff */
[----:B------:R-:W-:Y:S01]  /*4620*/  IMAD.X R3, R13, 0x1, R11, P0 ;  /* 0x000000010d037824 */ /* 0x000fe200000e060b */
[----:B------:R-:W-:Y:S02]  /*4630*/  STS.64 [R25+0x20], R22 ;  /* 0x0000201619007388 */ /* 0x000fe40000000a00 */
[----:B------:R-:W0:Y:S02]  /*4640*/  LDCU.64 UR8, c[0x0][0x388] ;  /* 0x00007100ff0877ac */ /* 0x000e240008000a00 */
[----:B------:R-:W-:Y:S04]  /*4650*/  STS.64 [R25+0x28], R14 ;  /* 0x0000280e19007388 */ /* 0x000fe80000000a00 */
[----:B------:R-:W-:Y:S04]  /*4660*/  STS.64 [R25+0x30], R4 ;  /* 0x0000300419007388 */ /* 0x000fe80000000a00 */
[----:B------:R-:W-:Y:S04]  /*4670*/  STS.64 [R25+0x38], R6 ;  /* 0x0000380619007388 */ /* 0x000fe80000000a00 */
[----:B------:R-:W-:Y:S04]  /*4680*/  STS.64 [R25+0x40], R8 ;  /* 0x0000400819007388 */ /* 0x000fe80000000a00 */
[----:B------:R-:W-:Y:S04]  /*4690*/  STS.64 [R25+0x48], R10 ;  /* 0x0000480a19007388 */ /* 0x000fe80000000a00 */
[----:B------:R1:W-:Y:S01]  /*46a0*/  STS.64 [R25+0x50], R2 ;  /* 0x0000500219007388 */ /* 0x0003e20000000a00 */
[----:B------:R-:W-:-:S03]  /*46b0*/  NOP ;  /* 0x0000000000007918 */ /* 0x000fc60000000000 */
[----:B------:R-:W-:Y:S04]  /*46c0*/  LDS.64 R20, [R0] ;  /* 0x0000000000147984 */ /* 0x000fe80000000a00 */
[----:B------:R-:W-:Y:S01]  /*46d0*/  LDS.64 R16, [R0+0x100] ;  /* 0x0001000000107984 */ /* 0x000fe20000000a00 */
[C---:B-1----:R-:W-:Y:S02]  /*46e0*/  LOP3.LUT R25, R24.reuse, 0x1f, RZ, 0xc0, !PT ;  /* 0x0000001f18197812 */ /* 0x042fe400078ec0ff */
[----:B------:R-:W-:Y:S01]  /*46f0*/  LOP3.LUT R24, R24, 0x3e0, RZ, 0xc0, !PT ;  /* 0x000003e018187812 */ /* 0x000fe200078ec0ff */
[----:B------:R-:W-:Y:S04]  /*4700*/  LDS.64 R18, [R0+0x200] ;  /* 0x0002000000127984 */ /* 0x000fe80000000a00 */
[----:B------:R-:W-:Y:S01]  /*4710*/  LDS.64 R14, [R0+0x300] ;  /* 0x00030000000e7984 */ /* 0x000fe20000000a00 */
[----:B------:R-:W-:-:S03]  /*4720*/  IMAD R27, R24, 0xb, R25 ;  /* 0x0000000b181b7824 */ /* 0x000fc600078e0219 */
[----:B------:R-:W-:Y:S01]  /*4730*/  LDS.64 R12, [R0+0x400] ;  /* 0x00040000000c7984 */ /* 0x000fe20000000a00 */
[C---:B------:R-:W-:Y:S01]  /*4740*/  VIADD R29, R27.reuse, 0x20 ;  /* 0x000000201b1d7836 */ /* 0x040fe20000000000 */
[C---:B------:R-:W-:Y:S01]  /*4750*/  IADD3 R25, P0, PT, R27.reuse, UR12, RZ ;  /* 0x0000000c1b197c10 */ /* 0x040fe2000ff1e0ff */
[C---:B------:R-:W-:Y:S01]  /*4760*/  VIADD R31, R27.reuse, 0x40 ;  /* 0x000000401b1f7836 */ /* 0x040fe20000000000 */
[----:B------:R-:W-:Y:S01]  /*4770*/  LDS.64 R10, [R0+0x500] ;  /* 0x00050000000a7984 */ /* 0x000fe20000000a00 */
[----:B------:R-:W-:Y:S02]  /*4780*/  VIADD R35, R27, 0x60 ;  /* 0x000000601b237836 */ /* 0x000fe40000000000 */
[----:B------:R-:W-:Y:S01]  /*4790*/  IMAD.X R28, RZ, RZ, UR13, P0 ;  /* 0x0000000dff1c7e24 */ /* 0x000fe200080e06ff */
[----:B------:R-:W-:Y:S01]  /*47a0*/  LDS.64 R8, [R0+0x600] ;  /* 0x0006000000087984 */ /* 0x000fe20000000a00 */
[----:B0-----:R-:W-:Y:S01]  /*47b0*/  LEA R24, P0, R25, UR8, 0x3 ;  /* 0x0000000819187c11 */ /* 0x001fe2000f8018ff */
[----:B------:R-:W-:-:S02]  /*47c0*/  VIADD R33, R27, 0x80 ;  /* 0x000000801b217836 */ /* 0x000fc40000000000 */
[----:B------:R-:W-:Y:S01]  /*47d0*/  LDS.64 R6, [R0+0x700] ;  /* 0x0007000000067984 */ /* 0x000fe20000000a00 */
[----:B------:R-:W-:-:S03]  /*47e0*/  LEA.HI.X R25, R25, UR9, R28, 0x3, P0 ;  /* 0x0000000919197c11 */ /* 0x000fc600080f1c1c */
[----:B------:R-:W-:Y:S04]  /*47f0*/  LDS.64 R4, [R0+0x800] ;  /* 0x0008000000047984 */ /* 0x000fe80000000a00 */
[----:B------:R-:W-:Y:S04]  /*4800*/  LDS.64 R2, [R0+0x900] ;  /* 0x0009000000027984 */ /* 0x000fe80000000a00 */
[----:B------:R-:W-:Y:S04]  /*4810*/  LDS.64 R22, [R0+0xa00] ;  /* 0x000a000000167984 */ /* 0x000fe80000000a00 */
[----:B------:R-:W-:Y:S01]  /*4820*/  @!P1 STS [UR5+0x6e00], R30 ;  /* 0x006e001eff009988 */ /* 0x000fe20008000805 */
[----:B------:R-:W-:Y:S06]  /*4830*/  BAR.SYNC.DEFER_BLOCKING 0x0 ;  /* 0x0000000000007b1d */ /* 0x000fec0000010000 */
[----:B------:R-:W0:Y:S02]  /*4840*/  LDS R26, [UR5+0x6e00] ;  /* 0x006e0005ff1a7984 */ /* 0x000e240008000800 */
[----:B0-----:R-:W-:-:S02]  /*4850*/  ISETP.GE.AND P5, PT, R27, R26, PT ;  /* 0x0000001a1b00720c */ /* 0x001fc40003fa6270 */
[-C--:B------:R-:W-:Y:S01]  /*4860*/  ISETP.GE.AND P6, PT, R29, R26.reuse, PT ;  /* 0x0000001a1d00720c */ /* 0x080fe20003fc6270 */
[----:B------:R-:W-:Y:S01]  /*4870*/  VIADD R29, R27, 0xa0 ;  /* 0x000000a01b1d7836 */ /* 0x000fe20000000000 */
[-C--:B------:R-:W-:Y:S01]  /*4880*/  ISETP.GE.AND P0, PT, R31, R26.reuse, PT ;  /* 0x0000001a1f00720c */ /* 0x080fe20003f06270 */
[----:B------:R-:W-:Y:S01]  /*4890*/  VIADD R31, R27, 0xc0 ;  /* 0x000000c01b1f7836 */ /* 0x000fe20000000000 */
[-C--:B------:R-:W-:Y:S02]  /*48a0*/  ISETP.GE.AND P1, PT, R35, R26.reuse, PT ;  /* 0x0000001a2300720c */ /* 0x080fe40003f26270 */
[-C--:B------:R-:W-:Y:S01]  /*48b0*/  ISETP.GE.AND P3, PT, R29, R26.reuse, PT ;  /* 0x0000001a1d00720c */ /* 0x080fe20003f66270 */
[----:B------:R-:W-:Y:S01]  /*48c0*/  VIADD R29, R27, 0xe0 ;  /* 0x000000e01b1d7836 */ /* 0x000fe20000000000 */
[-C--:B------:R-:W-:Y:S01]  /*48d0*/  ISETP.GE.AND P4, PT, R31, R26.reuse, PT ;  /* 0x0000001a1f00720c */ /* 0x080fe20003f86270 */
[----:B------:R-:W-:Y:S01]  /*48e0*/  VIADD R31, R27, 0x100 ;  /* 0x000001001b1f7836 */ /* 0x000fe20000000000 */
[-C--:B------:R-:W-:Y:S01]  /*48f0*/  ISETP.GE.AND P2, PT, R33, R26.reuse, PT ;  /* 0x0000001a2100720c */ /* 0x080fe20003f46270 */
[----:B------:R0:W-:Y:S01]  /*4900*/  @!P5 STG.E.64 desc[UR10][R24.64], R20 ;  /* 0x000000141800d986 */ /* 0x0001e2000c101b0a */
[----:B------:R-:W-:Y:S01]  /*4910*/  ISETP.GE.AND P5, PT, R29, R26, PT ;  /* 0x0000001a1d00720c */ /* 0x000fe20003fa6270 */
[----:B------:R-:W-:-:S02]  /*4920*/  VIADD R29, R27, 0x120 ;  /* 0x000001201b1d7836 */ /* 0x000fc40000000000 */
[----:B------:R-:W-:Y:S01]  /*4930*/  VIADD R27, R27, 0x140 ;  /* 0x000001401b1b7836 */ /* 0x000fe20000000000 */
[----:B------:R0:W-:Y:S01]  /*4940*/  @!P6 STG.E.64 desc[UR10][R24.64+0x100], R16 ;  /* 0x000100101800e986 */ /* 0x0001e2000c101b0a */
[----:B------:R-:W-:-:S03]  /*4950*/  ISETP.GE.AND P6, PT, R31, R26, PT ;  /* 0x0000001a1f00720c */ /* 0x000fc60003fc6270 */
[----:B------:R0:W-:Y:S01]  /*4960*/  @!P0 STG.E.64 desc[UR10][R24.64+0x200], R18 ;  /* 0x0002001218008986 */ /* 0x0001e2000c101b0a */
[----:B------:R-:W-:-:S03]  /*4970*/  ISETP.GE.AND P0, PT, R29, R26, PT ;  /* 0x0000001a1d00720c */ /* 0x000fc60003f06270 */
[----:B------:R0:W-:Y:S01]  /*4980*/  @!P1 STG.E.64 desc[UR10][R24.64+0x300], R14 ;  /* 0x0003000e18009986 */ /* 0x0001e2000c101b0a */
[----:B------:R-:W-:-:S03]  /*4990*/  ISETP.GE.AND P1, PT, R27, R26, PT ;  /* 0x0000001a1b00720c */ /* 0x000fc60003f26270 */
[----:B------:R0:W-:Y:S04]  /*49a0*/  @!P2 STG.E.64 desc[UR10][R24.64+0x400], R12 ;  /* 0x0004000c1800a986 */ /* 0x0001e8000c101b0a */
[----:B------:R0:W-:Y:S04]  /*49b0*/  @!P3 STG.E.64 desc[UR10][R24.64+0x500], R10 ;  /* 0x0005000a1800b986 */ /* 0x0001e8000c101b0a */
[----:B------:R0:W-:Y:S04]  /*49c0*/  @!P4 STG.E.64 desc[UR10][R24.64+0x600], R8 ;  /* 0x000600081800c986 */ /* 0x0001e8000c101b0a */
[----:B------:R0:W-:Y:S04]  /*49d0*/  @!P5 STG.E.64 desc[UR10][R24.64+0x700], R6 ;  /* 0x000700061800d986 */ /* 0x0001e8000c101b0a */
[----:B------:R0:W-:Y:S04]  /*49e0*/  @!P6 STG.E.64 desc[UR10][R24.64+0x800], R4 ;  /* 0x000800041800e986 */ /* 0x0001e8000c101b0a */
[----:B------:R0:W-:Y:S01]  /*49f0*/  @!P0 STG.E.64 desc[UR10][R24.64+0x900], R2 ;  /* 0x0009000218008986 */ /* 0x0001e2000c101b0a */
[----:B------:R-:W-:Y:S05]  /*4a00*/  @P1 EXIT ;  /* 0x000000000000194d */ /* 0x000fea0003800000 */
[----:B------:R-:W-:Y:S01]  /*4a10*/  STG.E.64 desc[UR10][R24.64+0xa00], R22 ;  /* 0x000a001618007986 */ /* 0x000fe2000c101b0a */
[----:B------:R-:W-:Y:S05]  /*4a20*/  EXIT ;  /* 0x000000000000794d */ /* 0x000fea0003800000 */
.L_x_5:
[----:B------:R-:W-:Y:S01]  /*4a30*/  BSSY B1, `(.L_x_36) ;  /* 0x0000006000017945 */ /* 0x000fe20003800000 */
[----:B------:R-:W-:Y:S01]  /*4a40*/  PLOP3.LUT P0, PT, P0, PT, PT, 0x8, 0x80 ;  /* 0x000000000080781c */ /* 0x000fe2000070e170 */
[----:B------:R-:W-:-:S12]  /*4a50*/  IMAD.MOV.U32 R0, RZ, RZ, -0x1 ;  /* 0xffffffffff007424 */ /* 0x000fd800078e00ff */
[----:B------:R-:W-:Y:S05]  /*4a60*/  WARPSYNC.COLLECTIVE R0, `(.L_x_37) ;  /* 0x0000000000087348 */ /* 0x000fea0003c00000 */
[----:B------:R-:W-:Y:S01]  /*4a70*/  VOTE.ANY P0, P0 ;  /* 0x0000000000ff7806 */ /* 0x000fe20000000100 */
[----:B------:R-:W-:-:S12]  /*4a80*/  ENDCOLLECTIVE ;  /* 0x000000000000791b */ /* 0x000fd80003800000 */
.L_x_37:
[----:B------:R-:W-:Y:S05]  /*4a90*/  BSYNC B1 ;  /* 0x0000000000017941 */ /* 0x000fea0003800000 */
.L_x_36:
[----:B------:R-:W-:Y:S05]  /*4aa0*/  BRA `(.L_x_38) ;  /* 0xffffffc800387947 */ /* 0x000fea000383ffff */
.L_x_7:
[----:B------:R-:W-:Y:S01]  /*4ab0*/  BSSY B1, `(.L_x_39) ;  /* 0x0000006000017945 */ /* 0x000fe20003800000 */
[----:B------:R-:W-:Y:S01]  /*4ac0*/  PLOP3.LUT P0, PT, P0, PT, PT, 0x8, 0x80 ;  /* 0x000000000080781c */ /* 0x000fe2000070e170 */
[----:B------:R-:W-:-:S12]  /*4ad0*/  IMAD.MOV.U32 R0, RZ, RZ, -0x1 ;  /* 0xffffffffff007424 */ /* 0x000fd800078e00ff */
[----:B------:R-:W-:Y:S05]  /*4ae0*/  WARPSYNC.COLLECTIVE R0, `(.L_x_40) ;  /* 0x0000000000087348 */ /* 0x000fea0003c00000 */
[----:B------:R-:W-:Y:S01]  /*4af0*/  VOTE.ANY P0, P0 ;  /* 0x0000000000ff7806 */ /* 0x000fe20000000100 */
[----:B------:R-:W-:-:S12]  /*4b00*/  ENDCOLLECTIVE ;  /* 0x000000000000791b */ /* 0x000fd80003800000 */
.L_x_40:
[----:B------:R-:W-:Y:S05]  /*4b10*/  BSYNC B1 ;  /* 0x0000000000017941 */ /* 0x000fea0003800000 */
.L_x_39:
[----:B------:R-:W-:Y:S05]  /*4b20*/  BRA `(.L_x_41) ;  /* 0xffffffc800407947 */ /* 0x000fea000383ffff */
.L_x_9:
[----:B------:R-:W0:Y:S01]  /*4b30*/  S2R R20, SR_GEMASK ;  /* 0x0000000000147919 */ /* 0x000e220000003c00 */
[----:B------:R-:W-:Y:S01]  /*4b40*/  BSSY B1, `(.L_x_42) ;  /* 0x0000006000017945 */ /* 0x000fe20003800000 */
[----:B------:R-:W-:Y:S01]  /*4b50*/  PLOP3.LUT P0, PT, P0, PT, PT, 0x8, 0x80 ;  /* 0x000000000080781c */ /* 0x000fe2000070e170 */
[----:B------:R-:W-:-:S12]  /*4b60*/  IMAD.MOV.U32 R0, RZ, RZ, -0x1 ;  /* 0xffffffffff007424 */ /* 0x000fd800078e00ff */
[----:B0-----:R-:W-:Y:S05]  /*4b70*/  WARPSYNC.COLLECTIVE R0, `(.L_x_43) ;  /* 0x0000000000087348 */ /* 0x001fea0003c00000 */
[----:B------:R-:W-:Y:S01]  /*4b80*/  VOTE.ANY R0, PT, P0 ;  /* 0x0000000000007806 */ /* 0x000fe200000e0100 */
[----:B0-----:R-:W-:Y:S06]  /*4b90*/  ENDCOLLECTIVE ;  /* 0x000000000000791b */ /* 0x001fec0003800000 */
.L_x_43:
[----:B------:R-:W-:Y:S05]  /*4ba0*/  BSYNC B1 ;  /* 0x0000000000017941 */ /* 0x000fea0003800000 */
.L_x_42:
[----:B------:R-:W-:Y:S01]  /*4bb0*/  LOP3.LUT R0, R0, 0x80000000, R20, 0xec, !PT ;  /* 0x8000000000007812 */ /* 0x000fe200078eec14 */
[----:B------:R-:W-:Y:S01]  /*4bc0*/  IMAD.MOV.U32 R20, RZ, RZ, 0x1 ;  /* 0x00000001ff147424 */ /* 0x000fe200078e00ff */
[----:B------:R-:W0:Y:S03]  /*4bd0*/  S2R R31, SR_LANEID ;  /* 0x00000000001f7919 */ /* 0x000e260000000000 */
[----:B------:R-:W-:-:S05]  /*4be0*/  VIADD R21, R0, 0xffffffff ;  /* 0xffffffff00157836 */ /* 0x000fca0000000000 */
[----:B------:R-:W-:Y:S01]  /*4bf0*/  LOP3.LUT R25, R0, R21, RZ, 0xc, !PT ;  /* 0x0000001500197212 */ /* 0x000fe200078e0cff */
[----:B------:R-:W-:Y:S02]  /*4c00*/  IMAD.MOV.U32 R21, RZ, RZ, R10 ;  /* 0x000000ffff157224 */ /* 0x000fe400078e000a */
[----:B------:R-:W-:Y:S01]  /*4c10*/  IMAD.MOV.U32 R0, RZ, RZ, -0x1 ;  /* 0xffffffffff007424 */ /* 0x000fe200078e00ff */
[----:B------:R1:W2:Y:S06]  /*4c20*/  POPC R23, R25 ;  /* 0x0000001900177309 */ /* 0x0002ac0000000000 */
[----:B012---:R-:W-:Y:S05]  /*4c30*/  WARPSYNC.COLLECTIVE R0, `(.L_x_44) ;  /* 0x0000000000087348 */ /* 0x007fea0003c00000 */
[----:B--2---:R2:W3:Y:S02]  /*4c40*/  SHFL.DOWN P3, R22, R21, R20, R23 ;  /* 0x0800001415167389 */ /* 0x0044e40000060017 */
[----:B0123--:R-:W-:Y:S05]  /*4c50*/  ENDCOLLECTIVE ;  /* 0x000000000000791b */ /* 0x00ffea0003800000 */
.L_x_44:
[C---:B------:R-:W-:Y:S01]  /*4c60*/  ISETP.GE.AND P0, PT, R31.reuse, R23, PT ;  /* 0x000000171f00720c */ /* 0x040fe20003f06270 */
[----:B------:R-:W-:Y:S02]  /*4c70*/  VIADD R28, R31, 0x2 ;  /* 0x000000021f1c7836 */ /* 0x000fe40000000000 */
[----:B------:R-:W-:Y:S02]  /*4c80*/  IMAD.MOV.U32 R21, RZ, RZ, R11 ;  /* 0x000000ffff157224 */ /* 0x000fe400078e000b */
[----:B------:R-:W-:-:S08]  /*4c90*/  IMAD.MOV.U32 R26, RZ, RZ, R22 ;  /* 0x000000ffff1a7224 */ /* 0x000fd000078e0016 */
[----:B------:R-:W-:Y:S05]  /*4ca0*/  WARPSYNC.COLLECTIVE R0, `(.L_x_45) ;  /* 0x0000000000087348 */ /* 0x000fea0003c00000 */
[----:B------:R0:W1:Y:S02]  /*4cb0*/  SHFL.DOWN P3, R22, R21, R20, R23 ;  /* 0x0800001415167389 */ /* 0x0000640000060017 */
[----:B01----:R-:W-:Y:S05]  /*4cc0*/  ENDCOLLECTIVE ;  /* 0x000000000000791b */ /* 0x003fea0003800000 */
.L_x_45:
[----:B------:R-:W-:-:S04]  /*4cd0*/  SEL R27, R26, RZ, !P0 ;  /* 0x000000ff1a1b7207 */ /* 0x000fc80004000000 */
[----:B------:R-:W-:Y:S01]  /*4ce0*/  IADD3 R38, P1, PT, R10, R27, RZ ;  /* 0x0000001b0a267210 */ /* 0x000fe20007f3e0ff */
[----:B------:R-:W-:-:S05]  /*4cf0*/  VIADD R27, R31, 0x4 ;  /* 0x000000041f1b7836 */ /* 0x000fca0000000000 */
[----:B------:R-:W-:Y:S01]  /*4d00*/  ISETP.GT.AND P2, PT, R27, R23, PT ;  /* 0x000000171b00720c */ /* 0x000fe20003f44270 */
[----:B------:R-:W-:Y:S02]  /*4d10*/  IMAD.MOV.U32 R21, RZ, RZ, R38 ;  /* 0x000000ffff157224 */ /* 0x000fe400078e0026 */
[----:B------:R-:W-:Y:S02]  /*4d20*/  IMAD.MOV.U32 R20, RZ, RZ, 0x2 ;  /* 0x00000002ff147424 */ /* 0x000fe400078e00ff */
[----:B------:R-:W-:-:S08]  /*4d30*/  IMAD.MOV.U32 R25, RZ, RZ, R22 ;  /* 0x000000ffff197224 */ /* 0x000fd000078e0016 */
[----:B------:R-:W-:Y:S05]  /*4d40*/  WARPSYNC.COLLECTIVE R0, `(.L_x_46) ;  /* 0x0000000000087348 */ /* 0x000fea0003c00000 */
[----:B------:R0:W1:Y:S02]  /*4d50*/  SHFL.DOWN P3, R22, R21, R20, R23 ;  /* 0x0800001415167389 */ /* 0x0000640000060017 */
[----:B01----:R-:W-:Y:S05]  /*4d60*/  ENDCOLLECTIVE ;  /* 0x000000000000791b */ /* 0x003fea0003800000 */
.L_x_46:
[----:B------:R-:W-:Y:S02]  /*4d70*/  SEL R25, R25, RZ, !P0 ;  /* 0x000000ff19197207 */ /* 0x000fe40004000000 */
[----:B------:R-:W-:-:S03]  /*4d80*/  ISETP.GT.AND P0, PT, R28, R23, PT ;  /* 0x000000171c00720c */ /* 0x000fc60003f04270 */
[----:B------:R-:W-:-:S04]  /*4d90*/  IMAD.X R44, R11, 0x1, R25, P1 ;  /* 0x000000010b2c7824 */ /* 0x000fc800008e0619 */
[----:B------:R-:W-:Y:S01]  /*4da0*/  IMAD.MOV.U32 R21, RZ, RZ, R44 ;  /* 0x000000ffff157224 */ /* 0x000fe200078e002c */
[----:B------:R-:W-:-:S07]  /*4db0*/  SEL R11, R22, RZ, !P0 ;  /* 0x000000ff160b7207 */ /* 0x000fce0004000000 */
[----:B------:R-:W-:Y:S05]  /*4dc0*/  WARPSYNC.COLLECTIVE R0, `(.L_x_47) ;  /* 0x0000000000087348 */ /* 0x000fea0003c00000 */
[----:B------:R0:W1:Y:S02]  /*4dd0*/  SHFL.DOWN P3, R22, R21, R20, R23 ;  /* 0x0800001415167389 */ /* 0x0000640000060017 */
[----:B01----:R-:W-:Y:S05]  /*4de0*/  ENDCOLLECTIVE ;  /* 0x000000000000791b */ /* 0x003fea0003800000 */
.L_x_47:
[----:B------:R-:W-:-:S05]  /*4df0*/  IADD3 R26, P1, PT, R11, R38, RZ ;  /* 0x000000260b1a7210 */ /* 0x000fca0007f3e0ff */
[----:B------:R-:W-:Y:S02]  /*4e00*/  IMAD.MOV.U32 R21, RZ, RZ, R26 ;  /* 0x000000ffff157224 */ /* 0x000fe400078e001a */
[----:B------:R-:W-:Y:S02]  /*4e10*/  IMAD.MOV.U32 R20, RZ, RZ, 0x4 ;  /* 0x00000004ff147424 */ /* 0x000fe400078e00ff */
[----:B------:R-:W-:-:S07]  /*4e20*/  IMAD.MOV.U32 R25, RZ, RZ, R22 ;  /* 0x000000ffff197224 */ /* 0x000fce00078e0016 */
[----:B------:R-:W-:Y:S05]  /*4e30*/  WARPSYNC.COLLECTIVE R0, `(.L_x_48) ;  /* 0x0000000000087348 */ /* 0x000fea0003c00000 */
[----:B------:R0:W1:Y:S02]  /*4e40*/  SHFL.DOWN P3, R22, R21, R20, R23 ;  /* 0x0800001415167389 */ /* 0x0000640000060017 */
[----:B01----:R-:W-:Y:S05]  /*4e50*/  ENDCOLLECTIVE ;  /* 0x000000000000791b */ /* 0x003fea0003800000 */
.L_x_48:
[----:B------:R-:W-:Y:S02]  /*4e60*/  SEL R25, R25, RZ, !P0 ;  /* 0x000000ff19197207 */ /* 0x000fe40004000000 */
[----:B------:R-:W-:-:S03]  /*4e70*/  ISETP.NE.U32.AND P0, PT, R8, 0x65, PT ;  /* 0x000000650800780c */ /* 0x000fc60003f05070 */
[----:B------:R-:W-:Y:S01]  /*4e80*/  IMAD.X R30, R25, 0x1, R44, P1 ;  /* 0x00000001191e7824 */ /* 0x000fe200008e062c */
[----:B------:R-:W-:Y:S01]  /*4e90*/  ISETP.NE.AND.EX P0, PT, R9, RZ, PT, P0 ;  /* 0x000000ff0900720c */ /* 0x000fe20003f05300 */
[----:B------:R-:W-:Y:S02]  /*4ea0*/  VIADD R25, R31, 0x10 ;  /* 0x000000101f197836 */ /* 0x000fe40000000000 */
[----:B------:R-:W-:Y:S01]  /*4eb0*/  IMAD.MOV.U32 R21, RZ, RZ, R30 ;  /* 0x000000ffff157224 */ /* 0x000fe200078e001e */
[----:B------:R-:W-:-:S09]  /*4ec0*/  SEL R11, R22, RZ, !P2 ;  /* 0x000000ff160b7207 */ /* 0x000fd20005000000 */
[----:B------:R-:W-:Y:S05]  /*4ed0*/  WARPSYNC.COLLECTIVE R0, `(.L_x_49) ;  /* 0x0000000000087348 */ /* 0x000fea0003c00000 */
[----:B------:R0:W1:Y:S02]  /*4ee0*/  SHFL.DOWN P3, R22, R21, R20, R23 ;  /* 0x0800001415167389 */ /* 0x0000640000060017 */
[----:B01----:R-:W-:Y:S05]  /*4ef0*/  ENDCOLLECTIVE ;  /* 0x000000000000791b */ /* 0x003fea0003800000 */
.L_x_49:
[----:B------:R-:W-:Y:S01]  /*4f00*/  IADD3 R38, P1, PT, R11, R26, RZ ;  /* 0x0000001a0b267210 */ /* 0x000fe20007f3e0ff */
[----:B------:R-:W-:-:S04]  /*4f10*/  VIADD R26, R31, 0x8 ;  /* 0x000000081f1a7836 */ /* 0x000fc80000000000 */
[----:B------:R-:W-:Y:S02]  /*4f20*/  IMAD.MOV.U32 R21, RZ, RZ, R38 ;  /* 0x000000ffff157224 */ /* 0x000fe400078e0026 */
[----:B------:R-:W-:Y:S02]  /*4f30*/  IMAD.MOV.U32 R20, RZ, RZ, 0x8 ;  /* 0x00000008ff147424 */ /* 0x000fe400078e00ff */
[----:B------:R-:W-:-:S07]  /*4f40*/  IMAD.MOV.U32 R10, RZ, RZ, R22 ;  /* 0x000000ffff0a7224 */ /* 0x000fce00078e0016 */
[----:B------:R-:W-:Y:S05]  /*4f50*/  WARPSYNC.COLLECTIVE R0, `(.L_x_50) ;  /* 0x0000000000087348 */ /* 0x000fea0003c00000 */
[----:B------:R0:W1:Y:S02]  /*4f60*/  SHFL.DOWN P3, R22, R21, R20, R23 ;  /* 0x0800001415167389 */ /* 0x0000640000060017 */
[----:B01----:R-:W-:Y:S05]  /*4f70*/  ENDCOLLECTIVE ;  /* 0x000000000000791b */ /* 0x003fea0003800000 */
.L_x_50:
[----:B------:R-:W-:Y:S02]  /*4f80*/  SEL R11, R10, RZ, !P2 ;  /* 0x000000ff0a0b7207 */ /* 0x000fe40005000000 */
[----:B------:R-:W-:-:S03]  /*4f90*/  ISETP.GT.AND P2, PT, R26, R23, PT ;  /* 0x000000171a00720c */ /* 0x000fc60003f44270 */
[----:B------:R-:W-:Y:S01]  /*4fa0*/  IMAD.X R11, R11, 0x1, R30, P1 ;  /* 0x000000010b0b7824 */ /* 0x000fe200008e061e */
[----:B------:R-:W-:-:S03]  /*4fb0*/  ISETP.GT.AND P1, PT, R25, R23, PT ;  /* 0x000000171900720c */ /* 0x000fc60003f24270 */
[----:B------:R-:W-:Y:S01]  /*4fc0*/  IMAD.MOV.U32 R21, RZ, RZ, R11 ;  /* 0x000000ffff157224 */ /* 0x000fe200078e000b */
[----:B------:R-:W-:-:S09]  /*4fd0*/  SEL R29, R22, RZ, !P2 ;  /* 0x000000ff161d7207 */ /* 0x000fd20005000000 */
[----:B------:R-:W-:Y:S05]  /*4fe0*/  WARPSYNC.COLLECTIVE R0, `(.L_x_51) ;  /* 0x0000000000087348 */ /* 0x000fea0003c00000 */
[----:B------:R0:W1:Y:S02]  /*4ff0*/  SHFL.DOWN P3, R22, R21, R20, R23 ;  /* 0x0800001415167389 */ /* 0x0000640000060017 */
[----:B01----:R-:W-:Y:S05]  /*5000*/  ENDCOLLECTIVE ;  /* 0x000000000000791b */ /* 0x003fea0003800000 */
.L_x_51:
[----:B------:R-:W-:-:S05]  /*5010*/  IADD3 R29, P4, PT, R29, R38, RZ ;  /* 0x000000261d1d7210 */ /* 0x000fca0007f9e0ff */
[----:B------:R-:W-:Y:S02]  /*5020*/  IMAD.MOV.U32 R21, RZ, RZ, R29 ;  /* 0x000000ffff157224 */ /* 0x000fe400078e001d */
[----:B------:R-:W-:Y:S02]  /*5030*/  IMAD.MOV.U32 R20, RZ, RZ, 0x10 ;  /* 0x00000010ff147424 */ /* 0x000fe400078e00ff */
[----:B------:R-:W-:-:S07]  /*5040*/  IMAD.MOV.U32 R10, RZ, RZ, R22 ;  /* 0x000000ffff0a7224 */ /* 0x000fce00078e0016 */
[----:B------:R-:W-:Y:S05]  /*5050*/  WARPSYNC.COLLECTIVE R0, `(.L_x_52) ;  /* 0x0000000000087348 */ /* 0x000fea0003c00000 */
[----:B------:R0:W1:Y:S02]  /*5060*/  SHFL.DOWN P3, R22, R21, R20, R23 ;  /* 0x0800001415167389 */ /* 0x0000640000060017 */
[----:B01----:R-:W-:Y:S05]  /*5070*/  ENDCOLLECTIVE ;  /* 0x000000000000791b */ /* 0x003fea0003800000 */
.L_x_52:
[----:B------:R-:W-:-:S05]  /*5080*/  SEL R10, R10, RZ, !P2 ;  /* 0x000000ff0a0a7207 */ /* 0x000fca0005000000 */
[----:B------:R-:W-:-:S04]  /*5090*/  IMAD.X R10, R10, 0x1, R11, P4 ;  /* 0x000000010a0a7824 */ /* 0x000fc800020e060b */
[----:B------:R-:W-:Y:S02]  /*50a0*/  IMAD.MOV.U32 R21, RZ, RZ, R10 ;  /* 0x000000ffff157224 */ /* 0x000fe400078e000a */
[----:B------:R-:W-:-:S05]  /*50b0*/  IMAD.MOV.U32 R0, RZ, RZ, R22 ;  /* 0x000000ffff007224 */ /* 0x000fca00078e0016 */
[----:B------:R-:W-:Y:S01]  /*50c0*/  SEL R8, R0, RZ, !P1 ;  /* 0x000000ff00087207 */ /* 0x000fe20004800000 */
[----:B------:R-:W-:-:S03]  /*50d0*/  IMAD.MOV.U32 R0, RZ, RZ, -0x1 ;  /* 0xffffffffff007424 */ /* 0x000fc600078e00ff */
[----:B------:R-:W-:-:S13]  /*50e0*/  IADD3 R29, P2, PT, R8, R29, RZ ;  /* 0x0000001d081d7210 */ /* 0x000fda0007f5e0ff */
[----:B------:R-:W-:Y:S05]  /*50f0*/  WARPSYNC.COLLECTIVE R0, `(.L_x_53) ;  /* 0x0000000000087348 */ /* 0x000fea0003c00000 */
[----:B------:R0:W1:Y:S02]  /*5100*/  SHFL.DOWN P3, R22, R21, R20, R23 ;  /* 0x0800001415167389 */ /* 0x0000640000060017 */
[----:B01----:R-:W-:Y:S05]  /*5110*/  ENDCOLLECTIVE ;  /* 0x000000000000791b */ /* 0x003fea0003800000 */
.L_x_53:
[----:B------:R-:W0:Y:S02]  /*5120*/  LDC.64 R8, c[0x0][0x390] ;  /* 0x0000e400ff087b82 */ /* 0x000e240000000a00 */
[----:B0-----:R-:W-:Y:S05]  /*5130*/  WARPSYNC.COLLECTIVE R0, `(.L_x_54) ;  /* 0x0000000000087348 */ /* 0x001fea0003c00000 */
[----:B------:R-:W-:Y:S01]  /*5140*/  VOTE.ALL P0, P0 ;  /* 0x0000000000ff7806 */ /* 0x000fe20000000000 */
[----:B0-----:R-:W-:-:S12]  /*5150*/  ENDCOLLECTIVE ;  /* 0x000000000000791b */ /* 0x001fd80003800000 */
.L_x_54:
[----:B------:R-:W-:Y:S02]  /*5160*/  SEL R31, R22, RZ, !P1 ;  /* 0x000000ff161f7207 */ /* 0x000fe40004800000 */
[----:B------:R-:W-:-:S03]  /*5170*/  IADD3 R30, P3, PT, R8, 0x200, RZ ;  /* 0x00000200081e7810 */ /* 0x000fc60007f7e0ff */
[----:B------:R-:W-:Y:S02]  /*5180*/  IMAD.X R31, R31, 0x1, R10, P2 ;  /* 0x000000011f1f7824 */ /* 0x000fe400010e060a */
[----:B------:R-:W-:Y:S01]  /*5190*/  IMAD.X R38, RZ, RZ, R9, P3 ;  /* 0x000000ffff267224 */ /* 0x000fe200018e0609 */
[----:B------:R-:W-:Y:S07]  /*51a0*/  BRA `(.L_x_55) ;  /* 0xffffffc400847947 */ /* 0x000fee000383ffff */
.L_x_11:
[----:B------:R-:W-:Y:S01]  /*51b0*/  BSSY B1, `(.L_x_56) ;  /* 0x0000006000017945 */ /* 0x000fe20003800000 */
[----:B------:R-:W-:Y:S01]  /*51c0*/  PLOP3.LUT P0, PT, P0, PT, PT, 0x8, 0x80 ;  /* 0x000000000080781c */ /* 0x000fe2000070e170 */
[----:B------:R-:W-:-:S12]  /*51d0*/  IMAD.MOV.U32 R0, RZ, RZ, -0x1 ;  /* 0xffffffffff007424 */ /* 0x000fd800078e00ff */
[----:B------:R-:W-:Y:S05]  /*51e0*/  WARPSYNC.COLLECTIVE R0, `(.L_x_57) ;  /* 0x0000000000087348 */ /* 0x000fea0003c00000 */
[----:B------:R-:W-:Y:S01]  /*51f0*/  VOTE.ANY P0, P0 ;  /* 0x0000000000ff7806 */ /* 0x000fe20000000100 */
[----:B------:R-:W-:-:S12]  /*5200*/  ENDCOLLECTIVE ;  /* 0x000000000000791b */ /* 0x000fd80003800000 */
.L_x_57:
[----:B------:R-:W-:Y:S05]  /*5210*/  BSYNC B1 ;  /* 0x0000000000017941 */ /* 0x000fea0003800000 */
.L_x_56:
[----:B------:R-:W-:Y:S05]  /*5220*/  BRA `(.L_x_58) ;  /* 0xffffffc400907947 */ /* 0x000fea000383ffff */
.L_x_13:
[----:B------:R-:W-:Y:S01]  /*5230*/  BSSY B1, `(.L_x_59) ;  /* 0x0000006000017945 */ /* 0x000fe20003800000 */
[----:B------:R-:W-:Y:S01]  /*5240*/  PLOP3.LUT P0, PT, P0, PT, PT, 0x8, 0x80 ;  /* 0x000000000080781c */ /* 0x000fe2000070e170 */
[----:B------:R-:W-:-:S12]  /*5250*/  IMAD.MOV.U32 R0, RZ, RZ, -0x1 ;  /* 0xffffffffff007424 */ /* 0x000fd800078e00ff */
[----:B------:R-:W-:Y:S05]  /*5260*/  WARPSYNC.COLLECTIVE R0, `(.L_x_60) ;  /* 0x0000000000087348 */ /* 0x000fea0003c00000 */
[----:B------:R-:W-:Y:S01]  /*5270*/  VOTE.ANY P0, P0 ;  /* 0x0000000000ff7806 */ /* 0x000fe20000000100 */
[----:B------:R-:W-:-:S12]  /*5280*/  ENDCOLLECTIVE ;  /* 0x000000000000791b */ /* 0x000fd80003800000 */
.L_x_60:
[----:B------:R-:W-:Y:S05]  /*5290*/  BSYNC B1 ;  /* 0x0000000000017941 */ /* 0x000fea0003800000 */
.L_x_59:
[----:B------:R-:W-:Y:S05]  /*52a0*/  BRA `(.L_x_61) ;  /* 0xffffffc400987947 */ /* 0x000fea000383ffff */
.L_x_15:
[----:B------:R-:W-:Y:S01]  /*52b0*/  BSSY B1, `(.L_x_62) ;  /* 0x0000006000017945 */ /* 0x000fe20003800000 */
[----:B------:R-:W-:Y:S01]  /*52c0*/  PLOP3.LUT P0, PT, P0, PT, PT, 0x8, 0x80 ;  /* 0x000000000080781c */ /* 0x000fe2000070e170 */
[----:B------:R-:W-:-:S12]  /*52d0*/  IMAD.MOV.U32 R0, RZ, RZ, -0x1 ;  /* 0xffffffffff007424 */ /* 0x000fd800078e00ff */
[----:B------:R-:W-:Y:S05]  /*52e0*/  WARPSYNC.COLLECTIVE R0, `(.L_x_63) ;  /* 0x0000000000087348 */ /* 0x000fea0003c00000 */
[----:B------:R-:W-:Y:S01]  /*52f0*/  VOTE.ANY R0, PT, P0 ;  /* 0x0000000000007806 */ /* 0x000fe200000e0100 */
[----:B------:R-:W-:Y:S06]  /*5300*/  ENDCOLLECTIVE ;  /* 0x000000000000791b */ /* 0x000fec0003800000 */
.L_x_63:
[----:B------:R-:W-:Y:S05]  /*5310*/  BSYNC B1 ;  /* 0x0000000000017941 */ /* 0x000fea0003800000 */
.L_x_62:
[----:B------:R-:W0:Y:S01]  /*5320*/  S2R R20, SR_GEMASK ;  /* 0x0000000000147919 */ /* 0x000e220000003c00 */
[----:B------:R-:W-:Y:S01]  /*5330*/  VIADD R24, R24, 0xffffffe0 ;  /* 0xffffffe018187836 */ /* 0x000fe20000000000 */
[----:B0-----:R-:W-:Y:S01]  /*5340*/  LOP3.LUT R0, R0, 0x80000000, R20, 0xec, !PT ;  /* 0x8000000000007812 */ /* 0x001fe200078eec14 */
[----:B------:R-:W-:-:S04]  /*5350*/  IMAD.MOV.U32 R20, RZ, RZ, 0x1 ;  /* 0x00000001ff147424 */ /* 0x000fc800078e00ff */
[----:B------:R-:W-:-:S05]  /*5360*/  VIADD R21, R0, 0xffffffff ;  /* 0xffffffff00157836 */ /* 0x000fca0000000000 */
[----:B------:R-:W-:Y:S01]  /*5370*/  LOP3.LUT R22, R0, R21, RZ, 0xc, !PT ;  /* 0x0000001500167212 */ /* 0x000fe200078e0cff */
[----:B------:R-:W-:Y:S02]  /*5380*/  IMAD.MOV.U32 R21, RZ, RZ, R10 ;  /* 0x000000ffff157224 */ /* 0x000fe400078e000a */
[----:B------:R-:W-:Y:S01]  /*5390*/  IMAD.MOV.U32 R0, RZ, RZ, -0x1 ;  /* 0xffffffffff007424 */ /* 0x000fe200078e00ff */
[----:B------:R0:W1:Y:S06]  /*53a0*/  POPC R23, R22 ;  /* 0x0000001600177309 */ /* 0x00006c0000000000 */
[----:B01----:R-:W-:Y:S05]  /*53b0*/  WARPSYNC.COLLECTIVE R0, `(.L_x_64) ;  /* 0x0000000000087348 */ /* 0x003fea0003c00000 */
[----:B01----:R0:W1:Y:S02]  /*53c0*/  SHFL.DOWN P3, R22, R21, R20, R23 ;  /* 0x0800001415167389 */ /* 0x0030640000060017 */
[----:B01----:R-:W-:Y:S05]  /*53d0*/  ENDCOLLECTIVE ;  /* 0x000000000000791b */ /* 0x003fea0003800000 */
.L_x_64:
[----:B------:R-:W-:Y:S02]  /*53e0*/  IMAD.MOV.U32 R21, RZ, RZ, R11 ;  /* 0x000000ffff157224 */ /* 0x000fe400078e000b */
[----:B------:R-:W-:-:S07]  /*53f0*/  IMAD.MOV.U32 R44, RZ, RZ, R22 ;  /* 0x000000ffff2c7224 */ /* 0x000fce00078e0016 */
[----:B------:R-:W-:Y:S05]  /*5400*/  WARPSYNC.COLLECTIVE R0, `(.L_x_65) ;  /* 0x0000000000087348 */ /* 0x000fea0003c00000 */
[----:B------:R0:W1:Y:S02]  /*5410*/  SHFL.DOWN P3, R22, R21, R20, R23 ;  /* 0x0800001415167389 */ /* 0x0000640000060017 */
[----:B01----:R-:W-:Y:S05]  /*5420*/  ENDCOLLECTIVE ;  /* 0x000000000000791b */ /* 0x003fea0003800000 */
.L_x_65:
[----:B------:R-:W0:Y:S01]  /*5430*/  S2R R20, SR_LANEID ;  /* 0x0000000000147919 */ /* 0x000e220000000000 */
[----:B------:R-:W-:Y:S01]  /*5440*/  IMAD.MOV.U32 R0, RZ, RZ, R22 ;  /* 0x000000ffff007224 */ /* 0x000fe200078e0016 */
[----:B0-----:R-:W-:Y:S01]  /*5450*/  ISETP.GE.AND P0, PT, R20, R23, PT ;  /* 0x000000171400720c */ /* 0x001fe20003f06270 */
[----:B------:R-:W-:-:S03]  /*5460*/  IMAD.MOV.U32 R20, RZ, RZ, 0x2 ;  /* 0x00000002ff147424 */ /* 0x000fc600078e00ff */
[----:B------:R-:W-:Y:S02]  /*5470*/  SEL R44, R44, RZ, !P0 ;  /* 0x000000ff2c2c7207 */ /* 0x000fe40004000000 */
[----:B------:R-:W-:Y:S02]  /*5480*/  SEL R0, R0, RZ, !P0 ;  /* 0x000000ff00007207 */ /* 0x000fe40004000000 */
[----:B------:R-:W-:-:S05]  /*5490*/  IADD3 R10, P0, PT, R10, R44, RZ ;  /* 0x0000002c0a0a7210 */ /* 0x000fca0007f1e0ff */
[----:B------:R-:W-:Y:S01]  /*54a0*/  IMAD.X R11, R11, 0x1, R0, P0 ;  /* 0x000000010b0b7824 */ /* 0x000fe200000e0600 */
[----:B------:R-:W-:Y:S01]  /*54b0*/  ISETP.GT.AND P0, PT, R28, R23, PT ;  /* 0x000000171c00720c */ /* 0x000fe20003f04270 */
[----:B------:R-:W-:Y:S02]  /*54c0*/  IMAD.MOV.U32 R21, RZ, RZ, R10 ;  /* 0x000000ffff157224 */ /* 0x000fe400078e000a */
[----:B------:R-:W-:-:S10]  /*54d0*/  IMAD.MOV.U32 R0, RZ, RZ, -0x1 ;  /* 0xffffffffff007424 */ /* 0x000fd400078e00ff */
[----:B------:R-:W-:Y:S05]  /*54e0*/  WARPSYNC.COLLECTIVE R0, `(.L_x_66) ;  /* 0x0000000000087348 */ /* 0x000fea0003c00000 */
[----:B------:R0:W1:Y:S02]  /*54f0*/  SHFL.DOWN P3, R22, R21, R20, R23 ;  /* 0x0800001415167389 */ /* 0x0000640000060017 */
[----:B01----:R-:W-:Y:S05]  /*5500*/  ENDCOLLECTIVE ;  /* 0x000000000000791b */ /* 0x003fea0003800000 */
.L_x_66:
        /* <DEDUP_REMOVED lines=8> */
.L_x_67:
[----:B------:R-:W-:Y:S02]  /*5590*/  IMAD.MOV.U32 R21, RZ, RZ, R10 ;  /* 0x000000ffff157224 */ /* 0x000fe400078e000a */
[----:B------:R-:W-:Y:S01]  /*55a0*/  IMAD.MOV.U32 R20, RZ, RZ, 0x4 ;  /* 0x00000004ff147424 */ /* 0x000fe200078e00ff */
[----:B------:R-:W-:Y:S02]  /*55b0*/  SEL R22, R22, RZ, !P0 ;  /* 0x000000ff16167207 */ /* 0x000fe40004000000 */
[----:B------:R-:W-:-:S03]  /*55c0*/  ISETP.GT.AND P0, PT, R27, R23, PT ;  /* 0x000000171b00720c */ /* 0x000fc60003f04270 */
[----:B------:R-:W-:-:S10]  /*55d0*/  IMAD.X R11, R22, 0x1, R11, P1 ;  /* 0x00000001160b7824 */ /* 0x000fd400008e060b */
[----:B------:R-:W-:Y:S05]  /*55e0*/  WARPSYNC.COLLECTIVE R0, `(.L_x_68) ;  /* 0x0000000000087348 */ /* 0x000fea0003c00000 */
[----:B------:R0:W1:Y:S02]  /*55f0*/  SHFL.DOWN P3, R22, R21, R20, R23 ;  /* 0x0800001415167389 */ /* 0x0000640000060017 */
[----:B01----:R-:W-:Y:S05]  /*5600*/  ENDCOLLECTIVE ;  /* 0x000000000000791b */ /* 0x003fea0003800000 */
.L_x_68:
[----:B------:R-:W-:Y:S01]  /*5610*/  IMAD.MOV.U32 R21, RZ, RZ, R11 ;  /* 0x000000ffff157224 */ /* 0x000fe200078e000b */
[----:B------:R-:W-:-:S04]  /*5620*/  SEL R22, R22, RZ, !P0 ;  /* 0x000000ff16167207 */ /* 0x000fc80004000000 */
[----:B------:R-:W-:-:S13]  /*5630*/  IADD3 R44, P1, PT, R22, R10, RZ ;  /* 0x0000000a162c7210 */ /* 0x000fda0007f3e0ff */
[----:B------:R-:W-:Y:S05]  /*5640*/  WARPSYNC.COLLECTIVE R0, `(.L_x_69) ;  /* 0x0000000000087348 */ /* 0x000fea0003c00000 */
[----:B------:R0:W1:Y:S02]  /*5650*/  SHFL.DOWN P3, R22, R21, R20, R23 ;  /* 0x0800001415167389 */ /* 0x0000640000060017 */
[----:B01----:R-:W-:Y:S05]  /*5660*/  ENDCOLLECTIVE ;  /* 0x000000000000791b */ /* 0x003fea0003800000 */
.L_x_69:
[----:B------:R-:W-:Y:S02]  /*5670*/  IMAD.MOV.U32 R21, RZ, RZ, R44 ;  /* 0x000000ffff157224 */ /* 0x000fe400078e002c */
[----:B------:R-:W-:Y:S02]  /*5680*/  IMAD.MOV.U32 R20, RZ, RZ, 0x8 ;  /* 0x00000008ff147424 */ /* 0x000fe400078e00ff */
[----:B------:R-:W-:-:S05]  /*5690*/  IMAD.MOV.U32 R0, RZ, RZ, R22 ;  /* 0x000000ffff007224 */ /* 0x000fca00078e0016 */
[----:B------:R-:W-:Y:S01]  /*56a0*/  SEL R10, R0, RZ, !P0 ;  /* 0x000000ff000a7207 */ /* 0x000fe20004000000 */
[----:B------:R-:W-:Y:S01]  /*56b0*/  IMAD.MOV.U32 R0, RZ, RZ, -0x1 ;  /* 0xffffffffff007424 */ /* 0x000fe200078e00ff */
[----:B------:R-:W-:-:S03]  /*56c0*/  ISETP.GT.AND P0, PT, R26, R23, PT ;  /* 0x000000171a00720c */ /* 0x000fc60003f04270 */
[----:B------:R-:W-:-:S10]  /*56d0*/  IMAD.X R10, R10, 0x1, R11, P1 ;  /* 0x000000010a0a7824 */ /* 0x000fd400008e060b */
[----:B------:R-:W-:Y:S05]  /*56e0*/  WARPSYNC.COLLECTIVE R0, `(.L_x_70) ;  /* 0x0000000000087348 */ /* 0x000fea0003c00000 */
[----:B------:R0:W1:Y:S02]  /*56f0*/  SHFL.DOWN P3, R22, R21, R20, R23 ;  /* 0x0800001415167389 */ /* 0x0000640000060017 */
[----:B01----:R-:W-:Y:S05]  /*5700*/  ENDCOLLECTIVE ;  /* 0x000000000000791b */ /* 0x003fea0003800000 */
.L_x_70:
[----:B------:R-:W-:Y:S01]  /*5710*/  IMAD.MOV.U32 R21, RZ, RZ, R10 ;  /* 0x000000ffff157224 */ /* 0x000fe200078e000a */
[----:B------:R-:W-:-:S07]  /*5720*/  SEL R11, R22, RZ, !P0 ;  /* 0x000000ff160b7207 */ /* 0x000fce0004000000 */
[----:B------:R-:W-:Y:S05]  /*5730*/  WARPSYNC.COLLECTIVE R0, `(.L_x_71) ;  /* 0x0000000000087348 */ /* 0x000fea0003c00000 */
[----:B------:R0:W1:Y:S02]  /*5740*/  SHFL.DOWN P3, R22, R21, R20, R23 ;  /* 0x0800001415167389 */ /* 0x0000640000060017 */
[----:B01----:R-:W-:Y:S05]  /*5750*/  ENDCOLLECTIVE ;  /* 0x000000000000791b */ /* 0x003fea0003800000 */
.L_x_71:
[----:B------:R-:W-:-:S05]  /*5760*/  IADD3 R11, P1, PT, R11, R44, RZ ;  /* 0x0000002c0b0b7210 */ /* 0x000fca0007f3e0ff */
        /* <DEDUP_REMOVED lines=10> */
.L_x_72:
[----:B------:R-:W-:Y:S02]  /*5810*/  IMAD.MOV.U32 R21, RZ, RZ, R10 ;  /* 0x000000ffff157224 */ /* 0x000fe400078e000a */
[----:B------:R-:W-:-:S07]  /*5820*/  IMAD.MOV.U32 R44, RZ, RZ, R22 ;  /* 0x000000ffff2c7224 */ /* 0x000fce00078e0016 */
[----:B------:R-:W-:Y:S05]  /*5830*/  WARPSYNC.COLLECTIVE R0, `(.L_x_73) ;  /* 0x0000000000087348 */ /* 0x000fea0003c00000 */
[----:B------:R0:W1:Y:S02]  /*5840*/  SHFL.DOWN P3, R22, R21, R20, R23 ;  /* 0x0800001415167389 */ /* 0x0000640000060017 */
[----:B01----:R-:W-:Y:S05]  /*5850*/  ENDCOLLECTIVE ;  /* 0x000000000000791b */ /* 0x003fea0003800000 */
.L_x_73:
[----:B------:R-:W-:-:S04]  /*5860*/  SEL R44, R44, RZ, !P0 ;  /* 0x000000ff2c2c7207 */ /* 0x000fc80004000000 */
[----:B------:R-:W-:Y:S01]  /*5870*/  IADD3 R29, P2, P1, R44, R11, R29 ;  /* 0x0000000b2c1d7210 */ /* 0x000fe2000795e01d */
[----:B------:R-:W-:-:S05]  /*5880*/  IMAD.MOV.U32 R0, RZ, RZ, R22 ;  /* 0x000000ffff007224 */ /* 0x000fca00078e0016 */
[----:B------:R-:W-:Y:S01]  /*5890*/  SEL R11, R0, RZ, !P0 ;  /* 0x000000ff000b7207 */ /* 0x000fe20004000000 */
[----:B------:R-:W-:Y:S01]  /*58a0*/  IMAD.MOV.U32 R0, RZ, RZ, -0x1 ;  /* 0xffffffffff007424 */ /* 0x000fe200078e00ff */
[----:B------:R-:W-:Y:S02]  /*58b0*/  ISETP.NE.U32.AND P0, PT, R8, 0x65, PT ;  /* 0x000000650800780c */ /* 0x000fe40003f05070 */
[----:B------:R-:W-:Y:S02]  /*58c0*/  IADD3.X R31, PT, PT, R11, R10, R31, P2, P1 ;  /* 0x0000000a0b1f7210 */ /* 0x000fe400017e241f */
[----:B------:R-:W-:-:S13]  /*58d0*/  ISETP.NE.AND.EX P0, PT, R9, RZ, PT, P0 ;  /* 0x000000ff0900720c */ /* 0x000fda0003f05300 */
[----:B------:R-:W-:Y:S05]  /*58e0*/  WARPSYNC.COLLECTIVE R0, `(.L_x_74) ;  /* 0x0000000000087348 */ /* 0x000fea0003c00000 */
[----:B------:R-:W-:Y:S01]  /*58f0*/  VOTE.ALL P0, P0 ;  /* 0x0000000000ff7806 */ /* 0x000fe20000000000 */
[----:B------:R-:W-:-:S12]  /*5900*/  ENDCOLLECTIVE ;  /* 0x000000000000791b */ /* 0x000fd80003800000 */
.L_x_74:
[----:B------:R-:W-:Y:S05]  /*5910*/  BRA `(.L_x_75) ;  /* 0xffffffc000c87947 */ /* 0x000fea000383ffff */
.L_x_22:
[----:B------:R-:W-:Y:S01]  /*5920*/  BSSY B0, `(.L_x_76) ;  /* 0x0000006000007945 */ /* 0x000fe20003800000 */
[----:B------:R-:W-:Y:S01]  /*5930*/  PLOP3.LUT P0, PT, P0, PT, PT, 0x8, 0x80 ;  /* 0x000000000080781c */ /* 0x000fe2000070e170 */
[----:B------:R-:W-:-:S12]  /*5940*/  IMAD.MOV.U32 R0, RZ, RZ, -0x1 ;  /* 0xffffffffff007424 */ /* 0x000fd800078e00ff */
[----:B------:R-:W-:Y:S05]  /*5950*/  WARPSYNC.COLLECTIVE R0, `(.L_x_77) ;  /* 0x0000000000087348 */ /* 0x000fea0003c00000 */
[----:B------:R-:W-:Y:S01]  /*5960*/  VOTE.ANY P0, P0 ;  /* 0x0000000000ff7806 */ /* 0x000fe20000000100 */
[----:B------:R-:W-:-:S12]  /*5970*/  ENDCOLLECTIVE ;  /* 0x000000000000791b */ /* 0x000fd80003800000 */
.L_x_77:
[----:B------:R-:W-:Y:S05]  /*5980*/  BSYNC B0 ;  /* 0x0000000000007941 */ /* 0x000fea0003800000 */
.L_x_76:
[----:B------:R-:W-:Y:S05]  /*5990*/  BRA `(.L_x_78) ;  /* 0xffffffdc00c07947 */ /* 0x000fea000383ffff */
.L_x_24:
[----:B------:R-:W-:Y:S01]  /*59a0*/  BSSY B0, `(.L_x_79) ;  /* 0x0000006000007945 */ /* 0x000fe20003800000 */
[----:B------:R-:W-:Y:S01]  /*59b0*/  PLOP3.LUT P0, PT, P0, PT, PT, 0x8, 0x80 ;  /* 0x000000000080781c */ /* 0x000fe2000070e170 */
[----:B------:R-:W-:-:S12]  /*59c0*/  IMAD.MOV.U32 R0, RZ, RZ, -0x1 ;  /* 0xffffffffff007424 */ /* 0x000fd800078e00ff */
[----:B------:R-:W-:Y:S05]  /*59d0*/  WARPSYNC.COLLECTIVE R0, `(.L_x_80) ;  /* 0x0000000000087348 */ /* 0x000fea0003c00000 */
[----:B------:R-:W-:Y:S01]  /*59e0*/  VOTE.ANY P0, P0 ;  /* 0x0000000000ff7806 */ /* 0x000fe20000000100 */
[----:B------:R-:W-:-:S12]  /*59f0*/  ENDCOLLECTIVE ;  /* 0x000000000000791b */ /* 0x000fd80003800000 */
.L_x_80:
[----:B------:R-:W-:Y:S05]  /*5a00*/  BSYNC B0 ;  /* 0x0000000000007941 */ /* 0x000fea0003800000 */
.L_x_79:
[----:B------:R-:W-:Y:S05]  /*5a10*/  BRA `(.L_x_81) ;  /* 0xffffffdc00c87947 */ /* 0x000fea000383ffff */
.L_x_26:
[----:B------:R-:W0:Y:S01]  /*5a20*/  S2R R44, SR_GEMASK ;  /* 0x00000000002c7919 */ /* 0x000e220000003c00 */
[----:B------:R-:W-:Y:S01]  /*5a30*/  BSSY B0, `(.L_x_82) ;  /* 0x0000006000007945 */ /* 0x000fe20003800000 */
[----:B------:R-:W-:Y:S01]  /*5a40*/  PLOP3.LUT P0, PT, P0, PT, PT, 0x8, 0x80 ;  /* 0x000000000080781c */ /* 0x000fe2000070e170 */
[----:B------:R-:W-:-:S12]  /*5a50*/  IMAD.MOV.U32 R0, RZ, RZ, -0x1 ;  /* 0xffffffffff007424 */ /* 0x000fd800078e00ff */
[----:B0-----:R-:W-:Y:S05]  /*5a60*/  WARPSYNC.COLLECTIVE R0, `(.L_x_83) ;  /* 0x0000000000087348 */ /* 0x001fea0003c00000 */
[----:B------:R-:W-:Y:S01]  /*5a70*/  VOTE.ANY R0, PT, P0 ;  /* 0x0000000000007806 */ /* 0x000fe200000e0100 */
[----:B0-----:R-:W-:Y:S06]  /*5a80*/  ENDCOLLECTIVE ;  /* 0x000000000000791b */ /* 0x001fec0003800000 */
.L_x_83:
[----:B------:R-:W-:Y:S05]  /*5a90*/  BSYNC B0 ;  /* 0x0000000000007941 */ /* 0x000fea0003800000 */
.L_x_82:
[----:B------:R-:W-:Y:S01]  /*5aa0*/  LOP3.LUT R0, R0, 0x80000000, R44, 0xec, !PT ;  /* 0x8000000000007812 */ /* 0x000fe200078eec2c */
[----:B------:R-:W-:-:S04]  /*5ab0*/  IMAD.MOV.U32 R20, RZ, RZ, 0x1 ;  /* 0x00000001ff147424 */ /* 0x000fc800078e00ff */
[----:B------:R-:W-:-:S05]  /*5ac0*/  VIADD R21, R0, 0xffffffff ;  /* 0xffffffff00157836 */ /* 0x000fca0000000000 */
[----:B------:R-:W-:Y:S01]  /*5ad0*/  LOP3.LUT R26, R0, R21, RZ, 0xc, !PT ;  /* 0x00000015001a7212 */ /* 0x000fe200078e0cff */
[----:B------:R-:W-:Y:S02]  /*5ae0*/  IMAD.MOV.U32 R21, RZ, RZ, R18 ;  /* 0x000000ffff157224 */ /* 0x000fe400078e0012 */
[----:B------:R-:W-:Y:S01]  /*5af0*/  IMAD.MOV.U32 R0, RZ, RZ, -0x1 ;  /* 0xffffffffff007424 */ /* 0x000fe200078e00ff */
[----:B------:R0:W1:Y:S06]  /*5b00*/  POPC R23, R26 ;  /* 0x0000001a00177309 */ /* 0x00006c0000000000 */
[----:B01----:R-:W-:Y:S05]  /*5b10*/  WARPSYNC.COLLECTIVE R0, `(.L_x_84) ;  /* 0x0000000000087348 */ /* 0x003fea0003c00000 */
[----:B-1----:R1:W2:Y:S02]  /*5b20*/  SHFL.DOWN P3, R22, R21, R20, R23 ;  /* 0x0800001415167389 */ /* 0x0022a40000060017 */
[----:B012---:R-:W-:Y:S05]  /*5b30*/  ENDCOLLECTIVE ;  /* 0x000000000000791b */ /* 0x007fea0003800000 */
.L_x_84:
[----:B------:R-:W-:Y:S01]  /*5b40*/  ISETP.GE.AND P0, PT, R45, R23, PT ;  /* 0x000000172d00720c */ /* 0x000fe20003f06270 */
[----:B------:R-:W-:Y:S02]  /*5b50*/  IMAD.MOV.U32 R21, RZ, RZ, R19 ;  /* 0x000000ffff157224 */ /* 0x000fe400078e0013 */
[----:B------:R-:W-:-:S10]  /*5b60*/  IMAD.MOV.U32 R25, RZ, RZ, R22 ;  /* 0x000000ffff197224 */ /* 0x000fd400078e0016 */
[----:B------:R-:W-:Y:S05]  /*5b70*/  WARPSYNC.COLLECTIVE R0, `(.L_x_85) ;  /* 0x0000000000087348 */ /* 0x000fea0003c00000 */
[----:B------:R0:W1:Y:S02]  /*5b80*/  SHFL.DOWN P3, R22, R21, R20, R23 ;  /* 0x0800001415167389 */ /* 0x0000640000060017 */
[----:B01----:R-:W-:Y:S05]  /*5b90*/  ENDCOLLECTIVE ;  /* 0x000000000000791b */ /* 0x003fea0003800000 */
.L_x_85:
[----:B------:R-:W-:Y:S01]  /*5ba0*/  SEL R25, R25, RZ, !P0 ;  /* 0x000000ff19197207 */ /* 0x000fe20004000000 */
[----:B------:R-:W-:Y:S01]  /*5bb0*/  IMAD.MOV.U32 R20, RZ, RZ, 0x2 ;  /* 0x00000002ff147424 */ /* 0x000fe200078e00ff */
[----:B------:R-:W-:Y:S02]  /*5bc0*/  SEL R27, R22, RZ, !P0 ;  /* 0x000000ff161b7207 */ /* 0x000fe40004000000 */
[----:B------:R-:W-:Y:S01]  /*5bd0*/  IADD3 R26, P0, PT, R18, R25, RZ ;  /* 0x00000019121a7210 */ /* 0x000fe20007f1e0ff */
[----:B------:R-:W-:-:S04]  /*5be0*/  VIADD R18, R45, 0x2 ;  /* 0x000000022d127836 */ /* 0x000fc80000000000 */
[----:B------:R-:W-:Y:S02]  /*5bf0*/  IMAD.MOV.U32 R21, RZ, RZ, R26 ;  /* 0x000000ffff157224 */ /* 0x000fe400078e001a */
[----:B------:R-:W-:Y:S01]  /*5c00*/  IMAD.X R30, R19, 0x1, R27, P0 ;  /* 0x00000001131e7824 */ /* 0x000fe200000e061b */
[----:B------:R-:W-:-:S13]  /*5c10*/  ISETP.GT.AND P0, PT, R18, R23, PT ;  /* 0x000000171200720c */ /* 0x000fda0003f04270 */
[----:B------:R-:W-:Y:S05]  /*5c20*/  WARPSYNC.COLLECTIVE R0, `(.L_x_86) ;  /* 0x0000000000087348 */ /* 0x000fea0003c00000 */
[----:B------:R0:W1:Y:S02]  /*5c30*/  SHFL.DOWN P3, R22, R21, R20, R23 ;  /* 0x0800001415167389 */ /* 0x0000640000060017 */
[----:B01----:R-:W-:Y:S05]  /*5c40*/  ENDCOLLECTIVE ;  /* 0x000000000000791b */ /* 0x003fea0003800000 */
.L_x_86:
[----:B------:R-:W-:Y:S02]  /*5c50*/  IMAD.MOV.U32 R21, RZ, RZ, R30 ;  /* 0x000000ffff157224 */ /* 0x000fe400078e001e */
[----:B------:R-:W-:-:S07]  /*5c60*/  IMAD.MOV.U32 R25, RZ, RZ, R22 ;  /* 0x000000ffff197224 */ /* 0x000fce00078e0016 */
[----:B------:R-:W-:Y:S05]  /*5c70*/  WARPSYNC.COLLECTIVE R0, `(.L_x_87) ;  /* 0x0000000000087348 */ /* 0x000fea0003c00000 */
[----:B------:R0:W1:Y:S02]  /*5c80*/  SHFL.DOWN P3, R22, R21, R20, R23 ;  /* 0x0800001415167389 */ /* 0x0000640000060017 */
[----:B01----:R-:W-:Y:S05]  /*5c90*/  ENDCOLLECTIVE ;  /* 0x000000000000791b */ /* 0x003fea0003800000 */
.L_x_87:
[----:B------:R-:W-:-:S04]  /*5ca0*/  SEL R19, R25, RZ, !P0 ;  /* 0x000000ff19137207 */ /* 0x000fc80004000000 */
[----:B------:R-:W-:Y:S01]  /*5cb0*/  IADD3 R19, P2, PT, R19, R26, RZ ;  /* 0x0000001a13137210 */ /* 0x000fe20007f5e0ff */
[----:B------:R-:W-:-:S04]  /*5cc0*/  VIADD R26, R45, 0x4 ;  /* 0x000000042d1a7836 */ /* 0x000fc80000000000 */
[----:B------:R-:W-:Y:S02]  /*5cd0*/  IMAD.MOV.U32 R21, RZ, RZ, R19 ;  /* 0x000000ffff157224 */ /* 0x000fe400078e0013 */
[----:B------:R-:W-:Y:S01]  /*5ce0*/  IMAD.MOV.U32 R20, RZ, RZ, 0x4 ;  /* 0x00000004ff147424 */ /* 0x000fe200078e00ff */
[----:B------:R-:W-:-:S07]  /*5cf0*/  SEL R25, R22, RZ, !P0 ;  /* 0x000000ff16197207 */ /* 0x000fce0004000000 */
[----:B------:R-:W-:Y:S05]  /*5d00*/  WARPSYNC.COLLECTIVE R0, `(.L_x_88) ;  /* 0x0000000000087348 */ /* 0x000fea0003c00000 */
[----:B------:R0:W1:Y:S02]  /*5d10*/  SHFL.DOWN P3, R22, R21, R20, R23 ;  /* 0x0800001415167389 */ /* 0x0000640000060017 */
[----:B01----:R-:W-:Y:S05]  /*5d20*/  ENDCOLLECTIVE ;  /* 0x000000000000791b */ /* 0x003fea0003800000 */
.L_x_88:
[----:B------:R-:W-:Y:S01]  /*5d30*/  ISETP.GT.AND P0, PT, R26, R23, PT ;  /* 0x000000171a00720c */ /* 0x000fe20003f04270 */
[----:B------:R-:W-:-:S04]  /*5d40*/  IMAD.X R18, R25, 0x1, R30, P2 ;  /* 0x0000000119127824 */ /* 0x000fc800010e061e */
[----:B------:R-:W-:Y:S02]  /*5d50*/  IMAD.MOV.U32 R21, RZ, RZ, R18 ;  /* 0x000000ffff157224 */ /* 0x000fe400078e0012 */
[----:B------:R-:W-:-:S07]  /*5d60*/  IMAD.MOV.U32 R25, RZ, RZ, R22 ;  /* 0x000000ffff197224 */ /* 0x000fce00078e0016 */
[----:B------:R-:W-:Y:S05]  /*5d70*/  WARPSYNC.COLLECTIVE R0, `(.L_x_89) ;  /* 0x0000000000087348 */ /* 0x000fea0003c00000 */
[----:B------:R0:W1:Y:S02]  /*5d80*/  SHFL.DOWN P3, R22, R21, R20, R23 ;  /* 0x0800001415167389 */ /* 0x0000640000060017 */
[----:B01----:R-:W-:Y:S05]  /*5d90*/  ENDCOLLECTIVE ;  /* 0x000000000000791b */ /* 0x003fea0003800000 */
.L_x_89:
[----:B------:R-:W-:-:S04]  /*5da0*/  SEL R26, R25, RZ, !P0 ;  /* 0x000000ff191a7207 */ /* 0x000fc80004000000 */
[----:B------:R-:W-:-:S05]  /*5db0*/  IADD3 R25, P2, PT, R26, R19, RZ ;  /* 0x000000131a197210 */ /* 0x000fca0007f5e0ff */
[----:B------:R-:W-:Y:S02]  /*5dc0*/  IMAD.MOV.U32 R21, RZ, RZ, R25 ;  /* 0x000000ffff157224 */ /* 0x000fe400078e0019 */
[----:B------:R-:W-:Y:S01]  /*5dd0*/  IMAD.MOV.U32 R20, RZ, RZ, 0x8 ;  /* 0x00000008ff147424 */ /* 0x000fe200078e00ff */
[----:B------:R-:W-:-:S07]  /*5de0*/  SEL R19, R22, RZ, !P0 ;  /* 0x000000ff16137207 */ /* 0x000fce0004000000 */
[----:B------:R-:W-:Y:S05]  /*5df0*/  WARPSYNC.COLLECTIVE R0, `(.L_x_90) ;  /* 0x0000000000087348 */ /* 0x000fea0003c00000 */
[----:B------:R0:W1:Y:S02]  /*5e00*/  SHFL.DOWN P3, R22, R21, R20, R23 ;  /* 0x0800001415167389 */ /* 0x0000640000060017 */
[----:B01----:R-:W-:Y:S05]  /*5e10*/  ENDCOLLECTIVE ;  /* 0x000000000000791b */ /* 0x003fea0003800000 */
.L_x_90:
[----:B------:R-:W-:Y:S02]  /*5e20*/  IMAD.X R26, R19, 0x1, R18, P2 ;  /* 0x00000001131a7824 */ /* 0x000fe400010e0612 */
[----:B------:R-:W-:-:S05]  /*5e30*/  VIADD R18, R45, 0x8 ;  /* 0x000000082d127836 */ /* 0x000fca0000000000 */
[----:B------:R-:W-:Y:S01]  /*5e40*/  ISETP.GT.AND P0, PT, R18, R23, PT ;  /* 0x000000171200720c */ /* 0x000fe20003f04270 */
[----:B------:R-:W-:Y:S02]  /*5e50*/  IMAD.MOV.U32 R21, RZ, RZ, R26 ;  /* 0x000000ffff157224 */ /* 0x000fe400078e001a */
[----:B------:R-:W-:-:S10]  /*5e60*/  IMAD.MOV.U32 R27, RZ, RZ, R22 ;  /* 0x000000ffff1b7224 */ /* 0x000fd400078e0016 */
[----:B------:R-:W-:Y:S05]  /*5e70*/  WARPSYNC.COLLECTIVE R0, `(.L_x_91) ;  /* 0x0000000000087348 */ /* 0x000fea0003c00000 */
[----:B------:R0:W1:Y:S02]  /*5e80*/  SHFL.DOWN P3, R22, R21, R20, R23 ;  /* 0x0800001415167389 */ /* 0x0000640000060017 */
[----:B01----:R-:W-:Y:S05]  /*5e90*/  ENDCOLLECTIVE ;  /* 0x000000000000791b */ /* 0x003fea0003800000 */
.L_x_91:
        /* <DEDUP_REMOVED lines=8> */
.L_x_92:
[----:B------:R-:W-:Y:S01]  /*5f20*/  ISETP.NE.U32.AND P0, PT, R16, 0x65, PT ;  /* 0x000000651000780c */ /* 0x000fe20003f05070 */
[----:B------:R-:W-:Y:S02]  /*5f30*/  VIADD R16, R45, 0x10 ;  /* 0x000000102d107836 */ /* 0x000fe40000000000 */
[----:B------:R-:W-:Y:S01]  /*5f40*/  IMAD.X R30, R19, 0x1, R26, P2 ;  /* 0x00000001131e7824 */ /* 0x000fe200010e061a */
[----:B------:R-:W-:Y:S02]  /*5f50*/  ISETP.NE.AND.EX P0, PT, R17, RZ, PT, P0 ;  /* 0x000000ff1100720c */ /* 0x000fe40003f05300 */
[----:B------:R-:W-:Y:S01]  /*5f60*/  ISETP.GT.AND P2, PT, R16, R23, PT ;  /* 0x000000171000720c */ /* 0x000fe20003f44270 */
[----:B------:R-:W-:Y:S02]  /*5f70*/  IMAD.MOV.U32 R21, RZ, RZ, R30 ;  /* 0x000000ffff157224 */ /* 0x000fe400078e001e */
[----:B------:R-:W-:-:S10]  /*5f80*/  IMAD.MOV.U32 R19, RZ, RZ, R22 ;  /* 0x000000ffff137224 */ /* 0x000fd400078e0016 */
[----:B------:R-:W-:Y:S05]  /*5f90*/  WARPSYNC.COLLECTIVE R0, `(.L_x_93) ;  /* 0x0000000000087348 */ /* 0x000fea0003c00000 */
[----:B------:R0:W1:Y:S02]  /*5fa0*/  SHFL.DOWN P3, R22, R21, R20, R23 ;  /* 0x0800001415167389 */ /* 0x0000640000060017 */
[----:B01----:R-:W-:Y:S05]  /*5fb0*/  ENDCOLLECTIVE ;  /* 0x000000000000791b */ /* 0x003fea0003800000 */
.L_x_93:
[----:B------:R-:W0:Y:S01]  /*5fc0*/  LDCU.64 UR8, c[0x0][0x390] ;  /* 0x00007200ff0877ac */ /* 0x000e220008000a00 */
[----:B------:R-:W-:Y:S01]  /*5fd0*/  SEL R19, R19, RZ, !P2 ;  /* 0x000000ff13137207 */ /* 0x000fe20005000000 */
[----:B0-----:R-:W-:-:S04]  /*5fe0*/  UIADD3 UR8, UP0, UPT, UR8, 0x200, URZ ;  /* 0x0000020008087890 */ /* 0x001fc8000ff1e0ff */
[----:B------:R-:W-:Y:S01]  /*5ff0*/  UIADD3.X UR9, UPT, UPT, URZ, UR9, URZ, UP0, !UPT ;  /* 0x00000009ff097290 */ /* 0x000fe200087fe4ff */
[----:B------:R-:W-:Y:S01]  /*6000*/  IADD3 R25, P3, PT, R19, R18, RZ ;  /* 0x0000001213197210 */ /* 0x000fe20007f7e0ff */
[----:B------:R-:W-:Y:S01]  /*6010*/  IMAD.U32 R26, RZ, RZ, UR8 ;  /* 0x00000008ff1a7e24 */ /* 0x000fe2000f8e00ff */
[----:B------:R-:W-:-:S03]  /*6020*/  SEL R17, R22, RZ, !P2 ;  /* 0x000000ff16117207 */ /* 0x000fc60005000000 */
[----:B------:R-:W-:-:S08]  /*6030*/  IMAD.U32 R27, RZ, RZ, UR9 ;  /* 0x00000009ff1b7e24 */ /* 0x000fd0000f8e00ff */
[----:B------:R-:W-:Y:S05]  /*6040*/  WARPSYNC.COLLECTIVE R0, `(.L_x_94) ;  /* 0x0000000000087348 */ /* 0x000fea0003c00000 */
[----:B------:R-:W-:Y:S01]  /*6050*/  VOTE.ALL P0, P0 ;  /* 0x0000000000ff7806 */ /* 0x000fe20000000000 */
[----:B------:R-:W-:-:S12]  /*6060*/  ENDCOLLECTIVE ;  /* 0x000000000000791b */ /* 0x000fd80003800000 */
.L_x_94:
[----:B------:R-:W-:Y:S01]  /*6070*/  IMAD.X R30, R17, 0x1, R30, P3 ;  /* 0x00000001111e7824 */ /* 0x000fe200018e061e */
[----:B------:R-:W-:Y:S06]  /*6080*/  BRA `(.L_x_95) ;  /* 0xffffffdc00147947 */ /* 0x000fec000383ffff */
.L_x_28:
[----:B------:R-:W-:Y:S01]  /*6090*/  BSSY B0, `(.L_x_96) ;  /* 0x0000006000007945 */ /* 0x000fe20003800000 */
[----:B------:R-:W-:Y:S01]  /*60a0*/  PLOP3.LUT P0, PT, P0, PT, PT, 0x8, 0x80 ;  /* 0x000000000080781c */ /* 0x000fe2000070e170 */
[----:B------:R-:W-:-:S12]  /*60b0*/  IMAD.MOV.U32 R0, RZ, RZ, -0x1 ;  /* 0xffffffffff007424 */ /* 0x000fd800078e00ff */
[----:B------:R-:W-:Y:S05]  /*60c0*/  WARPSYNC.COLLECTIVE R0, `(.L_x_97) ;  /* 0x0000000000087348 */ /* 0x000fea0003c00000 */
[----:B------:R-:W-:Y:S01]  /*60d0*/  VOTE.ANY P0, P0 ;  /* 0x0000000000ff7806 */ /* 0x000fe20000000100 */
[----:B------:R-:W-:-:S12]  /*60e0*/  ENDCOLLECTIVE ;  /* 0x000000000000791b */ /* 0x000fd80003800000 */
.L_x_97:
[----:B------:R-:W-:Y:S05]  /*60f0*/  BSYNC B0 ;  /* 0x0000000000007941 */ /* 0x000fea0003800000 */
.L_x_96:
[----:B------:R-:W-:Y:S05]  /*6100*/  BRA `(.L_x_98) ;  /* 0xffffffdc00187947 */ /* 0x000fea000383ffff */
.L_x_30:
[----:B------:R-:W-:Y:S01]  /*6110*/  BSSY B0, `(.L_x_99) ;  /* 0x0000006000007945 */ /* 0x000fe20003800000 */
[----:B------:R-:W-:Y:S01]  /*6120*/  PLOP3.LUT P0, PT, P0, PT, PT, 0x8, 0x80 ;  /* 0x000000000080781c */ /* 0x000fe2000070e170 */
[----:B------:R-:W-:-:S12]  /*6130*/  IMAD.MOV.U32 R0, RZ, RZ, -0x1 ;  /* 0xffffffffff007424 */ /* 0x000fd800078e00ff */
[----:B------:R-:W-:Y:S05]  /*6140*/  WARPSYNC.COLLECTIVE R0, `(.L_x_100) ;  /* 0x0000000000087348 */ /* 0x000fea0003c00000 */
[----:B------:R-:W-:Y:S01]  /*6150*/  VOTE.ANY P0, P0 ;  /* 0x0000000000ff7806 */ /* 0x000fe20000000100 */
[----:B------:R-:W-:-:S12]  /*6160*/  ENDCOLLECTIVE ;  /* 0x000000000000791b */ /* 0x000fd80003800000 */
.L_x_100:
[----:B------:R-:W-:Y:S05]  /*6170*/  BSYNC B0 ;  /* 0x0000000000007941 */ /* 0x000fea0003800000 */
.L_x_99:
[----:B------:R-:W-:Y:S05]  /*6180*/  BRA `(.L_x_101) ;  /* 0xffffffdc00207947 */ /* 0x000fea000383ffff */
.L_x_32:
[----:B------:R-:W-:Y:S01]  /*6190*/  BSSY B0, `(.L_x_102) ;  /* 0x0000006000007945 */ /* 0x000fe20003800000 */
[----:B------:R-:W-:Y:S01]  /*61a0*/  PLOP3.LUT P0, PT, P0, PT, PT, 0x8, 0x80 ;  /* 0x000000000080781c */ /* 0x000fe2000070e170 */
[----:B------:R-:W-:-:S12]  /*61b0*/  IMAD.MOV.U32 R0, RZ, RZ, -0x1 ;  /* 0xffffffffff007424 */ /* 0x000fd800078e00ff */
[----:B------:R-:W-:Y:S05]  /*61c0*/  WARPSYNC.COLLECTIVE R0, `(.L_x_103) ;  /* 0x0000000000087348 */ /* 0x000fea0003c00000 */
[----:B------:R-:W-:Y:S01]  /*61d0*/  VOTE.ANY R0, PT, P0 ;  /* 0x0000000000007806 */ /* 0x000fe200000e0100 */
[----:B------:R-:W-:Y:S06]  /*61e0*/  ENDCOLLECTIVE ;  /* 0x000000000000791b */ /* 0x000fec0003800000 */
.L_x_103:
[----:B------:R-:W-:Y:S05]  /*61f0*/  BSYNC B0 ;  /* 0x0000000000007941 */ /* 0x000fea0003800000 */
.L_x_102:
[----:B------:R-:W-:Y:S01]  /*6200*/  LOP3.LUT R0, R0, 0x80000000, R44, 0xec, !PT ;  /* 0x8000000000007812 */ /* 0x000fe200078eec2c */
[----:B------:R-:W-:Y:S02]  /*6210*/  IMAD.MOV.U32 R20, RZ, RZ, 0x1 ;  /* 0x00000001ff147424 */ /* 0x000fe400078e00ff */
[----:B------:R-:W-:Y:S02]  /*6220*/  VIADD R24, R24, 0xffffffe0 ;  /* 0xffffffe018187836 */ /* 0x000fe40000000000 */
        /* <DEDUP_REMOVED lines=8> */
.L_x_104:
[----:B------:R-:W-:Y:S01]  /*62b0*/  ISETP.GE.AND P0, PT, R45, R23, PT ;  /* 0x000000172d00720c */ /* 0x000fe20003f06270 */
[----:B------:R-:W-:Y:S02]  /*62c0*/  IMAD.MOV.U32 R21, RZ, RZ, R19 ;  /* 0x000000ffff157224 */ /* 0x000fe400078e0013 */
[----:B------:R-:W-:-:S10]  /*62d0*/  IMAD.MOV.U32 R43, RZ, RZ, R22 ;  /* 0x000000ffff2b7224 */ /* 0x000fd400078e0016 */
[----:B------:R-:W-:Y:S05]  /*62e0*/  WARPSYNC.COLLECTIVE R0, `(.L_x_105) ;  /* 0x0000000000087348 */ /* 0x000fea0003c00000 */
[----:B------:R0:W1:Y:S02]  /*62f0*/  SHFL.DOWN P3, R22, R21, R20, R23 ;  /* 0x0800001415167389 */ /* 0x0000640000060017 */
[----:B01----:R-:W-:Y:S05]  /*6300*/  ENDCOLLECTIVE ;  /* 0x000000000000791b */ /* 0x003fea0003800000 */
.L_x_105:
[----:B------:R-:W-:Y:S01]  /*6310*/  SEL R43, R43, RZ, !P0 ;  /* 0x000000ff2b2b7207 */ /* 0x000fe20004000000 */
[----:B------:R-:W-:Y:S01]  /*6320*/  IMAD.MOV.U32 R20, RZ, RZ, 0x2 ;  /* 0x00000002ff147424 */ /* 0x000fe200078e00ff */
[----:B------:R-:W-:Y:S02]  /*6330*/  SEL R22, R22, RZ, !P0 ;  /* 0x000000ff16167207 */ /* 0x000fe40004000000 */
[----:B------:R-:W-:-:S05]  /*6340*/  IADD3 R18, P0, PT, R18, R43, RZ ;  /* 0x0000002b12127210 */ /* 0x000fca0007f1e0ff */
[----:B------:R-:W-:Y:S02]  /*6350*/  IMAD.X R19, R19, 0x1, R22, P0 ;  /* 0x0000000113137824 */ /* 0x000fe400000e0616 */
[----:B------:R-:W-:Y:S02]  /*6360*/  VIADD R22, R45, 0x2 ;  /* 0x000000022d167836 */ /* 0x000fe40000000000 */
[----:B------:R-:W-:-:S03]  /*6370*/  IMAD.MOV.U32 R21, RZ, RZ, R18 ;  /* 0x000000ffff157224 */ /* 0x000fc600078e0012 */
[----:B------:R-:W-:-:S13]  /*6380*/  ISETP.GT.AND P0, PT, R22, R23, PT ;  /* 0x000000171600720c */ /* 0x000fda0003f04270 */
[----:B------:R-:W-:Y:S05]  /*6390*/  WARPSYNC.COLLECTIVE R0, `(.L_x_106) ;  /* 0x0000000000087348 */ /* 0x000fea0003c00000 */
[----:B------:R0:W1:Y:S02]  /*63a0*/  SHFL.DOWN P3, R22, R21, R20, R23 ;  /* 0x0800001415167389 */ /* 0x0000640000060017 */
[----:B01----:R-:W-:Y:S05]  /*63b0*/  ENDCOLLECTIVE ;  /* 0x000000000000791b */ /* 0x003fea0003800000 */
.L_x_106:
[----:B------:R-:W-:Y:S01]  /*63c0*/  IMAD.MOV.U32 R21, RZ, RZ, R19 ;  /* 0x000000ffff157224 */ /* 0x000fe200078e0013 */
[----:B------:R-:W-:-:S07]  /*63d0*/  SEL R43, R22, RZ, !P0 ;  /* 0x000000ff162b7207 */ /* 0x000fce0004000000 */
[----:B------:R-:W-:Y:S05]  /*63e0*/  WARPSYNC.COLLECTIVE R0, `(.L_x_107) ;  /* 0x0000000000087348 */ /* 0x000fea0003c00000 */
[----:B------:R0:W1:Y:S02]  /*63f0*/  SHFL.DOWN P3, R22, R21, R20, R23 ;  /* 0x0800001415167389 */ /* 0x0000640000060017 */
[----:B01----:R-:W-:Y:S05]  /*6400*/  ENDCOLLECTIVE ;  /* 0x000000000000791b */ /* 0x003fea0003800000 */
.L_x_107:
[----:B------:R-:W-:-:S05]  /*6410*/  IADD3 R18, P2, PT, R43, R18, RZ ;  /* 0x000000122b127210 */ /* 0x000fca0007f5e0ff */
[----:B------:R-:W-:Y:S02]  /*6420*/  IMAD.MOV.U32 R21, RZ, RZ, R18 ;  /* 0x000000ffff157224 */ /* 0x000fe400078e0012 */
[----:B------:R-:W-:Y:S02]  /*6430*/  IMAD.MOV.U32 R20, RZ, RZ, 0x4 ;  /* 0x00000004ff147424 */ /* 0x000fe400078e00ff */
[----:B------:R-:W-:-:S05]  /*6440*/  IMAD.MOV.U32 R43, RZ, RZ, R22 ;  /* 0x000000ffff2b7224 */ /* 0x000fca00078e0016 */
[----:B------:R-:W-:-:S05]  /*6450*/  SEL R22, R43, RZ, !P0 ;  /* 0x000000ff2b167207 */ /* 0x000fca0004000000 */
[----:B------:R-:W-:Y:S02]  /*6460*/  IMAD.X R43, R22, 0x1, R19, P2 ;  /* 0x00000001162b7824 */ /* 0x000fe400010e0613 */
[----:B------:R-:W-:-:S05]  /*6470*/  VIADD R22, R45, 0x4 ;  /* 0x000000042d167836 */ /* 0x000fca0000000000 */
[----:B------:R-:W-:-:S13]  /*6480*/  ISETP.GT.AND P0, PT, R22, R23, PT ;  /* 0x000000171600720c */ /* 0x000fda0003f04270 */
[----:B------:R-:W-:Y:S05]  /*6490*/  WARPSYNC.COLLECTIVE R0, `(.L_x_108) ;  /* 0x0000000000087348 */ /* 0x000fea0003c00000 */
[----:B------:R0:W1:Y:S02]  /*64a0*/  SHFL.DOWN P3, R22, R21, R20, R23 ;  /* 0x0800001415167389 */ /* 0x0000640000060017 */
[----:B01----:R-:W-:Y:S05]  /*64b0*/  ENDCOLLECTIVE ;  /* 0x000000000000791b */ /* 0x003fea0003800000 */
.L_x_108:
        /* <DEDUP_REMOVED lines=8> */
.L_x_109:
[----:B------:R-:W-:Y:S02]  /*6540*/  IMAD.MOV.U32 R21, RZ, RZ, R18 ;  /* 0x000000ffff157224 */ /* 0x000fe400078e0012 */
[----:B------:R-:W-:Y:S01]  /*6550*/  IMAD.MOV.U32 R20, RZ, RZ, 0x8 ;  /* 0x00000008ff147424 */ /* 0x000fe200078e00ff */
[----:B------:R-:W-:-:S05]  /*6560*/  SEL R22, R22, RZ, !P0 ;  /* 0x000000ff16167207 */ /* 0x000fca0004000000 */
[----:B------:R-:W-:Y:S02]  /*6570*/  IMAD.X R43, R22, 0x1, R43, P2 ;  /* 0x00000001162b7824 */ /* 0x000fe400010e062b */
[----:B------:R-:W-:-:S05]  /*6580*/  VIADD R22, R45, 0x8 ;  /* 0x000000082d167836 */ /* 0x000fca0000000000 */
[----:B------:R-:W-:-:S13]  /*6590*/  ISETP.GT.AND P0, PT, R22, R23, PT ;  /* 0x000000171600720c */ /* 0x000fda0003f04270 */
[----:B------:R-:W-:Y:S05]  /*65a0*/  WARPSYNC.COLLECTIVE R0, `(.L_x_110) ;  /* 0x0000000000087348 */ /* 0x000fea0003c00000 */
[----:B------:R0:W1:Y:S02]  /*65b0*/  SHFL.DOWN P3, R22, R21, R20, R23 ;  /* 0x0800001415167389 */ /* 0x0000640000060017 */
[----:B01----:R-:W-:Y:S05]  /*65c0*/  ENDCOLLECTIVE ;  /* 0x000000000000791b */ /* 0x003fea0003800000 */
.L_x_110:
[----:B------:R-:W-:Y:S02]  /*65d0*/  IMAD.MOV.U32 R21, RZ, RZ, R43 ;  /* 0x000000ffff157224 */ /* 0x000fe400078e002b */
[----:B------:R-:W-:-:S07]  /*65e0*/  IMAD.MOV.U32 R19, RZ, RZ, R22 ;  /* 0x000000ffff137224 */ /* 0x000fce00078e0016 */
[----:B------:R-:W-:Y:S05]  /*65f0*/  WARPSYNC.COLLECTIVE R0, `(.L_x_111) ;  /* 0x0000000000087348 */ /* 0x000fea0003c00000 */
[----:B------:R0:W1:Y:S02]  /*6600*/  SHFL.DOWN P3, R22, R21, R20, R23 ;  /* 0x0800001415167389 */ /* 0x0000640000060017 */
[----:B01----:R-:W-:Y:S05]  /*6610*/  ENDCOLLECTIVE ;  /* 0x000000000000791b */ /* 0x003fea0003800000 */
.L_x_111:
[----:B------:R-:W-:-:S04]  /*6620*/  SEL R19, R19, RZ, !P0 ;  /* 0x000000ff13137207 */ /* 0x000fc80004000000 */
[----:B------:R-:W-:-:S05]  /*6630*/  IADD3 R18, P2, PT, R19, R18, RZ ;  /* 0x0000001213127210 */ /* 0x000fca0007f5e0ff */
[----:B------:R-:W-:Y:S02]  /*6640*/  IMAD.MOV.U32 R21, RZ, RZ, R18 ;  /* 0x000000ffff157224 */ /* 0x000fe400078e0012 */
[----:B------:R-:W-:Y:S01]  /*6650*/  IMAD.MOV.U32 R20, RZ, RZ, 0x10 ;  /* 0x00000010ff147424 */ /* 0x000fe200078e00ff */
[----:B------:R-:W-:Y:S02]  /*6660*/  SEL R22, R22, RZ, !P0 ;  /* 0x000000ff16167207 */ /* 0x000fe40004000000 */
[----:B------:R-:W-:-:S03]  /*6670*/  ISETP.NE.U32.AND P0, PT, R16, 0x65, PT ;  /* 0x000000651000780c */ /* 0x000fc60003f05070 */
[----:B------:R-:W-:Y:S01]  /*6680*/  IMAD.X R43, R22, 0x1, R43, P2 ;  /* 0x00000001162b7824 */ /* 0x000fe200010e062b */
[----:B------:R-:W-:-:S13]  /*6690*/  ISETP.NE.AND.EX P0, PT, R17, RZ, PT, P0 ;  /* 0x000000ff1100720c */ /* 0x000fda0003f05300 */
[----:B------:R-:W-:Y:S05]  /*66a0*/  WARPSYNC.COLLECTIVE R0, `(.L_x_112) ;  /* 0x0000000000087348 */ /* 0x000fea0003c00000 */
[----:B------:R0:W1:Y:S02]  /*66b0*/  SHFL.DOWN P3, R22, R21, R20, R23 ;  /* 0x0800001415167389 */ /* 0x0000640000060017 */
[----:B01----:R-:W-:Y:S05]  /*66c0*/  ENDCOLLECTIVE ;  /* 0x000000000000791b */ /* 0x003fea0003800000 */
.L_x_112:
[----:B------:R-:W-:Y:S02]  /*66d0*/  IMAD.MOV.U32 R21, RZ, RZ, R43 ;  /* 0x000000ffff157224 */ /* 0x000fe400078e002b */
[----:B------:R-:W-:Y:S02]  /*66e0*/  IMAD.MOV.U32 R19, RZ, RZ, R22 ;  /* 0x000000ffff137224 */ /* 0x000fe400078e0016 */
[----:B------:R-:W-:-:S05]  /*66f0*/  VIADD R22, R45, 0x10 ;  /* 0x000000102d167836 */ /* 0x000fca0000000000 */
[----:B------:R-:W-:-:S13]  /*6700*/  ISETP.GT.AND P2, PT, R22, R23, PT ;  /* 0x000000171600720c */ /* 0x000fda0003f44270 */
[----:B------:R-:W-:Y:S05]  /*6710*/  WARPSYNC.COLLECTIVE R0, `(.L_x_113) ;  /* 0x0000000000087348 */ /* 0x000fea0003c00000 */
[----:B------:R0:W1:Y:S02]  /*6720*/  SHFL.DOWN P3, R22, R21, R20, R23 ;  /* 0x0800001415167389 */ /* 0x0000640000060017 */
[----:B01----:R-:W-:Y:S05]  /*6730*/  ENDCOLLECTIVE ;  /* 0x000000000000791b */ /* 0x003fea0003800000 */
.L_x_113:
[----:B------:R-:W-:Y:S05]  /*6740*/  WARPSYNC.COLLECTIVE R0, `(.L_x_114) ;  /* 0x0000000000087348 */ /* 0x000fea0003c00000 */
[----:B------:R-:W-:Y:S01]  /*6750*/  VOTE.ALL P0, P0 ;  /* 0x0000000000ff7806 */ /* 0x000fe20000000000 */
[----:B------:R-:W-:-:S12]  /*6760*/  ENDCOLLECTIVE ;  /* 0x000000000000791b */ /* 0x000fd80003800000 */
.L_x_114:
[----:B------:R-:W-:-:S04]  /*6770*/  SEL R19, R19, RZ, !P2 ;  /* 0x000000ff13137207 */ /* 0x000fc80005000000 */
[----:B------:R-:W-:Y:S02]  /*6780*/  IADD3 R25, P3, P4, R19, R18, R25 ;  /* 0x0000001213197210 */ /* 0x000fe40007c7e019 */
[----:B------:R-:W-:-:S04]  /*6790*/  SEL R22, R22, RZ, !P2 ;  /* 0x000000ff16167207 */ /* 0x000fc80005000000 */
[----:B------:R-:W-:Y:S01]  /*67a0*/  IADD3.X R30, PT, PT, R22, R43, R30, P3, P4 ;  /* 0x0000002b161e7210 */ /* 0x000fe20001fe841e */
[----:B------:R-:W-:Y:S06]  /*67b0*/  BRA `(.L_x_115) ;  /* 0xffffffd800687947 */ /* 0x000fec000383ffff */
.L_x_116:
[----:B------:R-:W-:-:S00]  /*67c0*/  BRA `(.L_x_116) ;  /* 0xfffffffc00fc7947 */ /* 0x000fc0000383ffff */
[----:B------:R-:W-:-:S00]  /*67d0*/  NOP ;  /* 0x0000000000007918 */ /* 0x000fc00000000000 */
        /* <DEDUP_REMOVED lines=10> */
.L_x_252:


//--------------------- .text._ZN3cub18CUB_300001_SM_10006detail4scan16DeviceScanKernelINS2_10policy_hubIyyyjN4cuda3std3__44plusIvEEE10Policy1000EN6thrust24THRUST_300001_SM_1000_NS6detail15normal_iteratorINSD_10device_ptrIyEEEESI_NS0_13ScanTileStateIyLb1EEES9_NS0_8NullTypeEjyLb0ESL_EEvT0_T1_T2_iT3_T4_T5_ --------------------------
	.section	.text._ZN3cub18CUB_300001_SM_10006detail4scan16DeviceScanKernelINS2_10policy_hubIyyyjN4cuda3std3__44plusIvEEE10Policy1000EN6thrust24THRUST_300001_SM_1000_NS6detail15normal_iteratorINSD_10device_ptrIyEEEESI_NS0_13ScanTileStateIyLb1EEES9_NS0_8NullTypeEjyLb0ESL_EEvT0_T1_T2_iT3_T4_T5_,"ax",@progbits
	.align	128
        .global         _ZN3cub18CUB_300001_SM_10006detail4scan16DeviceScanKernelINS2_10policy_hubIyyyjN4cuda3std3__44plusIvEEE10Policy1000EN6thrust24THRUST_300001_SM_1000_NS6detail15normal_iteratorINSD_10device_ptrIyEEEESI_NS0_13ScanTileStateIyLb1EEES9_NS0_8NullTypeEjyLb0ESL_EEvT0_T1_T2_iT3_T4_T5_
        .type           _ZN3cub18CUB_300001_SM_10006detail4scan16DeviceScanKernelINS2_10policy_hubIyyyjN4cuda3std3__44plusIvEEE10Policy1000EN6thrust24THRUST_300001_SM_1000_NS6detail15normal_iteratorINSD_10device_ptrIyEEEESI_NS0_13ScanTileStateIyLb1EEES9_NS0_8NullTypeEjyLb0ESL_EEvT0_T1_T2_iT3_T4_T5_,@function
        .size           _ZN3cub18CUB_300001_SM_10006detail4scan16DeviceScanKernelINS2_10policy_hubIyyyjN4cuda3std3__44plusIvEEE10Policy1000EN6thrust24THRUST_300001_SM_1000_NS6detail15normal_iteratorINSD_10device_ptrIyEEEESI_NS0_13ScanTileStateIyLb1EEES9_NS0_8NullTypeEjyLb0ESL_EEvT0_T1_T2_iT3_T4_T5_,(.L_x_253 - _ZN3cub18CUB_300001_SM_10006detail4scan16DeviceScanKernelINS2_10policy_hubIyyyjN4cuda3std3__44plusIvEEE10Policy1000EN6thrust24THRUST_300001_SM_1000_NS6detail15normal_iteratorINSD_10device_ptrIyEEEESI_NS0_13ScanTileStateIyLb1EEES9_NS0_8NullTypeEjyLb0ESL_EEvT0_T1_T2_iT3_T4_T5_)
        .other          _ZN3cub18CUB_300001_SM_10006detail4scan16DeviceScanKernelINS2_10policy_hubIyyyjN4cuda3std3__44plusIvEEE10Policy1000EN6thrust24THRUST_300001_SM_1000_NS6detail15normal_iteratorINSD_10device_ptrIyEEEESI_NS0_13ScanTileStateIyLb1EEES9_NS0_8NullTypeEjyLb0ESL_EEvT0_T1_T2_iT3_T4_T5_,@"STO_CUDA_ENTRY STV_DEFAULT"
_ZN3cub18CUB_300001_SM_10006detail4scan16DeviceScanKernelINS2_10policy_hubIyyyjN4cuda3std3__44plusIvEEE10Policy1000EN6thrust24THRUST_300001_SM_1000_NS6detail15normal_iteratorINSD_10device_ptrIyEEEESI_NS0_13ScanTileStateIyLb1EEES9_NS0_8NullTypeEjyLb0ESL_EEvT0_T1_T2_iT3_T4_T5_:
.text._ZN3cub18CUB_300001_SM_10006detail4scan16DeviceScanKernelINS2_10policy_hubIyyyjN4cuda3std3__44plusIvEEE10Policy1000EN6thrust24THRUST_300001_SM_1000_NS6detail15normal_iteratorINSD_10device_ptrIyEEEESI_NS0_13ScanTileStateIyLb1EEES9_NS0_8NullTypeEjyLb0ESL_EEvT0_T1_T2_iT3_T4_T5_:
[----:B------:R-:W0:Y:S08]  /*0000*/  LDC R1, c[0x0][0x37c] ;  /* 0x0000df00ff017b82 */ /* 0x000e300000000800 */
[----:B------:R-:W1:Y:S01]  /*0010*/  S2UR UR10, SR_CTAID.X ;  /* 0x00000000000a79c3 */ /* 0x000e620000002500 */
[----:B------:R-:W2:Y:S01]  /*0020*/  LDCU UR4, c[0x0][0x3a0] ;  /* 0x00007400ff0477ac */ /* 0x000ea20008000800 */
[----:B0-----:R-:W-:Y:S01]  /*0030*/  VIADD R1, R1, 0xfffffff0 ;  /* 0xfffffff001017836 */ /* 0x001fe20000000000 */
[----:B------:R-:W0:Y:S05]  /*0040*/  LDCU.64 UR8, c[0x0][0x358] ;  /* 0x00006b00ff0877ac */ /* 0x000e2a0008000a00 */
[----:B------:R-:W1:Y:S02]  /*0050*/  LDC R0, c[0x0][0x398] ;  /* 0x0000e600ff007b82 */ /* 0x000e640000000800 */
[----:B-1----:R-:W-:-:S04]  /*0060*/  VIADD R30, R0, UR10 ;  /* 0x0000000a001e7c36 */ /* 0x002fc80008000000 */
[----:B------:R-:W-:-:S05]  /*0070*/  IMAD R3, R30, 0x11e0, RZ ;  /* 0x000011e01e037824 */ /* 0x000fca00078e02ff */
[----:B--2---:R-:W-:-:S04]  /*0080*/  IADD3 R0, PT, PT, -R3, UR4, RZ ;  /* 0x0000000403007c10 */ /* 0x004fc8000fffe1ff */
[----:B------:R-:W-:-:S13]  /*0090*/  ISETP.GE.U32.AND P0, PT, R0, 0x11e1, PT ;  /* 0x000011e10000780c */ /* 0x000fda0003f06070 */
[----:B0-----:R-:W-:Y:S05]  /*00a0*/  @!P0 BRA `(.L_x_117) ;  /* 0x0000002800208947 */ /* 0x001fea0003800000 */
[----:B------:R-:W0:Y:S01]  /*00b0*/  S2R R27, SR_TID.X ;  /* 0x00000000001b7919 */ /* 0x000e220000002100 */
[----:B------:R-:W1:Y:S01]  /*00c0*/  LDCU.64 UR4, c[0x0][0x380] ;  /* 0x00007000ff0477ac */ /* 0x000e620008000a00 */
[C---:B0-----:R-:W-:Y:S02]  /*00d0*/  LOP3.LUT R0, R27.reuse, 0x1f, RZ, 0xc0, !PT ;  /* 0x0000001f1b007812 */ /* 0x041fe400078ec0ff */
[----:B------:R-:W-:-:S05]  /*00e0*/  LOP3.LUT R5, R27, 0x3e0, RZ, 0xc0, !PT ;  /* 0x000003e01b057812 */ /* 0x000fca00078ec0ff */
[----:B------:R-:W-:-:S05]  /*00f0*/  IMAD R0, R5, 0xb, R0 ;  /* 0x0000000b05007824 */ /* 0x000fca00078e0200 */
[----:B------:R-:W-:-:S05]  /*0100*/  IADD3 R0, P0, PT, R3, R0, RZ ;  /* 0x0000000003007210 */ /* 0x000fca0007f1e0ff */
[----:B------:R-:W-:Y:S01]  /*0110*/  IMAD.X R3, RZ, RZ, RZ, P0 ;  /* 0x000000ffff037224 */ /* 0x000fe200000e06ff */
[----:B-1----:R-:W-:-:S04]  /*0120*/  LEA R2, P0, R0, UR4, 0x3 ;  /* 0x0000000400027c11 */ /* 0x002fc8000f8018ff */
[----:B------:R-:W-:-:S05]  /*0130*/  LEA.HI.X R3, R0, UR5, R3, 0x3, P0 ;  /* 0x0000000500037c11 */ /* 0x000fca00080f1c03 */
[----:B------:R-:W2:Y:S04]  /*0140*/  LDG.E.64 R4, desc[UR8][R2.64] ;  /* 0x0000000802047981 */ /* 0x000ea8000c1e1b00 */
        /* <DEDUP_REMOVED lines=14> */
[----:B------:R-:W-:Y:S01]  /*0230*/  ISETP.NE.AND P0, PT, R30, RZ, PT ;  /* 0x000000ff1e00720c */ /* 0x000fe20003f05270 */
        /* <DEDUP_REMOVED lines=29> */
[----:B-1----:R-:W-:Y:S05]  /*0410*/  @P0 BRA `(.L_x_119) ;  /* 0x0000000800240947 */ /* 0x002fea0003800000 */
[----:B--23--:R-:W-:Y:S01]  /*0420*/  IADD3 R35, P0, P1, R38, R40, R42 ;  /* 0x0000002826237210 */ /* 0x00cfe2000791e02a */
[----:B------:R1:W-:Y:S03]  /*0430*/  STL [R1+0x8], R0 ;  /* 0x0000080001007387 */ /* 0x0003e60000100800 */
[----:B0---4-:R-:W-:Y:S01]  /*0440*/  IADD3 R35, P2, P3, R32, R36, R35 ;  /* 0x0000002420237210 */ /* 0x011fe20007b5e023 */
[----:B------:R-:W-:Y:S01]  /*0450*/  STL [R1+0xc], R43 ;  /* 0x00000c2b01007387 */ /* 0x000fe20000100800 */
[----:B------:R-:W-:Y:S02]  /*0460*/  IADD3.X R13, PT, PT, R39, R41, R43, P0, P1 ;  /* 0x00000029270d7210 */ /* 0x000fe400007e242b */
[----:B------:R-:W-:Y:S02]  /*0470*/  IADD3 R35, P0, P1, R2, R28, R35 ;  /* 0x0000001c02237210 */ /* 0x000fe4000791e023 */
[----:B------:R-:W-:-:S02]  /*0480*/  IADD3.X R13, PT, PT, R33, R37, R13, P2, P3 ;  /* 0x00000025210d7210 */ /* 0x000fc400017e640d */
[----:B-1----:R-:W-:Y:S02]  /*0490*/  SHF.R.U32.HI R0, RZ, 0x5, R27 ;  /* 0x00000005ff007819 */ /* 0x002fe4000001161b */
        /* <DEDUP_REMOVED lines=35> */
[----:B------:R-:W-:-:S04]  /*06d0*/  SEL R30, R31, R30, P0 ;  /* 0x0000001e1f1e7207 */ /* 0x000fc80000000000 */
[----:B------:R-:W-:Y:S02]  /*06e0*/  SEL R31, R13, R12, P0 ;  /* 0x0000000c0d1f7207 */ /* 0x000fe40000000000 */
[----:B------:R-:W-:-:S03]  /*06f0*/  ISETP.NE.AND P0, PT, R45, RZ, PT ;  /* 0x000000ff2d00720c */ /* 0x000fc60003f05270 */
[----:B------:R-:W-:Y:S01]  /*0700*/  @!P1 STS.64 [R44+0x20], R30 ;  /* 0x0000201e2c009388 */ /* 0x000fe20000000a00 */
[----:B------:R-:W-:Y:S01]  /*0710*/  BAR.SYNC.DEFER_BLOCKING 0x0 ;  /* 0x0000000000007b1d */ /* 0x000fe20000010000 */
[----:B------:R-:W-:-:S05]  /*0720*/  ISETP.NE.AND P1, PT, R0, 0x2, PT ;  /* 0x000000020000780c */ /* 0x000fca0003f25270 */
        /* <DEDUP_REMOVED lines=10> */
[----:B------:R-:W-:Y:S01]  /*07d0*/  IADD3 R35, P2, PT, R30, -R35, RZ ;  /* 0x800000231e237210 */ /* 0x000fe20007f5e0ff */
[----:B------:R-:W0:Y:S01]  /*07e0*/  LDS.128 R24, [UR4+0x60] ;  /* 0x00006004ff187984 */ /* 0x000e220008000c00 */
[----:B------:R-:W-:Y:S02]  /*07f0*/  IADD3 R30, P3, PT, R14, R12, RZ ;  /* 0x0000000c0e1e7210 */ /* 0x000fe40007f7e0ff */
[----:B------:R-:W-:Y:S01]  /*0800*/  ISETP.NE.AND P1, PT, R0, 0x3, PT ;  /* 0x000000030000780c */ /* 0x000fe20003f25270 */
[----:B------:R-:W-:Y:S02]  /*0810*/  IMAD.X R31, R31, 0x1, ~R34, P2 ;  /* 0x000000011f1f7824 */ /* 0x000fe400010e0e22 */
[----:B------:R-:W-:Y:S01]  /*0820*/  IMAD.X R34, R15, 0x1, R44, P3 ;  /* 0x000000010f227824 */ /* 0x000fe200018e062c */
[----:B------:R-:W-:-:S02]  /*0830*/  SEL R45, R12, R45, !P1 ;  /* 0x0000002d0c2d7207 */ /* 0x000fc40004800000 */
[----:B------:R-:W-:Y:S01]  /*0840*/  SEL R44, R44, R43, !P1 ;  /* 0x0000002b2c2c7207 */ /* 0x000fe20004800000 */
[----:B------:R-:W1:Y:S01]  /*0850*/  LDS.128 R12, [UR4+0x70] ;  /* 0x00007004ff0c7984 */ /* 0x000e620008000c00 */
[C---:B------:R-:W-:Y:S02]  /*0860*/  ISETP.NE.AND P3, PT, R0.reuse, 0x4, PT ;  /* 0x000000040000780c */ /* 0x040fe40003f65270 */
[----:B------:R-:W-:Y:S01]  /*0870*/  ISETP.NE.AND P1, PT, R0, 0x5, PT ;  /* 0x000000050000780c */ /* 0x000fe20003f25270 */
[----:B------:R4:W5:Y:S01]  /*0880*/  LDL.LU R43, [R1+0xc] ;  /* 0x00000c00012b7983 */ /* 0x0009620000300800 */
[----:B------:R-:W-:Y:S02]  /*0890*/  SEL R45, R30, R45, !P3 ;  /* 0x0000002d1e2d7207 */ /* 0x000fe40005800000 */
[----:B--2---:R-:W-:Y:S01]  /*08a0*/  IADD3 R30, P2, PT, R16, R30, RZ ;  /* 0x0000001e101e7210 */ /* 0x004fe20007f5e0ff */
[----:B------:R4:W5:Y:S03]  /*08b0*/  LDL.LU R0, [R1+0x8] ;  /* 0x0000080001007983 */ /* 0x0009660000300800 */
[----:B------:R-:W-:Y:S01]  /*08c0*/  SEL R45, R30, R45, !P1 ;  /* 0x0000002d1e2d7207 */ /* 0x000fe20004800000 */
[----:B------:R-:W-:Y:S01]  /*08d0*/  IMAD.X R16, R17, 0x1, R34, P2 ;  /* 0x0000000111107824 */ /* 0x000fe200010e0622 */
[----:B------:R-:W-:Y:S01]  /*08e0*/  IADD3 R30, P5, PT, R18, R30, RZ ;  /* 0x0000001e121e7210 */ /* 0x000fe20007fbe0ff */
[----:B------:R-:W2:Y:S04]  /*08f0*/  S2R R17, SR_TID.X ;  /* 0x0000000000117919 */ /* 0x000ea80000002100 */
[----:B------:R-:W-:Y:S01]  /*0900*/  IMAD.X R19, R19, 0x1, R16, P5 ;  /* 0x0000000113137824 */ /* 0x000fe200028e0610 */
[----:B--2---:R-:W-:-:S04]  /*0910*/  SHF.R.U32.HI R17, RZ, 0x5, R17 ;  /* 0x00000005ff117819 */ /* 0x004fc80000011611 */
[----:B------:R-:W-:Y:S02]  /*0920*/  ISETP.NE.AND P2, PT, R17, 0x6, PT ;  /* 0x000000061100780c */ /* 0x000fe40003f45270 */
[----:B------:R-:W-:Y:S02]  /*0930*/  SEL R17, R34, R44, !P3 ;  /* 0x0000002c22117207 */ /* 0x000fe40005800000 */
[----:B------:R-:W2:Y:S01]  /*0940*/  S2R R44, SR_TID.X ;  /* 0x00000000002c7919 */ /* 0x000ea20000002100 */
[----:B------:R-:W-:Y:S02]  /*0950*/  SEL R45, R30, R45, !P2 ;  /* 0x0000002d1e2d7207 */ /* 0x000fe40005000000 */
[----:B---3--:R-:W-:Y:S02]  /*0960*/  IADD3 R30, P3, PT, R20, R30, RZ ;  /* 0x0000001e141e7210 */ /* 0x008fe40007f7e0ff */
[----:B------:R-:W-:-:S03]  /*0970*/  SEL R16, R16, R17, !P1 ;  /* 0x0000001110107207 */ /* 0x000fc60004800000 */
[----:B------:R-:W-:Y:S01]  /*0980*/  IMAD.X R21, R21, 0x1, R19, P3 ;  /* 0x0000000115157824 */ /* 0x000fe200018e0613 */
[----:B------:R-:W-:Y:S02]  /*0990*/  SEL R16, R19, R16, !P2 ;  /* 0x0000001013107207 */ /* 0x000fe40005000000 */
[----:B--2---:R-:W-:-:S04]  /*09a0*/  SHF.R.U32.HI R44, RZ, 0x5, R44 ;  /* 0x00000005ff2c7819 */ /* 0x004fc8000001162c */
[C---:B------:R-:W-:Y:S02]  /*09b0*/  ISETP.NE.AND P4, PT, R44.reuse, 0x7, PT ;  /* 0x000000072c00780c */ /* 0x040fe40003f85270 */
[----:B------:R-:W-:Y:S02]  /*09c0*/  ISETP.NE.AND P1, PT, R44, 0x8, PT ;  /* 0x000000082c00780c */ /* 0x000fe40003f25270 */
[----:B------:R-:W-:Y:S02]  /*09d0*/  SEL R45, R30, R45, !P4 ;  /* 0x0000002d1e2d7207 */ /* 0x000fe40006000000 */
[----:B------:R-:W-:Y:S02]  /*09e0*/  IADD3 R30, P5, PT, R22, R30, RZ ;  /* 0x0000001e161e7210 */ /* 0x000fe40007fbe0ff */
[----:B------:R-:W-:Y:S02]  /*09f0*/  ISETP.NE.AND P2, PT, R44, 0x9, PT ;  /* 0x000000092c00780c */ /* 0x000fe40003f45270 */
[----:B------:R-:W-:Y:S01]  /*0a00*/  SEL R18, R30, R45, !P1 ;  /* 0x0000002d1e127207 */ /* 0x000fe20004800000 */
[----:B------:R-:W-:Y:S01]  /*0a10*/  IMAD.X R23, R23, 0x1, R21, P5 ;  /* 0x0000000117177824 */ /* 0x000fe200028e0615 */
[----:B0-----:R-:W-:-:S02]  /*0a20*/  IADD3 R19, P3, PT, R24, R30, RZ ;  /* 0x0000001e18137210 */ /* 0x001fc40007f7e0ff */
[----:B------:R-:W-:Y:S02]  /*0a30*/  SEL R20, R21, R16, !P4 ;  /* 0x0000001015147207 */ /* 0x000fe40006000000 */
[----:B------:R-:W-:Y:S01]  /*0a40*/  SEL R16, R19, R18, !P2 ;  /* 0x0000001213107207 */ /* 0x000fe20005000000 */
[----:B------:R-:W-:Y:S01]  /*0a50*/  IMAD.X R25, R25, 0x1, R23, P3 ;  /* 0x0000000119197824 */ /* 0x000fe200018e0617 */
[----:B------:R-:W-:Y:S02]  /*0a60*/  SEL R18, R23, R20, !P1 ;  /* 0x0000001417127207 */ /* 0x000fe40004800000 */
[C---:B------:R-:W-:Y:S02]  /*0a70*/  ISETP.NE.AND P5, PT, R44.reuse, 0xa, PT ;  /* 0x0000000a2c00780c */ /* 0x040fe40003fa5270 */
[C---:B------:R-:W-:Y:S02]  /*0a80*/  ISETP.NE.AND P3, PT, R44.reuse, 0xb, PT ;  /* 0x0000000b2c00780c */ /* 0x040fe40003f65270 */
[----:B------:R-:W-:-:S02]  /*0a90*/  ISETP.NE.AND P1, PT, R44, 0xc, PT ;  /* 0x0000000c2c00780c */ /* 0x000fc40003f25270 */
[----:B------:R-:W0:Y:S01]  /*0aa0*/  S2R R44, SR_TID.X ;  /* 0x00000000002c7919 */ /* 0x000e220000002100 */
[----:B------:R-:W-:Y:S02]  /*0ab0*/  IADD3 R19, P4, PT, R26, R19, RZ ;  /* 0x000000131a137210 */ /* 0x000fe40007f9e0ff */
[----:B------:R-:W-:Y:S02]  /*0ac0*/  SEL R18, R25, R18, !P2 ;  /* 0x0000001219127207 */ /* 0x000fe40005000000 */
[----:B------:R-:W-:Y:S01]  /*0ad0*/  SEL R16, R19, R16, !P5 ;  /* 0x0000001013107207 */ /* 0x000fe20006800000 */
[----:B------:R-:W-:Y:S01]  /*0ae0*/  IMAD.X R27, R27, 0x1, R25, P4 ;  /* 0x000000011b1b7824 */ /* 0x000fe200020e0619 */
[----:B-1----:R-:W-:-:S04]  /*0af0*/  IADD3 R19, P6, PT, R12, R19, RZ ;  /* 0x000000130c137210 */ /* 0x002fc80007fde0ff */
[----:B------:R-:W-:Y:S01]  /*0b00*/  IADD3 R12, P2, PT, R14, R19, RZ ;  /* 0x000000130e0c7210 */ /* 0x000fe20007f5e0ff */
[----:B------:R-:W-:Y:S01]  /*0b10*/  IMAD.X R21, R13, 0x1, R27, P6 ;  /* 0x000000010d157824 */ /* 0x000fe200030e061b */
[----:B------:R-:W-:Y:S02]  /*0b20*/  SEL R17, R19, R16, !P3 ;  /* 0x0000001013117207 */ /* 0x000fe40005800000 */
[----:B------:R-:W-:Y:S01]  /*0b30*/  SEL R18, R27, R18, !P5 ;  /* 0x000000121b127207 */ /* 0x000fe20006800000 */
[----:B------:R-:W-:Y:S01]  /*0b40*/  IMAD.X R19, R15, 0x1, R21, P2 ;  /* 0x000000010f137824 */ /* 0x000fe200010e0615 */
[----:B------:R-:W-:Y:S02]  /*0b50*/  SEL R14, R35, RZ, P0 ;  /* 0x000000ff230e7207 */ /* 0x000fe40000000000 */
[----:B------:R-:W-:Y:S02]  /*0b60*/  SEL R13, R12, R17, !P1 ;  /* 0x000000110c0d7207 */ /* 0x000fe40004800000 */
[----:B------:R-:W-:-:S02]  /*0b70*/  SEL R18, R21, R18, !P3 ;  /* 0x0000001215127207 */ /* 0x000fc40005800000 */
[----:B------:R-:W-:Y:S02]  /*0b80*/  IADD3 R14, P2, PT, R14, R13, RZ ;  /* 0x0000000d0e0e7210 */ /* 0x000fe40007f5e0ff */
[----:B------:R-:W-:Y:S02]  /*0b90*/  SEL R13, R19, R18, !P1 ;  /* 0x00000012130d7207 */ /* 0x000fe40004800000 */
[----:B------:R-:W-:Y:S02]  /*0ba0*/  SEL R16, R31, RZ, P0 ;  /* 0x000000ff1f107207 */ /* 0x000fe40000000000 */
[----:B0-----:R-:W-:-:S03]  /*0bb0*/  ISETP.NE.AND P1, PT, R44, RZ, PT ;  /* 0x000000ff2c00720c */ /* 0x001fc60003f25270 */
[----:B------:R-:W-:Y:S01]  /*0bc0*/  IMAD.X R16, R16, 0x1, R13, P2 ;  /* 0x0000000110107824 */ /* 0x000fe200010e060d */
[----:B------:R-:W-:-:S04]  /*0bd0*/  ISETP.GE.U32.AND P0, PT, R44, 0x20, PT ;  /* 0x000000202c00780c */ /* 0x000fc80003f06070 */
[----:B------:R-:W-:Y:S02]  /*0be0*/  SEL R35, R35, R14, !P0 ;  /* 0x0000000e23237207 */ /* 0x000fe40004000000 */
[----:B------:R-:W-:-:S03]  /*0bf0*/  SEL R31, R31, R16, !P0 ;  /* 0x000000101f1f7207 */ /* 0x000fc60004000000 */
[----:B----4-:R-:W-:Y:S05]  /*0c00*/  @P1 BRA `(.L_x_120) ;  /* 0x0000001800201947 */ /* 0x010fea0003800000 */
[----:B------:R-:W0:Y:S01]  /*0c10*/  LDS.64 R14, [UR4+0x80] ;  /* 0x00008004ff0e7984 */ /* 0x000e220008000a00 */
[----:B------:R-:W1:Y:S01]  /*0c20*/  LDC.64 R16, c[0x0][0x390] ;  /* 0x0000e400ff107b82 */ /* 0x000e620000000a00 */
[----:B------:R-:W-:Y:S02]  /*0c30*/  IMAD.MOV.U32 R13, RZ, RZ, 0x0 ;  /* 0x00000000ff0d7424 */ /* 0x000fe400078e00ff */
[----:B------:R-:W-:Y:S02]  /*0c40*/  IMAD.MOV.U32 R35, RZ, RZ, RZ ;  /* 0x000000ffff237224 */ /* 0x000fe400078e00ff */
[----:B------:R-:W-:Y:S01]  /*0c50*/  IMAD.MOV.U32 R31, RZ, RZ, RZ ;  /* 0x000000ffff1f7224 */ /* 0x000fe200078e00ff */
[----:B0-----:R-:W-:Y:S01]  /*0c60*/  IADD3 R14, P0, PT, R14, R12, RZ ;  /* 0x0000000c0e0e7210 */ /* 0x001fe20007f1e0ff */
[----:B------:R-:W-:-:S04]  /*0c70*/  IMAD.MOV.U32 R12, RZ, RZ, 0x65 ;  /* 0x00000065ff0c7424 */ /* 0x000fc800078e00ff */
[----:B------:R-:W-:-:S05]  /*0c80*/  IMAD.X R15, R15, 0x1, R19, P0 ;  /* 0x000000010f0f7824 */ /* 0x000fca00000e0613 */
[----:B-1----:R0:W-:Y:S01]  /*0c90*/  ST.E.128.STRONG.GPU desc[UR8][R16.64+0x200], R12 ;  /* 0x0002000c10007985 */ /* 0x0021e2000c10fd08 */
[----:B------:R-:W-:Y:S05]  /*0ca0*/  BRA `(.L_x_120) ;  /* 0x0000001400f87947 */ /* 0x000fea0003800000 */
.L_x_119:
        /* <DEDUP_REMOVED lines=17> */
[----:B------:R-:W-:-:S05]  /*0dc0*/  IMAD.X R13, R12, 0x1, R31, P1 ;  /* 0x000000010c0d7824 */ /* 0x000fca00008e061f */
[----:B------:R-:W-:Y:S02]  /*0dd0*/  SEL R18, R13, R12, P0 ;  /* 0x0000000c0d127207 */ /* 0x000fe40000000000 */
        /* <DEDUP_REMOVED lines=39> */
[----:B------:R-:W-:Y:S02]  /*1050*/  IADD3 R17, P0, PT, R18, R16, RZ ;  /* 0x0000001012117210 */ /* 0x000fe40007f1e0ff */
[----:B------:R-:W-:-:S03]  /*1060*/  ISETP.NE.AND P1, PT, R45, 0x3, PT ;  /* 0x000000032d00780c */ /* 0x000fc60003f25270 */
[----:B------:R-:W-:Y:S01]  /*1070*/  IMAD.X R18, R19, 0x1, R15, P0 ;  /* 0x0000000113127824 */ /* 0x000fe200000e060f */
[----:B------:R-:W-:Y:S02]  /*1080*/  SEL R14, R16, R14, !P1 ;  /* 0x0000000e100e7207 */ /* 0x000fe40004800000 */
[----:B--2---:R-:W-:Y:S02]  /*1090*/  IADD3 R16, P0, PT, R20, R17, RZ ;  /* 0x0000001114107210 */ /* 0x004fe40007f1e0ff */
[----:B------:R-:W-:Y:S02]  /*10a0*/  SEL R19, R15, R12, !P1 ;  /* 0x0000000c0f137207 */ /* 0x000fe40004800000 */
[----:B------:R-:W-:Y:S01]  /*10b0*/  ISETP.NE.AND P1, PT, R45, 0x5, PT ;  /* 0x000000052d00780c */ /* 0x000fe20003f25270 */
[----:B------:R-:W-:Y:S01]  /*10c0*/  IMAD.X R21, R21, 0x1, R18, P0 ;  /* 0x0000000115157824 */ /* 0x000fe200000e0612 */
[----:B------:R-:W-:Y:S02]  /*10d0*/  SEL R19, R18, R19, !P2 ;  /* 0x0000001312137207 */ /* 0x000fe40005000000 */
[----:B------:R-:W0:Y:S01]  /*10e0*/  S2R R18, SR_TID.X ;  /* 0x0000000000127919 */ /* 0x000e220000002100 */
[----:B------:R-:W-:-:S02]  /*10f0*/  IADD3 R20, P0, PT, R22, R16, RZ ;  /* 0x0000001016147210 */ /* 0x000fc40007f1e0ff */
[----:B------:R-:W-:Y:S02]  /*1100*/  SEL R17, R17, R14, !P2 ;  /* 0x0000000e11117207 */ /* 0x000fe40005000000 */
[----:B------:R-:W1:Y:S01]  /*1110*/  LDS.128 R12, [UR4+0x60] ;  /* 0x00006004ff0c7984 */ /* 0x000e620008000c00 */
[----:B------:R-:W-:Y:S01]  /*1120*/  IMAD.X R22, R23, 0x1, R21, P0 ;  /* 0x0000000117167824 */ /* 0x000fe200000e0615 */
[----:B------:R-:W-:Y:S02]  /*1130*/  SEL R23, R21, R19, !P1 ;  /* 0x0000001315177207 */ /* 0x000fe40004800000 */
[----:B------:R-:W-:Y:S02]  /*1140*/  SEL R45, R16, R17, !P1 ;  /* 0x00000011102d7207 */ /* 0x000fe40004800000 */
[----:B0-----:R-:W-:Y:S02]  /*1150*/  SHF.R.U32.HI R21, RZ, 0x5, R18 ;  /* 0x00000005ff157819 */ /* 0x001fe40000011612 */
[----:B------:R-:W0:Y:S02]  /*1160*/  LDS.128 R16, [UR4+0x70] ;  /* 0x00007004ff107984 */ /* 0x000e240008000c00 */
[----:B------:R-:W-:-:S02]  /*1170*/  ISETP.NE.AND P1, PT, R21, 0x6, PT ;  /* 0x000000061500780c */ /* 0x000fc40003f25270 */
[----:B---3--:R-:W-:Y:S02]  /*1180*/  IADD3 R21, P0, PT, R24, R20, RZ ;  /* 0x0000001418157210 */ /* 0x008fe40007f1e0ff */
[----:B------:R-:W-:Y:S02]  /*1190*/  SEL R20, R20, R45, !P1 ;  /* 0x0000002d14147207 */ /* 0x000fe40004800000 */
[----:B------:R-:W2:Y:S01]  /*11a0*/  S2R R45, SR_LANEID ;  /* 0x00000000002d7919 */ /* 0x000ea20000000000 */
[----:B------:R-:W-:Y:S01]  /*11b0*/  IMAD.X R24, R25, 0x1, R22, P0 ;  /* 0x0000000119187824 */ /* 0x000fe200000e0616 */
[----:B------:R-:W-:Y:S01]  /*11c0*/  SEL R23, R22, R23, !P1 ;  /* 0x0000001716177207 */ /* 0x000fe20004800000 */
[----:B------:R-:W3:Y:S02]  /*11d0*/  S2R R25, SR_TID.X ;  /* 0x0000000000197919 */ /* 0x000ee40000002100 */
[----:B---3--:R-:W-:-:S04]  /*11e0*/  SHF.R.U32.HI R25, RZ, 0x5, R25 ;  /* 0x00000005ff197819 */ /* 0x008fc80000011619 */
[----:B------:R-:W-:Y:S02]  /*11f0*/  ISETP.NE.AND P2, PT, R25, 0x7, PT ;  /* 0x000000071900780c */ /* 0x000fe40003f45270 */
[----:B------:R-:W-:Y:S02]  /*1200*/  IADD3 R25, P0, PT, R26, R21, RZ ;  /* 0x000000151a197210 */ /* 0x000fe40007f1e0ff */
[----:B------:R-:W-:Y:S02]  /*1210*/  SEL R22, R21, R20, !P2 ;  /* 0x0000001415167207 */ /* 0x000fe40005000000 */
[----:B------:R-:W3:Y:S01]  /*1220*/  LDS.64 R20, [UR4+0x80] ;  /* 0x00008004ff147984 */ /* 0x000ee20008000a00 */
[----:B------:R-:W-:Y:S01]  /*1230*/  IMAD.X R26, R27, 0x1, R24, P0 ;  /* 0x000000011b1a7824 */ /* 0x000fe200000e0618 */
[----:B------:R-:W-:Y:S01]  /*1240*/  SEL R23, R24, R23, !P2 ;  /* 0x0000001718177207 */ /* 0x000fe20005000000 */
[----:B------:R-:W4:Y:S01]  /*1250*/  S2R R27, SR_TID.X ;  /* 0x00000000001b7919 */ /* 0x000f220000002100 */
[----:B------:R-:W5:Y:S01]  /*1260*/  S2R R24, SR_TID.X ;  /* 0x0000000000187919 */ /* 0x000f620000002100 */
[----:B----4-:R-:W-:-:S04]  /*1270*/  SHF.R.U32.HI R27, RZ, 0x5, R27 ;  /* 0x00000005ff1b7819 */ /* 0x010fc8000001161b */
[C---:B------:R-:W-:Y:S02]  /*1280*/  ISETP.NE.AND P3, PT, R27.reuse, 0x8, PT ;  /* 0x000000081b00780c */ /* 0x040fe40003f65270 */
[----:B------:R-:W-:Y:S02]  /*1290*/  ISETP.NE.AND P5, PT, R27, 0x9, PT ;  /* 0x000000091b00780c */ /* 0x000fe40003fa5270 */
[----:B------:R-:W-:Y:S02]  /*12a0*/  SEL R22, R25, R22, !P3 ;  /* 0x0000001619167207 */ /* 0x000fe40005800000 */
[----:B-1----:R-:W-:Y:S02]  /*12b0*/  IADD3 R25, P4, PT, R12, R25, RZ ;  /* 0x000000190c197210 */ /* 0x002fe40007f9e0ff */
[----:B------:R-:W-:Y:S02]  /*12c0*/  ISETP.NE.AND P2, PT, R27, 0xa, PT ;  /* 0x0000000a1b00780c */ /* 0x000fe40003f45270 */
[----:B------:R-:W-:-:S02]  /*12d0*/  SEL R22, R25, R22, !P5 ;  /* 0x0000001619167207 */ /* 0x000fc40006800000 */
[----:B------:R-:W-:Y:S01]  /*12e0*/  IADD3 R25, P6, PT, R14, R25, RZ ;  /* 0x000000190e197210 */ /* 0x000fe20007fde0ff */
[----:B------:R-:W-:Y:S01]  /*12f0*/  IMAD.X R14, R13, 0x1, R26, P4 ;  /* 0x000000010d0e7824 */ /* 0x000fe200020e061a */
[----:B------:R-:W-:Y:S02]  /*1300*/  SEL R23, R26, R23, !P3 ;  /* 0x000000171a177207 */ /* 0x000fe40005800000 */
[----:B------:R-:W-:Y:S01]  /*1310*/  ISETP.NE.AND P1, PT, R27, 0xb, PT ;  /* 0x0000000b1b00780c */ /* 0x000fe20003f25270 */
[----:B------:R-:W-:Y:S01]  /*1320*/  IMAD.X R15, R15, 0x1, R14, P6 ;  /* 0x000000010f0f7824 */ /* 0x000fe200030e060e */
[----:B------:R-:W-:Y:S02]  /*1330*/  SEL R22, R25, R22, !P2 ;  /* 0x0000001619167207 */ /* 0x000fe40005000000 */
[----:B0-----:R-:W-:Y:S02]  /*1340*/  IADD3 R13, P4, PT, R16, R25, RZ ;  /* 0x00000019100d7210 */ /* 0x001fe40007f9e0ff */
[----:B------:R-:W-:-:S02]  /*1350*/  SEL R14, R14, R23, !P5 ;  /* 0x000000170e0e7207 */ /* 0x000fc40006800000 */
[----:B------:R-:W-:Y:S01]  /*1360*/  SEL R16, R13, R22, !P1 ;  /* 0x000000160d107207 */ /* 0x000fe20004800000 */
[----:B------:R-:W-:Y:S01]  /*1370*/  IMAD.X R17, R17, 0x1, R15, P4 ;  /* 0x0000000111117824 */ /* 0x000fe200020e060f */
[----:B------:R-:W-:Y:S02]  /*1380*/  IADD3 R12, P3, PT, R34, -R44, RZ ;  /* 0x8000002c220c7210 */ /* 0x000fe40007f7e0ff */
[----:B------:R-:W-:Y:S02]  /*1390*/  IADD3 R13, P6, PT, R18, R13, RZ ;  /* 0x0000000d120d7210 */ /* 0x000fe40007fde0ff */
[----:B------:R-:W-:Y:S01]  /*13a0*/  ISETP.NE.AND P0, PT, R27, 0xc, PT ;  /* 0x0000000c1b00780c */ /* 0x000fe20003f05270 */
[----:B------:R-:W-:Y:S01]  /*13b0*/  IMAD.X R31, R35, 0x1, ~R31, P3 ;  /* 0x00000001231f7824 */ /* 0x000fe200018e0e1f */
[----:B--2---:R-:W-:Y:S01]  /*13c0*/  ISETP.NE.AND P5, PT, R45, RZ, PT ;  /* 0x000000ff2d00720c */ /* 0x004fe20003fa5270 */
[----:B------:R-:W-:Y:S01]  /*13d0*/  IMAD.X R19, R19, 0x1, R17, P6 ;  /* 0x0000000113137824 */ /* 0x000fe200030e0611 */
[----:B------:R-:W-:-:S02]  /*13e0*/  SEL R14, R15, R14, !P2 ;  /* 0x0000000e0f0e7207 */ /* 0x000fc40005000000 */
[----:B------:R-:W-:Y:S02]  /*13f0*/  SEL R15, R12, RZ, P5 ;  /* 0x000000ff0c0f7207 */ /* 0x000fe40002800000 */
[----:B------:R-:W-:Y:S02]  /*1400*/  SEL R16, R13, R16, !P0 ;  /* 0x000000100d107207 */ /* 0x000fe40004000000 */
[----:B------:R-:W-:Y:S02]  /*1410*/  SEL R18, R17, R14, !P1 ;  /* 0x0000000e11127207 */ /* 0x000fe40004800000 */
[----:B------:R-:W-:Y:S02]  /*1420*/  IADD3 R15, P2, PT, R15, R16, RZ ;  /* 0x000000100f0f7210 */ /* 0x000fe40007f5e0ff */
[----:B------:R-:W-:Y:S02]  /*1430*/  SEL R14, R31, RZ, P5 ;  /* 0x000000ff1f0e7207 */ /* 0x000fe40002800000 */
[----:B------:R-:W-:-:S02]  /*1440*/  SEL R17, R19, R18, !P0 ;  /* 0x0000001213117207 */ /* 0x000fc40004000000 */
[----:B-----5:R-:W-:Y:S02]  /*1450*/  ISETP.GE.U32.AND P3, PT, R24, 0x20, PT ;  /* 0x000000201800780c */ /* 0x020fe40003f66070 */
[----:B---3--:R-:W-:Y:S01]  /*1460*/  IADD3 R44, P1, PT, R20, R13, RZ ;  /* 0x0000000d142c7210 */ /* 0x008fe20007f3e0ff */
[----:B------:R-:W-:Y:S01]  /*1470*/  IMAD.X R14, R14, 0x1, R17, P2 ;  /* 0x000000010e0e7824 */ /* 0x000fe200010e0611 */
[----:B------:R-:W-:Y:S02]  /*1480*/  SEL R13, R12, R15, !P3 ;  /* 0x0000000f0c0d7207 */ /* 0x000fe40005800000 */
[----:B------:R-:W-:Y:S01]  /*1490*/  ISETP.GT.U32.AND P0, PT, R24, 0x1f, PT ;  /* 0x0000001f1800780c */ /* 0x000fe20003f04070 */
[----:B------:R-:W-:Y:S01]  /*14a0*/  IMAD.X R27, R21, 0x1, R19, P1 ;  /* 0x00000001151b7824 */ /* 0x000fe200008e0613 */
[----:B------:R-:W-:-:S05]  /*14b0*/  SEL R12, R31, R14, !P3 ;  /* 0x0000000e1f0c7207 */ /* 0x000fca0005800000 */
[----:B------:R0:W-:Y:S04]  /*14c0*/  STL [R1], R12 ;  /* 0x0000000c01007387 */ /* 0x0001e80000100800 */
[----:B------:R0:W-:Y:S02]  /*14d0*/  STL [R1+0x4], R13 ;  /* 0x0000040d01007387 */ /* 0x0001e40000100800 */
[----:B------:R-:W-:Y:S05]  /*14e0*/  @P0 BRA `(.L_x_121) ;  /* 0x0000000c00b80947 */ /* 0x000fea0003800000 */
[----:B------:R-:W1:Y:S01]  /*14f0*/  LDC.64 R20, c[0x0][0x390] ;  /* 0x0000e400ff147b82 */ /* 0x000e620000000a00 */
[----:B------:R-:W-:Y:S02]  /*1500*/  ISETP.NE.AND P0, PT, R24, RZ, PT ;  /* 0x000000ff1800720c */ /* 0x000fe40003f05270 */
[----:B------:R-:W-:-:S05]  /*1510*/  LOP3.LUT R25, RZ, R24, RZ, 0x33, !PT ;  /* 0x00000018ff197212 */ /* 0x000fca00078e33ff */
[----:B------:R-:W-:-:S06]  /*1520*/  IMAD.IADD R17, R30, 0x1, R25 ;  /* 0x000000011e117824 */ /* 0x000fcc00078e0219 */
[----:B------:R-:W-:Y:S02]  /*1530*/  @!P0 IMAD.MOV.U32 R14, RZ, RZ, R44 ;  /* 0x000000ffff0e8224 */ /* 0x000fe400078e002c */
[----:B------:R-:W-:Y:S02]  /*1540*/  @!P0 IMAD.MOV.U32 R15, RZ, RZ, R27 ;  /* 0x000000ffff0f8224 */ /* 0x000fe400078e001b */
[----:B0-----:R-:W-:Y:S02]  /*1550*/  @!P0 IMAD.MOV.U32 R12, RZ, RZ, 0x64 ;  /* 0x00000064ff0c8424 */ /* 0x001fe400078e00ff */
[----:B------:R-:W-:Y:S01]  /*1560*/  @!P0 IMAD.MOV.U32 R13, RZ, RZ, 0x0 ;  /* 0x00000000ff0d8424 */ /* 0x000fe200078e00ff */
[----:B------:R0:W-:Y:S01]  /*1570*/  @!P0 STS.64 [UR4+0x18], R14 ;  /* 0x0000180eff008988 */ /* 0x0001e20008000a04 */
[----:B-1----:R-:W-:-:S04]  /*1580*/  IMAD.WIDE R34, R30, 0x10, R20 ;  /* 0x000000101e227825 */ /* 0x002fc800078e0214 */
[----:B------:R-:W-:Y:S01]  /*1590*/  IMAD.WIDE R16, R17, 0x10, R20 ;  /* 0x0000001011107825 */ /* 0x000fe200078e0214 */
[----:B------:R0:W-:Y:S01]  /*15a0*/  @!P0 ST.E.128.STRONG.GPU desc[UR8][R34.64+0x200], R12 ;  /* 0x0002000c22008985 */ /* 0x0001e2000c10fd08 */
[----:B------:R-:W-:Y:S05]  /*15b0*/  NANOSLEEP 0x2c6 ;  /* 0x000002c60000795d */ /* 0x000fea0003800000 */
[----:B------:R-:W2:Y:S01]  /*15c0*/  LD.E.128.STRONG.GPU R16, desc[UR8][R16.64+0x200] ;  /* 0x0002000810107980 */ /* 0x000ea2000c10fd00 */
[----:B------:R-:W-:Y:S01]  /*15d0*/  UMOV UR5, 0xffffffff ;  /* 0xffffffff00057882 */ /* 0x000fe20000000000 */
[----:B--2---:R-:W-:-:S04]  /*15e0*/  ISETP.NE.U32.AND P0, PT, R16, 0x63, PT ;  /* 0x000000631000780c */ /* 0x004fc80003f05070 */
[----:B------:R-:W-:Y:S01]  /*15f0*/  ISETP.NE.AND.EX P0, PT, R17, RZ, PT, P0 ;  /* 0x000000ff1100720c */ /* 0x000fe20003f05300 */
[----:B0-----:R-:W-:-:S12]  /*1600*/  BRA.DIV UR5, `(.L_x_122) ;  /* 0x0000003e05e87947 */ /* 0x001fd8000b800000 */
[----:B------:R-:W-:-:S13]  /*1610*/  VOTE.ANY P0, !P0 ;  /* 0x0000000000ff7806 */ /* 0x000fda0004000100 */
.L_x_155:
[----:B------:R-:W-:Y:S05]  /*1620*/  @!P0 BRA `(.L_x_123) ;  /* 0x00000000008c8947 */ /* 0x000fea0003800000 */
[----:B------:R-:W0:Y:S01]  /*1630*/  LDC R12, c[0x0][0x398] ;  /* 0x0000e600ff0c7b82 */ /* 0x000e220000000800 */
[----:B------:R-:W-:Y:S01]  /*1640*/  IMAD.MOV.U32 R13, RZ, RZ, 0x182 ;  /* 0x00000182ff0d7424 */ /* 0x000fe200078e00ff */
[----:B0-----:R-:W-:-:S05]  /*1650*/  IADD3 R15, PT, PT, R25, UR10, R12 ;  /* 0x0000000a190f7c10 */ /* 0x001fca000fffe00c */
[----:B------:R-:W-:-:S07]  /*1660*/  IMAD.WIDE R14, R15, 0x10, R20 ;  /* 0x000000100f0e7825 */ /* 0x000fce00078e0214 */
.L_x_125:
[----:B------:R-:W-:Y:S01]  /*1670*/  SHF.R.U32.HI R20, RZ, 0x1, R13 ;  /* 0x00000001ff147819 */ /* 0x000fe2000001160d */
[----:B------:R-:W-:-:S03]  /*1680*/  IMAD R30, R30, 0x41a7, RZ ;  /* 0x000041a71e1e7824 */ /* 0x000fc600078e02ff */
[----:B------:R-:W-:Y:S02]  /*1690*/  IADD3 R17, PT, PT, R13, 0x1, -R20 ;  /* 0x000000010d117810 */ /* 0x000fe40007ffe814 */
[----:B------:R-:W-:Y:S02]  /*16a0*/  LOP3.LUT R30, R30, 0x7fffffff, RZ, 0xc0, !PT ;  /* 0x7fffffff1e1e7812 */ /* 0x000fe400078ec0ff */
[----:B------:R-:W0:Y:S01]  /*16b0*/  I2F.U32.RP R16, R17 ;  /* 0x0000001100107306 */ /* 0x000e220000209000 */
[----:B------:R-:W-:Y:S01]  /*16c0*/  IMAD.MOV R19, RZ, RZ, -R17 ;  /* 0x000000ffff137224 */ /* 0x000fe200078e0a11 */
[----:B------:R-:W-:-:S06]  /*16d0*/  ISETP.NE.U32.AND P1, PT, R17, RZ, PT ;  /* 0x000000ff1100720c */ /* 0x000fcc0003f25070 */
[----:B0-----:R-:W0:Y:S02]  /*16e0*/  MUFU.RCP R16, R16 ;  /* 0x0000001000107308 */ /* 0x001e240000001000 */
[----:B0-----:R-:W-:-:S06]  /*16f0*/  VIADD R12, R16, 0xffffffe ;  /* 0x0ffffffe100c7836 */ /* 0x001fcc0000000000 */
[----:B------:R0:W1:Y:S02]  /*1700*/  F2I.FTZ.U32.TRUNC.NTZ R13, R12 ;  /* 0x0000000c000d7305 */ /* 0x000064000021f000 */
[----:B0-----:R-:W-:Y:S02]  /*1710*/  IMAD.MOV.U32 R12, RZ, RZ, RZ ;  /* 0x000000ffff0c7224 */ /* 0x001fe400078e00ff */
[----:B-1----:R-:W-:-:S04]  /*1720*/  IMAD R19, R19, R13, RZ ;  /* 0x0000000d13137224 */ /* 0x002fc800078e02ff */
[----:B------:R-:W-:-:S06]  /*1730*/  IMAD.HI.U32 R13, R13, R19, R12 ;  /* 0x000000130d0d7227 */ /* 0x000fcc00078e000c */
[----:B------:R-:W-:-:S04]  /*1740*/  IMAD.HI.U32 R13, R13, R30, RZ ;  /* 0x0000001e0d0d7227 */ /* 0x000fc800078e00ff */
[----:B------:R-:W-:-:S04]  /*1750*/  IMAD.MOV R13, RZ, RZ, -R13 ;  /* 0x000000ffff0d7224 */ /* 0x000fc800078e0a0d */
[----:B------:R-:W-:-:S05]  /*1760*/  IMAD R16, R17, R13, R30 ;  /* 0x0000000d11107224 */ /* 0x000fca00078e021e */
[----:B------:R-:W-:-:S13]  /*1770*/  ISETP.GE.U32.AND P0, PT, R16, R17, PT ;  /* 0x000000111000720c */ /* 0x000fda0003f06070 */
[----:B------:R-:W-:-:S05]  /*1780*/  @P0 IMAD.IADD R16, R16, 0x1, -R17 ;  /* 0x0000000110100824 */ /* 0x000fca00078e0a11 */
[----:B------:R-:W-:-:S13]  /*1790*/  ISETP.GE.U32.AND P0, PT, R16, R17, PT ;  /* 0x000000111000720c */ /* 0x000fda0003f06070 */
[----:B------:R-:W-:Y:S01]  /*17a0*/  @P0 IMAD.IADD R16, R16, 0x1, -R17 ;  /* 0x0000000110100824 */ /* 0x000fe200078e0a11 */
[----:B------:R-:W-:-:S05]  /*17b0*/  @!P1 LOP3.LUT R16, RZ, R17, RZ, 0x33, !PT ;  /* 0x00000011ff109212 */ /* 0x000fca00078e33ff */
[----:B------:R-:W-:-:S04]  /*17c0*/  IMAD.IADD R16, R20, 0x1, R16 ;  /* 0x0000000114107824 */ /* 0x000fc800078e0210 */
[----:B------:R-:W-:Y:S05]  /*17d0*/  NANOSLEEP R16 ;  /* 0x000000100000735d */ /* 0x000fea0003800000 */
[----:B------:R-:W2:Y:S01]  /*17e0*/  LD.E.128.STRONG.GPU R16, desc[UR8][R14.64+0x200] ;  /* 0x000200080e107980 */ /* 0x000ea2000c10fd00 */
[----:B------:R-:W-:Y:S01]  /*17f0*/  UMOV UR5, 0xffffffff ;  /* 0xffffffff00057882 */ /* 0x000fe20000000000 */
[----:B------:R-:W-:Y:S01]  /*1800*/  IMAD.MOV.U32 R13, RZ, RZ, R20 ;  /* 0x000000ffff0d7224 */ /* 0x000fe200078e0014 */
[----:B--2---:R-:W-:-:S04]  /*1810*/  ISETP.NE.U32.AND P0, PT, R16, 0x63, PT ;  /* 0x000000631000780c */ /* 0x004fc80003f05070 */
[----:B------:R-:W-:Y:S01]  /*1820*/  ISETP.NE.AND.EX P0, PT, R17, RZ, PT, P0 ;  /* 0x000000ff1100720c */ /* 0x000fe20003f05300 */
[----:B------:R-:W-:-:S12]  /*1830*/  BRA.DIV UR5, `(.L_x_124) ;  /* 0x0000003e057c7947 */ /* 0x000fd8000b800000 */
[----:B------:R-:W-:-:S13]  /*1840*/  VOTE.ANY P0, !P0 ;  /* 0x0000000000ff7806 */ /* 0x000fda0004000100 */
.L_x_158:
[----:B------:R-:W-:Y:S05]  /*1850*/  @P0 BRA `(.L_x_125) ;  /* 0xfffffffc00840947 */ /* 0x000fea000383ffff */
.L_x_123:
[----:B------:R-:W0:Y:S01]  /*1860*/  LDC R12, c[0x0][0x398] ;  /* 0x0000e600ff0c7b82 */ /* 0x000e220000000800 */
[----:B------:R-:W-:Y:S01]  /*1870*/  UMOV UR5, 0xffffffff ;  /* 0xffffffff00057882 */ /* 0x000fe20000000000 */
[----:B------:R-:W-:-:S04]  /*1880*/  ISETP.NE.U32.AND P0, PT, R16, 0x65, PT ;  /* 0x000000651000780c */ /* 0x000fc80003f05070 */
[----:B------:R-:W-:Y:S02]  /*1890*/  ISETP.NE.AND.EX P0, PT, R17, RZ, PT, P0 ;  /* 0x000000ff1100720c */ /* 0x000fe40003f05300 */
[----:B0-----:R-:W-:Y:S01]  /*18a0*/  IADD3 R25, PT, PT, R25, UR10, R12 ;  /* 0x0000000a19197c10 */ /* 0x001fe2000fffe00c */
[----:B------:R-:W-:Y:S10]  /*18b0*/  BRA.DIV UR5, `(.L_x_126) ;  /* 0x0000003e057c7947 */ /* 0x000ff4000b800000 */
        /* <DEDUP_REMOVED lines=19> */
[----:B------:R-:W-:Y:S02]  /*19f0*/  IMAD.X R24, R19, 0x1, R23, P1 ;  /* 0x0000000113187824 */ /* 0x000fe400008e0617 */
[----:B------:R-:W-:-:S03]  /*1a00*/  IMAD.U32 R23, RZ, RZ, UR6 ;  /* 0x00000006ff177e24 */ /* 0x000fc6000f8e00ff */
[----:B------:R-:W1:Y:S01]  /*1a10*/  SHFL.DOWN PT, R20, R24, 0x2, R15 ;  /* 0x0840000018147989 */ /* 0x000e6200000e000f */
[----:B0-----:R-:W-:-:S04]  /*1a20*/  SEL R22, R22, RZ, !P0 ;  /* 0x000000ff16167207 */ /* 0x001fc80004000000 */
        /* <DEDUP_REMOVED lines=26> */
[----:B------:R-:W-:Y:S01]  /*1bd0*/  IADD3 R21, P2, PT, R19, R22, RZ ;  /* 0x0000001613157210 */ /* 0x000fe20007f5e0ff */
[----:B------:R-:W-:Y:S01]  /*1be0*/  IMAD.U32 R22, RZ, RZ, UR5 ;  /* 0x00000005ff167e24 */ /* 0x000fe2000f8e00ff */
[----:B-1----:R-:W-:-:S05]  /*1bf0*/  SEL R13, R20, RZ, !P1 ;  /* 0x000000ff140d7207 */ /* 0x002fca0004800000 */
[----:B------:R-:W-:-:S07]  /*1c00*/  IMAD.X R24, R13, 0x1, R24, P2 ;  /* 0x000000010d187824 */ /* 0x000fce00010e0618 */
.L_x_172:
[----:B------:R-:W-:Y:S05]  /*1c10*/  @!P0 BRA `(.L_x_127) ;  /* 0x0000000400848947 */ /* 0x000fea0003800000 */
[----:B------:R-:W-:-:S07]  /*1c20*/  IMAD.MOV.U32 R26, RZ, RZ, 0x182 ;  /* 0x00000182ff1a7424 */ /* 0x000fce00078e00ff */
.L_x_133:
[----:B------:R-:W-:-:S05]  /*1c30*/  IMAD.WIDE R14, R25, 0x10, R22 ;  /* 0x00000010190e7825 */ /* 0x000fca00078e0216 */
[----:B------:R-:W2:Y:S01]  /*1c40*/  LD.E.128.STRONG.GPU R16, desc[UR8][R14.64+-0x200] ;  /* 0xfffe00080e107980 */ /* 0x000ea2000c10fd00 */
[----:B------:R-:W-:Y:S05]  /*1c50*/  YIELD ;  /* 0x0000000000007946 */ /* 0x000fea0003800000 */
[----:B------:R-:W-:Y:S01]  /*1c60*/  UMOV UR5, 0xffffffff ;  /* 0xffffffff00057882 */ /* 0x000fe20000000000 */
[----:B------:R-:W-:Y:S02]  /*1c70*/  SHF.R.U32.HI R26, RZ, 0x1, R26 ;  /* 0x00000001ff1a7819 */ /* 0x000fe4000001161a */
[----:B--2---:R-:W-:-:S04]  /*1c80*/  ISETP.NE.U32.AND P0, PT, R16, 0x63, PT ;  /* 0x000000631000780c */ /* 0x004fc80003f05070 */
[----:B------:R-:W-:Y:S01]  /*1c90*/  ISETP.NE.AND.EX P0, PT, R17, RZ, PT, P0 ;  /* 0x000000ff1100720c */ /* 0x000fe20003f05300 */
[----:B------:R-:W-:-:S12]  /*1ca0*/  BRA.DIV UR5, `(.L_x_128) ;  /* 0x00000042051c7947 */ /* 0x000fd8000b800000 */
[----:B------:R-:W-:-:S13]  /*1cb0*/  VOTE.ANY P0, !P0 ;  /* 0x0000000000ff7806 */ /* 0x000fda0004000100 */
.L_x_175:
[----:B------:R-:W-:Y:S05]  /*1cc0*/  @!P0 BRA `(.L_x_129) ;  /* 0x0000000000808947 */ /* 0x000fea0003800000 */
[----:B------:R-:W-:-:S07]  /*1cd0*/  IMAD.MOV.U32 R13, RZ, RZ, R26 ;  /* 0x000000ffff0d7224 */ /* 0x000fce00078e001a */
.L_x_131:
        /* <DEDUP_REMOVED lines=9> */
[----:B------:R-:W0:Y:S02]  /*1d70*/  F2I.FTZ.U32.TRUNC.NTZ R13, R13 ;  /* 0x0000000d000d7305 */ /* 0x000e24000021f000 */
[----:B0-----:R-:W-:Y:S02]  /*1d80*/  IMAD R19, R12, R13, RZ ;  /* 0x0000000d0c137224 */ /* 0x001fe400078e02ff */
[----:B------:R-:W-:-:S04]  /*1d90*/  IMAD.MOV.U32 R12, RZ, RZ, RZ ;  /* 0x000000ffff0c7224 */ /* 0x000fc800078e00ff */
        /* <DEDUP_REMOVED lines=18> */
.L_x_178:
[----:B------:R-:W-:Y:S05]  /*1ec0*/  @P0 BRA `(.L_x_131) ;  /* 0xfffffffc00840947 */ /* 0x000fea000383ffff */
.L_x_129:
[----:B------:R-:W-:Y:S01]  /*1ed0*/  UMOV UR5, 0xffffffff ;  /* 0xffffffff00057882 */ /* 0x000fe20000000000 */
[----:B------:R-:W-:-:S04]  /*1ee0*/  ISETP.NE.U32.AND P0, PT, R16, 0x65, PT ;  /* 0x000000651000780c */ /* 0x000fc80003f05070 */
[----:B------:R-:W-:Y:S01]  /*1ef0*/  ISETP.NE.AND.EX P0, PT, R17, RZ, PT, P0 ;  /* 0x000000ff1100720c */ /* 0x000fe20003f05300 */
[----:B------:R-:W-:-:S12]  /*1f00*/  BRA.DIV UR5, `(.L_x_132) ;  /* 0x0000003e05c47947 */ /* 0x000fd8000b800000 */
[----:B------:R-:W0:Y:S01]  /*1f10*/  S2R R13, SR_GEMASK ;  /* 0x00000000000d7919 */ /* 0x000e220000003c00 */
[----:B------:R-:W-:Y:S01]  /*1f20*/  VOTE.ANY R12, PT, !P0 ;  /* 0x00000000000c7806 */ /* 0x000fe200040e0100 */
[----:B------:R-:W-:Y:S02]  /*1f30*/  VIADD R14, R45, 0x2 ;  /* 0x000000022d0e7836 */ /* 0x000fe40000000000 */
[----:B------:R-:W-:Y:S01]  /*1f40*/  VIADD R25, R25, 0xffffffe0 ;  /* 0xffffffe019197836 */ /* 0x000fe20000000000 */
[----:B0-----:R-:W-:-:S05]  /*1f50*/  LOP3.LUT R12, R12, 0x80000000, R13, 0xec, !PT ;  /* 0x800000000c0c7812 */ /* 0x001fca00078eec0d */
[----:B------:R-:W-:-:S05]  /*1f60*/  VIADD R13, R12, 0xffffffff ;  /* 0xffffffff0c0d7836 */ /* 0x000fca0000000000 */
[----:B------:R-:W-:-:S06]  /*1f70*/  LOP3.LUT R15, R12, R13, RZ, 0xc, !PT ;  /* 0x0000000d0c0f7212 */ /* 0x000fcc00078e0cff */
        /* <DEDUP_REMOVED lines=42> */
.L_x_192:
[----:B------:R-:W-:Y:S05]  /*2220*/  @P0 BRA `(.L_x_133) ;  /* 0xfffffff800800947 */ /* 0x000fea000383ffff */
.L_x_127:
[----:B------:R-:W0:Y:S01]  /*2230*/  S2R R12, SR_TID.X ;  /* 0x00000000000c7919 */ /* 0x000e220000002100 */
[----:B------:R-:W-:Y:S01]  /*2240*/  ISETP.NE.AND P0, PT, R45, RZ, PT ;  /* 0x000000ff2d00720c */ /* 0x000fe20003f05270 */
[----:B------:R-:W-:Y:S01]  /*2250*/  BSSY.RECONVERGENT B1, `(.L_x_134) ;  /* 0x0000012000017945 */ /* 0x000fe20003800200 */
[----:B------:R-:W-:Y:S02]  /*2260*/  IMAD.MOV.U32 R25, RZ, RZ, R24 ;  /* 0x000000ffff197224 */ /* 0x000fe400078e0018 */
[----:B------:R-:W-:-:S09]  /*2270*/  IMAD.MOV.U32 R24, RZ, RZ, R21 ;  /* 0x000000ffff187224 */ /* 0x000fd200078e0015 */
[----:B------:R-:W1:Y:S01]  /*2280*/  @!P0 S2R R13, SR_CgaCtaId ;  /* 0x00000000000d8919 */ /* 0x000e620000008800 */
[----:B0-----:R-:W-:Y:S02]  /*2290*/  ISETP.NE.AND P1, PT, R12, RZ, PT ;  /* 0x000000ff0c00720c */ /* 0x001fe40003f25270 */
[----:B------:R-:W-:-:S04]  /*22a0*/  @!P0 MOV R12, 0x400 ;  /* 0x00000400000c8802 */ /* 0x000fc80000000f00 */
[----:B-1----:R-:W-:-:S07]  /*22b0*/  @!P0 LEA R17, R13, R12, 0x18 ;  /* 0x0000000c0d118211 */ /* 0x002fce00078ec0ff */
[----:B------:R-:W-:Y:S05]  /*22c0*/  @P1 BRA `(.L_x_135) ;  /* 0x0000000000281947 */ /* 0x000fea0003800000 */
        /* <DEDUP_REMOVED lines=10> */
.L_x_135:
[----:B------:R-:W-:Y:S05]  /*2370*/  BSYNC.RECONVERGENT B1 ;  /* 0x0000000000017941 */ /* 0x000fea0003800200 */
.L_x_134:
[----:B-1----:R1:W2:Y:S04]  /*2380*/  LDL.LU R15, [R1+0x4] ;  /* 0x00000400010f7983 */ /* 0x0022a80000300800 */
[----:B------:R1:W3:Y:S04]  /*2390*/  LDL.LU R14, [R1] ;  /* 0x00000000010e7983 */ /* 0x0002e80000300800 */
[----:B------:R1:W-:Y:S01]  /*23a0*/  @!P0 STS.64 [R17+0x98], R24 ;  /* 0x0000981811008388 */ /* 0x0003e20000000a00 */
[----:B--2---:R-:W-:Y:S02]  /*23b0*/  @!P0 IMAD.MOV.U32 R15, RZ, RZ, R24 ;  /* 0x000000ffff0f8224 */ /* 0x004fe400078e0018 */
[----:B-1-3--:R-:W-:-:S07]  /*23c0*/  @!P0 IMAD.MOV.U32 R14, RZ, RZ, R25 ;  /* 0x000000ffff0e8224 */ /* 0x00afce00078e0019 */
.L_x_121:
[----:B------:R-:W-:Y:S05]  /*23d0*/  WARPSYNC.ALL ;  /* 0x0000000000007948 */ /* 0x000fea0003800000 */
[----:B------:R-:W1:Y:S08]  /*23e0*/  S2UR UR6, SR_CgaCtaId ;  /* 0x00000000000679c3 */ /* 0x000e700000008800 */
[----:B------:R-:W-:Y:S06]  /*23f0*/  BAR.SYNC.DEFER_BLOCKING 0x0 ;  /* 0x0000000000007b1d */ /* 0x000fec0000010000 */
[----:B------:R-:W-:Y:S01]  /*2400*/  UMOV UR5, 0x400 ;  /* 0x0000040000057882 */ /* 0x000fe20000000000 */
[----:B------:R-:W2:Y:S01]  /*2410*/  S2R R16, SR_TID.X ;  /* 0x0000000000107919 */ /* 0x000ea20000002100 */
[----:B-1----:R-:W-:-:S09]  /*2420*/  ULEA UR5, UR6, UR5, 0x18 ;  /* 0x0000000506057291 */ /* 0x002fd2000f8ec0ff */
[----:B0-----:R-:W0:Y:S01]  /*2430*/  LDS.64 R12, [UR5+0x98] ;  /* 0x00009805ff0c7984 */ /* 0x001e220008000a00 */
[----:B--2---:R-:W-:-:S04]  /*2440*/  ISETP.NE.AND P0, PT, R16, RZ, PT ;  /* 0x000000ff1000720c */ /* 0x004fc80003f05270 */
[----:B0-----:R-:W-:-:S04]  /*2450*/  SEL R12, R12, RZ, P0 ;  /* 0x000000ff0c0c7207 */ /* 0x001fc80000000000 */
[----:B------:R-:W-:Y:S02]  /*2460*/  IADD3 R35, P1, PT, R15, R12, RZ ;  /* 0x0000000c0f237210 */ /* 0x000fe40007f3e0ff */
[----:B------:R-:W-:-:S05]  /*2470*/  SEL R12, R13, RZ, P0 ;  /* 0x000000ff0d0c7207 */ /* 0x000fca0000000000 */
[----:B------:R-:W-:-:S07]  /*2480*/  IMAD.X R31, R14, 0x1, R12, P1 ;  /* 0x000000010e1f7824 */ /* 0x000fce00008e060c */
.L_x_120:
[----:B------:R-:W-:Y:S05]  /*2490*/  BSYNC.RECONVERGENT B0 ;  /* 0x0000000000007941 */ /* 0x000fea0003800200 */
.L_x_118:
[----:B------:R-:W-:Y:S01]  /*24a0*/  BAR.SYNC.DEFER_BLOCKING 0x0 ;  /* 0x0000000000007b1d */ /* 0x000fe20000010000 */
[----:B0-----:R-:W-:-:S05]  /*24b0*/  IADD3 R12, P0, PT, R42, R35, RZ ;  /* 0x000000232a0c7210 */ /* 0x001fca0007f1e0ff */
[----:B-----5:R-:W-:Y:S01]  /*24c0*/  IMAD.X R13, R43, 0x1, R31, P0 ;  /* 0x000000012b0d7824 */ /* 0x020fe200000e061f */
[----:B------:R-:W-:Y:S01]  /*24d0*/  IADD3 R14, P0, PT, R40, R12, RZ ;  /* 0x0000000c280e7210 */ /* 0x000fe20007f1e0ff */
[----:B------:R-:W0:Y:S01]  /*24e0*/  S2R R23, SR_LANEID ;  /* 0x0000000000177919 */ /* 0x000e220000000000 */
[----:B------:R-:W1:Y:S01]  /*24f0*/  S2UR UR5, SR_CTAID.X ;  /* 0x00000000000579c3 */ /* 0x000e620000002500 */
[----:B------:R-:W2:Y:S02]  /*2500*/  LDCU.64 UR6, c[0x0][0x388] ;  /* 0x00007100ff0677ac */ /* 0x000ea40008000a00 */
[----:B------:R-:W-:Y:S01]  /*2510*/  IMAD.X R15, R41, 0x1, R13, P0 ;  /* 0x00000001290f7824 */ /* 0x000fe200000e060d */
[----:B------:R-:W-:Y:S01]  /*2520*/  IADD3 R16, P0, PT, R38, R14, RZ ;  /* 0x0000000e26107210 */ /* 0x000fe20007f1e0ff */
[----:B------:R-:W3:Y:S04]  /*2530*/  S2R R34, SR_TID.X ;  /* 0x0000000000227919 */ /* 0x000ee80000002100 */
[----:B------:R-:W-:Y:S01]  /*2540*/  IMAD.X R17, R39, 0x1, R15, P0 ;  /* 0x0000000127117824 */ /* 0x000fe200000e060f */
[----:B------:R-:W-:-:S05]  /*2550*/  IADD3 R18, P0, PT, R36, R16, RZ ;  /* 0x0000001024127210 */ /* 0x000fca0007f1e0ff */
[----:B------:R-:W-:Y:S01]  /*2560*/  IMAD.X R19, R37, 0x1, R17, P0 ;  /* 0x0000000125137824 */ /* 0x000fe200000e0611 */
[----:B------:R-:W-:Y:S02]  /*2570*/  IADD3 R20, P0, PT, R32, R18, RZ ;  /* 0x0000001220147210 */ /* 0x000fe40007f1e0ff */
[----:B------:R-:W1:Y:S03]  /*2580*/  LDC R32, c[0x0][0x398] ;  /* 0x0000e600ff207b82 */ /* 0x000e660000000800 */
[----:B------:R-:W-:Y:S01]  /*2590*/  IMAD.X R21, R33, 0x1, R19, P0 ;  /* 0x0000000121157824 */ /* 0x000fe200000e0613 */
[----:B------:R-:W-:Y:S01]  /*25a0*/  IADD3 R22, P0, PT, R28, R20, RZ ;  /* 0x000000141c167210 */ /* 0x000fe20007f1e0ff */
[----:B0-----:R-:W-:-:S04]  /*25b0*/  IMAD R33, R23, 0x50, R0 ;  /* 0x0000005017217824 */ /* 0x001fc800078e0200 */
[----:B------:R-:W-:Y:S01]  /*25c0*/  IMAD.X R23, R29, 0x1, R21, P0 ;  /* 0x000000011d177824 */ /* 0x000fe200000e0615 */
[----:B------:R-:W-:Y:S01]  /*25d0*/  IADD3 R2, P0, PT, R2, R22, RZ ;  /* 0x0000001602027210 */ /* 0x000fe20007f1e0ff */
[----:B------:R-:W-:Y:S04]  /*25e0*/  STS.64 [R33], R12 ;  /* 0x0000000c21007388 */ /* 0x000fe80000000a00 */
[----:B------:R-:W-:Y:S01]  /*25f0*/  IMAD.X R3, R3, 0x1, R23, P0 ;  /* 0x0000000103037824 */ /* 0x000fe200000e0617 */
[----:B------:R-:W-:Y:S01]  /*2600*/  IADD3 R24, P0, PT, R4, R2, RZ ;  /* 0x0000000204187210 */ /* 0x000fe20007f1e0ff */
[----:B------:R-:W-:Y:S01]  /*2610*/  STS.64 [R33+0x8], R14 ;  /* 0x0000080e21007388 */ /* 0x000fe20000000a00 */
[----:B-1----:R-:W-:-:S03]  /*2620*/  VIADD R32, R32, UR5 ;  /* 0x0000000520207c36 */ /* 0x002fc60008000000 */
[----:B------:R-:W-:Y:S01]  /*2630*/  IMAD.X R25, R5, 0x1, R3, P0 ;  /* 0x0000000105197824 */ /* 0x000fe200000e0603 */
[----:B------:R-:W-:Y:S01]  /*2640*/  IADD3 R26, P0, PT, R6, R24, RZ ;  /* 0x00000018061a7210 */ /* 0x000fe20007f1e0ff */
[----:B------:R-:W-:Y:S04]  /*2650*/  STS.64 [R33+0x10], R16 ;  /* 0x0000101021007388 */ /* 0x000fe80000000a00 */
[----:B------:R-:W-:Y:S01]  /*2660*/  IMAD.X R27, R7, 0x1, R25, P0 ;  /* 0x00000001071b7824 */ /* 0x000fe200000e0619 */
[----:B------:R-:W-:Y:S01]  /*2670*/  IADD3 R28, P0, PT, R8, R26, RZ ;  /* 0x0000001a081c7210 */ /* 0x000fe20007f1e0ff */
[----:B------:R-:W-:Y:S04]  /*2680*/  STS.64 [R33+0x18], R18 ;  /* 0x0000181221007388 */ /* 0x000fe80000000a00 */
[----:B------:R-:W-:Y:S01]  /*2690*/  IMAD.X R29, R9, 0x1, R27, P0 ;  /* 0x00000001091d7824 */ /* 0x000fe200000e061b */
[----:B------:R-:W-:Y:S01]  /*26a0*/  IADD3 R30, P0, PT, R10, R28, RZ ;  /* 0x0000001c0a1e7210 */ /* 0x000fe20007f1e0ff */
[----:B------:R-:W-:Y:S04]  /*26b0*/  STS.64 [R33+0x20], R20 ;  /* 0x0000201421007388 */ /* 0x000fe80000000a00 */
[----:B------:R-:W-:Y:S01]  /*26c0*/  IMAD.X R31, R11, 0x1, R29, P0 ;  /* 0x000000010b1f7824 */ /* 0x000fe200000e061d */
[----:B------:R-:W-:Y:S04]  /*26d0*/  STS.64 [R33+0x28], R22 ;  /* 0x0000281621007388 */ /* 0x000fe80000000a00 */
[----:B------:R-:W-:Y:S04]  /*26e0*/  STS.64 [R33+0x30], R2 ;  /* 0x0000300221007388 */ /* 0x000fe80000000a00 */
[----:B------:R3:W-:Y:S04]  /*26f0*/  STS.64 [R33+0x38], R24 ;  /* 0x0000381821007388 */ /* 0x0007e80000000a00 */
[----:B------:R0:W-:Y:S04]  /*2700*/  STS.64 [R33+0x40], R26 ;  /* 0x0000401a21007388 */ /* 0x0001e80000000a00 */
[----:B------:R-:W-:Y:S04]  /*2710*/  STS.64 [R33+0x48], R28 ;  /* 0x0000481c21007388 */ /* 0x000fe80000000a00 */
[----:B------:R-:W-:Y:S01]  /*2720*/  STS.64 [R33+0x50], R30 ;  /* 0x0000501e21007388 */ /* 0x000fe20000000a00 */
[----:B------:R-:W-:-:S03]  /*2730*/  NOP ;  /* 0x0000000000007918 */ /* 0x000fc60000000000 */
[----:B------:R-:W1:Y:S01]  /*2740*/  LDS.64 R2, [R0] ;  /* 0x0000000000027984 */ /* 0x000e620000000a00 */
[C---:B---3--:R-:W-:Y:S02]  /*2750*/  LOP3.LUT R24, R34.reuse, 0x3e0, RZ, 0xc0, !PT ;  /* 0x000003e022187812 */ /* 0x048fe400078ec0ff */
[----:B------:R-:W-:Y:S01]  /*2760*/  LOP3.LUT R25, R34, 0x1f, RZ, 0xc0, !PT ;  /* 0x0000001f22197812 */ /* 0x000fe200078ec0ff */
[----:B------:R-:W3:Y:S04]  /*2770*/  LDS.64 R4, [R0+0x100] ;  /* 0x0001000000047984 */ /* 0x000ee80000000a00 */
[----:B------:R-:W4:Y:S01]  /*2780*/  LDS.64 R6, [R0+0x200] ;  /* 0x0002000000067984 */ /* 0x000f220000000a00 */
[----:B------:R-:W-:Y:S02]  /*2790*/  IMAD R24, R24, 0xb, R25 ;  /* 0x0000000b18187824 */ /* 0x000fe400078e0219 */
[----:B------:R-:W-:Y:S01]  /*27a0*/  IMAD R25, R32, 0x11e0, RZ ;  /* 0x000011e020197824 */ /* 0x000fe200078e02ff */
[----:B------:R-:W4:Y:S04]  /*27b0*/  LDS.64 R8, [R0+0x300] ;  /* 0x0003000000087984 */ /* 0x000f280000000a00 */
[----:B------:R-:W4:Y:S01]  /*27c0*/  LDS.64 R10, [R0+0x400] ;  /* 0x00040000000a7984 */ /* 0x000f220000000a00 */
[----:B------:R-:W-:-:S03]  /*27d0*/  IADD3 R25, P0, PT, R25, R24, RZ ;  /* 0x0000001819197210 */ /* 0x000fc60007f1e0ff */
[----:B------:R-:W4:Y:S02]  /*27e0*/  LDS.64 R12, [R0+0x500] ;  /* 0x00050000000c7984 */ /* 0x000f240000000a00 */
[----:B0-----:R-:W-:Y:S01]  /*27f0*/  IMAD.X R26, RZ, RZ, RZ, P0 ;  /* 0x000000ffff1a7224 */ /* 0x001fe200000e06ff */
[C---:B--2---:R-:W-:Y:S01]  /*2800*/  LEA R24, P0, R25.reuse, UR6, 0x3 ;  /* 0x0000000619187c11 */ /* 0x044fe2000f8018ff */
[----:B------:R-:W0:Y:S03]  /*2810*/  LDS.64 R14, [R0+0x600] ;  /* 0x00060000000e7984 */ /* 0x000e260000000a00 */
[----:B------:R-:W-:Y:S01]  /*2820*/  LEA.HI.X R25, R25, UR7, R26, 0x3, P0 ;  /* 0x0000000719197c11 */ /* 0x000fe200080f1c1a */
[----:B------:R-:W2:Y:S04]  /*2830*/  LDS.64 R16, [R0+0x700] ;  /* 0x0007000000107984 */ /* 0x000ea80000000a00 */
[----:B------:R-:W2:Y:S04]  /*2840*/  LDS.64 R18, [R0+0x800] ;  /* 0x0008000000127984 */ /* 0x000ea80000000a00 */
[----:B------:R-:W2:Y:S04]  /*2850*/  LDS.64 R20, [R0+0x900] ;  /* 0x0009000000147984 */ /* 0x000ea80000000a00 */
[----:B------:R-:W2:Y:S04]  /*2860*/  LDS.64 R22, [R0+0xa00] ;  /* 0x000a000000167984 */ /* 0x000ea80000000a00 */
[----:B-1----:R-:W-:Y:S04]  /*2870*/  STG.E.64 desc[UR8][R24.64], R2 ;  /* 0x0000000218007986 */ /* 0x002fe8000c101b08 */
[----:B---3--:R-:W-:Y:S04]  /*2880*/  STG.E.64 desc[UR8][R24.64+0x100], R4 ;  /* 0x0001000418007986 */ /* 0x008fe8000c101b08 */
[----:B----4-:R-:W-:Y:S04]  /*2890*/  STG.E.64 desc[UR8][R24.64+0x200], R6 ;  /* 0x0002000618007986 */ /* 0x010fe8000c101b08 */
[----:B------:R-:W-:Y:S04]  /*28a0*/  STG.E.64 desc[UR8][R24.64+0x300], R8 ;  /* 0x0003000818007986 */ /* 0x000fe8000c101b08 */
[----:B------:R-:W-:Y:S04]  /*28b0*/  STG.E.64 desc[UR8][R24.64+0x400], R10 ;  /* 0x0004000a18007986 */ /* 0x000fe8000c101b08 */
[----:B------:R-:W-:Y:S04]  /*28c0*/  STG.E.64 desc[UR8][R24.64+0x500], R12 ;  /* 0x0005000c18007986 */ /* 0x000fe8000c101b08 */
[----:B0-----:R-:W-:Y:S04]  /*28d0*/  STG.E.64 desc[UR8][R24.64+0x600], R14 ;  /* 0x0006000e18007986 */ /* 0x001fe8000c101b08 */
[----:B--2---:R-:W-:Y:S04]  /*28e0*/  STG.E.64 desc[UR8][R24.64+0x700], R16 ;  /* 0x0007001018007986 */ /* 0x004fe8000c101b08 */
[----:B------:R-:W-:Y:S04]  /*28f0*/  STG.E.64 desc[UR8][R24.64+0x800], R18 ;  /* 0x0008001218007986 */ /* 0x000fe8000c101b08 */
[----:B------:R-:W-:Y:S04]  /*2900*/  STG.E.64 desc[UR8][R24.64+0x900], R20 ;  /* 0x0009001418007986 */ /* 0x000fe8000c101b08 */
[----:B------:R-:W-:Y:S01]  /*2910*/  STG.E.64 desc[UR8][R24.64+0xa00], R22 ;  /* 0x000a001618007986 */ /* 0x000fe2000c101b08 */
[----:B------:R-:W-:Y:S05]  /*2920*/  EXIT ;  /* 0x000000000000794d */ /* 0x000fea0003800000 */
.L_x_117:
[----:B------:R-:W-:-:S13]  /*2930*/  ISETP.NE.AND P0, PT, R0, RZ, PT ;  /* 0x000000ff0000720c */ /* 0x000fda0003f05270 */
[----:B------:R-:W-:Y:S05]  /*2940*/  @!P0 EXIT ;  /* 0x000000000000894d */ /* 0x000fea0003800000 */
[----:B------:R-:W0:Y:S02]  /*2950*/  LDC.64 R4, c[0x0][0x380] ;  /* 0x0000e000ff047b82 */ /* 0x000e240000000a00 */
[----:B0-----:R-:W-:-:S05]  /*2960*/  IMAD.WIDE.U32 R4, R3, 0x8, R4 ;  /* 0x0000000803047825 */ /* 0x001fca00078e0004 */
[----:B------:R0:W2:Y:S01]  /*2970*/  LDG.E.64 R2, desc[UR8][R4.64] ;  /* 0x0000000804027981 */ /* 0x0000a2000c1e1b00 */
[----:B------:R-:W1:Y:S02]  /*2980*/  S2R R27, SR_TID.X ;  /* 0x00000000001b7919 */ /* 0x000e640000002100 */
[C---:B-1----:R-:W-:Y:S02]  /*2990*/  LOP3.LUT R6, R27.reuse, 0x1f, RZ, 0xc0, !PT ;  /* 0x0000001f1b067812 */ /* 0x042fe400078ec0ff */
[----:B------:R-:W-:-:S05]  /*29a0*/  LOP3.LUT R7, R27, 0x3e0, RZ, 0xc0, !PT ;  /* 0x000003e01b077812 */ /* 0x000fca00078ec0ff */
[----:B------:R-:W-:-:S04]  /*29b0*/  IMAD R19, R7, 0xb, R6 ;  /* 0x0000000b07137824 */ /* 0x000fc800078e0206 */
[C---:B------:R-:W-:Y:S01]  /*29c0*/  VIADD R9, R19.reuse, 0x40 ;  /* 0x0000004013097836 */ /* 0x040fe20000000000 */
[C---:B------:R-:W-:Y:S01]  /*29d0*/  ISETP.GE.U32.AND P5, PT, R19.reuse, R0, PT ;  /* 0x000000001300720c */ /* 0x040fe20003fa6070 */
[C---:B------:R-:W-:Y:S01]  /*29e0*/  VIADD R7, R19.reuse, 0x20 ;  /* 0x0000002013077836 */ /* 0x040fe20000000000 */
[C---:B0-----:R-:W-:Y:S01]  /*29f0*/  LEA R4, P3, R19.reuse, R4, 0x3 ;  /* 0x0000000413047211 */ /* 0x041fe200078618ff */
[----:B------:R-:W-:Y:S01]  /*2a00*/  VIADD R11, R19, 0x60 ;  /* 0x00000060130b7836 */ /* 0x000fe20000000000 */
[-C--:B------:R-:W-:Y:S01]  /*2a10*/  ISETP.GE.U32.AND P0, PT, R9, R0.reuse, PT ;  /* 0x000000000900720c */ /* 0x080fe20003f06070 */
[----:B------:R-:W-:Y:S01]  /*2a20*/  VIADD R9, R19, 0xa0 ;  /* 0x000000a013097836 */ /* 0x000fe20000000000 */
[-C--:B------:R-:W-:Y:S01]  /*2a30*/  ISETP.GE.U32.AND P6, PT, R7, R0.reuse, PT ;  /* 0x000000000700720c */ /* 0x080fe20003fc6070 */
[----:B------:R-:W-:Y:S01]  /*2a40*/  VIADD R7, R19, 0x80 ;  /* 0x0000008013077836 */ /* 0x000fe20000000000 */
[-C--:B------:R-:W-:Y:S01]  /*2a50*/  ISETP.GE.U32.AND P1, PT, R11, R0.reuse, PT ;  /* 0x000000000b00720c */ /* 0x080fe20003f26070 */
[----:B------:R-:W-:Y:S01]  /*2a60*/  IMAD.X R5, RZ, RZ, R5, P3 ;  /* 0x000000ffff057224 */ /* 0x000fe200018e0605 */
[-C--:B------:R-:W-:Y:S01]  /*2a70*/  ISETP.GE.U32.AND P3, PT, R9, R0.reuse, PT ;  /* 0x000000000900720c */ /* 0x080fe20003f66070 */
[----:B------:R-:W-:Y:S01]  /*2a80*/  VIADD R9, R19, 0xe0 ;  /* 0x000000e013097836 */ /* 0x000fe20000000000 */
[----:B------:R-:W-:Y:S01]  /*2a90*/  ISETP.GE.U32.AND P2, PT, R7, R0, PT ;  /* 0x000000000700720c */ /* 0x000fe20003f46070 */
[----:B------:R-:W-:-:S02]  /*2aa0*/  VIADD R11, R19, 0xc0 ;  /* 0x000000c0130b7836 */ /* 0x000fc40000000000 */
[----:B------:R-:W-:-:S03]  /*2ab0*/  VIADD R15, R19, 0x100 ;  /* 0x00000100130f7836 */ /* 0x000fc60000000000 */
[-C--:B------:R-:W-:Y:S01]  /*2ac0*/  ISETP.GE.U32.AND P4, PT, R11, R0.reuse, PT ;  /* 0x000000000b00720c */ /* 0x080fe20003f86070 */
[----:B------:R-:W-:Y:S02]  /*2ad0*/  VIADD R17, R19, 0x120 ;  /* 0x0000012013117836 */ /* 0x000fe40000000000 */
[----:B--2---:R-:W-:Y:S02]  /*2ae0*/  IMAD.MOV.U32 R6, RZ, RZ, R2 ;  /* 0x000000ffff067224 */ /* 0x004fe400078e0002 */
[----:B------:R-:W-:Y:S02]  /*2af0*/  IMAD.MOV.U32 R7, RZ, RZ, R3 ;  /* 0x000000ffff077224 */ /* 0x000fe400078e0003 */
[----:B------:R-:W2:Y:S01]  /*2b00*/  @!P5 LDG.E.64 R2, desc[UR8][R4.64] ;  /* 0x000000080402d981 */ /* 0x000ea2000c1e1b00 */
[----:B------:R-:W-:Y:S01]  /*2b10*/  ISETP.GE.U32.AND P5, PT, R9, R0, PT ;  /* 0x000000000900720c */ /* 0x000fe20003fa6070 */
[----:B------:R-:W-:Y:S02]  /*2b20*/  IMAD.MOV.U32 R8, RZ, RZ, R6 ;  /* 0x000000ffff087224 */ /* 0x000fe400078e0006 */
[----:B------:R-:W-:-:S02]  /*2b30*/  IMAD.MOV.U32 R9, RZ, RZ, R7 ;  /* 0x000000ffff097224 */ /* 0x000fc400078e0007 */
[--C-:B------:R-:W-:Y:S02]  /*2b40*/  IMAD.MOV.U32 R10, RZ, RZ, R6.reuse ;  /* 0x000000ffff0a7224 */ /* 0x100fe400078e0006 */
[--C-:B------:R-:W-:Y:S02]  /*2b50*/  IMAD.MOV.U32 R11, RZ, RZ, R7.reuse ;  /* 0x000000ffff0b7224 */ /* 0x100fe400078e0007 */
[----:B------:R-:W-:Y:S01]  /*2b60*/  IMAD.MOV.U32 R12, RZ, RZ, R6 ;  /* 0x000000ffff0c7224 */ /* 0x000fe200078e0006 */
[----:B------:R-:W3:Y:S01]  /*2b70*/  @!P6 LDG.E.64 R8, desc[UR8][R4.64+0x100] ;  /* 0x000100080408e981 */ /* 0x000ee2000c1e1b00 */
[----:B------:R-:W-:Y:S01]  /*2b80*/  IMAD.MOV.U32 R13, RZ, RZ, R7 ;  /* 0x000000ffff0d7224 */ /* 0x000fe200078e0007 */
[-C--:B------:R-:W-:Y:S01]  /*2b90*/  ISETP.GE.U32.AND P6, PT, R15, R0.reuse, PT ;  /* 0x000000000f00720c */ /* 0x080fe20003fc6070 */
[----:B------:R-:W-:Y:S01]  /*2ba0*/  VIADD R15, R19, 0x140 ;  /* 0x00000140130f7836 */ /* 0x000fe20000000000 */
[----:B------:R-:W4:Y:S01]  /*2bb0*/  @!P0 LDG.E.64 R10, desc[UR8][R4.64+0x200] ;  /* 0x00020008040a8981 */ /* 0x000f22000c1e1b00 */
[----:B------:R-:W-:-:S03]  /*2bc0*/  ISETP.GE.U32.AND P0, PT, R17, R0, PT ;  /* 0x000000001100720c */ /* 0x000fc60003f06070 */
[----:B------:R-:W5:Y:S01]  /*2bd0*/  @!P1 LDG.E.64 R12, desc[UR8][R4.64+0x300] ;  /* 0x00030008040c9981 */ /* 0x000f62000c1e1b00 */
[----:B------:R-:W-:Y:S01]  /*2be0*/  ISETP.GE.U32.AND P1, PT, R15, R0, PT ;  /* 0x000000000f00720c */ /* 0x000fe20003f26070 */
        /* <DEDUP_REMOVED lines=22> */
[----:B------:R-:W-:Y:S01]  /*2d50*/  UMOV UR4, 0x400 ;  /* 0x0000040000047882 */ /* 0x000fe20000000000 */
[----:B------:R-:W-:Y:S01]  /*2d60*/  ISETP.NE.AND P0, PT, R30, RZ, PT ;  /* 0x000000ff1e00720c */ /* 0x000fe20003f05270 */
[----:B-1----:R-:W-:-:S02]  /*2d70*/  ULEA UR4, UR5, UR4, 0x18 ;  /* 0x0000000405047291 */ /* 0x002fc4000f8ec0ff */
[----:B0-----:R-:W-:-:S05]  /*2d80*/  IMAD R0, R26, 0x160, R31 ;  /* 0x000001601a007824 */ /* 0x001fca00078e021f */
        /* <DEDUP_REMOVED lines=29> */
[----:B0---4-:R-:W-:Y:S02]  /*2f60*/  IADD3 R35, P2, P3, R32, R36, R35 ;  /* 0x0000002420237210 */ /* 0x011fe40007b5e023 */
[----:B------:R-:W-:Y:S02]  /*2f70*/  IADD3.X R13, PT, PT, R39, R41, R43, P0, P1 ;  /* 0x00000029270d7210 */ /* 0x000fe400007e242b */
[----:B------:R-:W-:Y:S02]  /*2f80*/  IADD3 R35, P0, P1, R2, R28, R35 ;  /* 0x0000001c02237210 */ /* 0x000fe4000791e023 */
[----:B------:R-:W-:-:S02]  /*2f90*/  IADD3.X R13, PT, PT, R33, R37, R13, P2, P3 ;  /* 0x00000025210d7210 */ /* 0x000fc400017e640d */
[----:B------:R-:W-:Y:S02]  /*2fa0*/  ISETP.NE.AND P2, PT, R31, 0x1f, PT ;  /* 0x0000001f1f00780c */ /* 0x000fe40003f45270 */
[----:B------:R-:W-:Y:S02]  /*2fb0*/  IADD3.X R13, PT, PT, R3, R29, R13, P0, P1 ;  /* 0x0000001d030d7210 */ /* 0x000fe400007e240d */
[----:B------:R-:W-:Y:S02]  /*2fc0*/  IADD3 R35, P0, P1, R6, R4, R35 ;  /* 0x0000000406237210 */ /* 0x000fe4000791e023 */
[----:B-1----:R-:W-:Y:S02]  /*2fd0*/  SHF.R.U32.HI R0, RZ, 0x5, R27 ;  /* 0x00000005ff007819 */ /* 0x002fe4000001161b */
[----:B------:R-:W-:Y:S02]  /*2fe0*/  IADD3.X R13, PT, PT, R7, R5, R13, P0, P1 ;  /* 0x00000005070d7210 */ /* 0x000fe400007e240d */
[----:B------:R-:W-:-:S03]  /*2ff0*/  IADD3 R35, P0, P1, R10, R8, R35 ;  /* 0x000000080a237210 */ /* 0x000fc6000791e023 */
[----:B------:R-:W-:Y:S02]  /*3000*/  @!P2 LEA R45, R0, UR4, 0x3 ;  /* 0x00000004002dac11 */ /* 0x000fe4000f8e18ff */
[----:B------:R-:W-:Y:S01]  /*3010*/  IADD3.X R34, PT, PT, R11, R9, R13, P0, P1 ;  /* 0x000000090b227210 */ /* 0x000fe200007e240d */
[----:B------:R-:W0:Y:S06]  /*3020*/  SHFL.UP PT, R12, R35, 0x1, RZ ;  /* 0x04200000230c7989 */ /* 0x000e2c00000e00ff */
        /* <DEDUP_REMOVED lines=30> */
[----:B------:R0:W-:Y:S01]  /*3210*/  @!P2 STS.64 [R45+0x20], R30 ;  /* 0x0000201e2d00a388 */ /* 0x0001e20000000a00 */
[----:B------:R-:W-:Y:S01]  /*3220*/  BAR.SYNC.DEFER_BLOCKING 0x0 ;  /* 0x0000000000007b1d */ /* 0x000fe20000010000 */
[----:B------:R-:W-:-:S05]  /*3230*/  ISETP.NE.AND P2, PT, R0, 0x3, PT ;  /* 0x000000030000780c */ /* 0x000fca0003f45270 */
[----:B0-----:R-:W0:Y:S01]  /*3240*/  S2R R45, SR_TID.X ;  /* 0x00000000002d7919 */ /* 0x001e220000002100 */
[----:B------:R-:W1:Y:S04]  /*3250*/  LDS.128 R20, [UR4+0x20] ;  /* 0x00002004ff147984 */ /* 0x000e680008000c00 */
[----:B------:R-:W2:Y:S04]  /*3260*/  LDS.128 R24, [UR4+0x30] ;  /* 0x00003004ff187984 */ /* 0x000ea80008000c00 */
[----:B------:R-:W3:Y:S04]  /*3270*/  LDS.128 R16, [UR4+0x40] ;  /* 0x00004004ff107984 */ /* 0x000ee80008000c00 */
[----:B------:R-:W4:Y:S01]  /*3280*/  LDS.128 R12, [UR4+0x50] ;  /* 0x00005004ff0c7984 */ /* 0x000f220008000c00 */
[----:B-1----:R-:W-:-:S05]  /*3290*/  IADD3 R22, P0, PT, R20, R22, RZ ;  /* 0x0000001614167210 */ /* 0x002fca0007f1e0ff */
[----:B------:R-:W-:Y:S01]  /*32a0*/  IMAD.X R44, R21, 0x1, R23, P0 ;  /* 0x00000001152c7824 */ /* 0x000fe200000e0617 */
[----:B--2---:R-:W-:Y:S02]  /*32b0*/  IADD3 R23, P0, PT, R24, R22, RZ ;  /* 0x0000001618177210 */ /* 0x004fe40007f1e0ff */
[----:B------:R-:W-:-:S03]  /*32c0*/  SEL R22, R22, R20, !P1 ;  /* 0x0000001416167207 */ /* 0x000fc60004800000 */
[----:B------:R-:W-:Y:S01]  /*32d0*/  IMAD.X R24, R25, 0x1, R44, P0 ;  /* 0x0000000119187824 */ /* 0x000fe200000e062c */
[----:B------:R-:W-:Y:S02]  /*32e0*/  IADD3 R25, P0, PT, R26, R23, RZ ;  /* 0x000000171a197210 */ /* 0x000fe40007f1e0ff */
[----:B------:R-:W-:Y:S02]  /*32f0*/  SEL R26, R44, R21, !P1 ;  /* 0x000000152c1a7207 */ /* 0x000fe40004800000 */
[----:B------:R-:W-:Y:S01]  /*3300*/  SEL R0, R23, R22, !P2 ;  /* 0x0000001617007207 */ /* 0x000fe20005000000 */
[----:B------:R-:W-:Y:S01]  /*3310*/  IMAD.X R44, R27, 0x1, R24, P0 ;  /* 0x000000011b2c7824 */ /* 0x000fe200000e0618 */
[----:B0-----:R-:W-:Y:S01]  /*3320*/  SHF.R.U32.HI R27, RZ, 0x5, R45 ;  /* 0x00000005ff1b7819 */ /* 0x001fe2000001162d */
[----:B------:R-:W0:Y:S01]  /*3330*/  LDS.128 R20, [UR4+0x60] ;  /* 0x00006004ff147984 */ /* 0x000e220008000c00 */
[----:B---3--:R-:W-:Y:S02]  /*3340*/  IADD3 R16, P0, PT, R16, R25, RZ ;  /* 0x0000001910107210 */ /* 0x008fe40007f1e0ff */
[----:B------:R-:W-:-:S02]  /*3350*/  SEL R45, R24, R26, !P2 ;  /* 0x0000001a182d7207 */ /* 0x000fc40005000000 */
[----:B------:R-:W-:Y:S01]  /*3360*/  ISETP.NE.AND P1, PT, R27, 0x4, PT ;  /* 0x000000041b00780c */ /* 0x000fe20003f25270 */
[----:B------:R-:W-:Y:S01]  /*3370*/  IMAD.X R17, R17, 0x1, R44, P0 ;  /* 0x0000000111117824 */ /* 0x000fe200000e062c */
[----:B------:R-:W-:Y:S02]  /*3380*/  IADD3 R18, P0, PT, R18, R16, RZ ;  /* 0x0000001012127210 */ /* 0x000fe40007f1e0ff */
[----:B------:R-:W-:Y:S02]  /*3390*/  SEL R45, R44, R45, !P1 ;  /* 0x0000002d2c2d7207 */ /* 0x000fe40004800000 */
[----:B------:R-:W1:Y:S01]  /*33a0*/  S2R R44, SR_TID.X ;  /* 0x00000000002c7919 */ /* 0x000e620000002100 */
[----:B------:R-:W-:Y:S02]  /*33b0*/  SEL R0, R25, R0, !P1 ;  /* 0x0000000019007207 */ /* 0x000fe40004800000 */
[----:B------:R-:W2:Y:S01]  /*33c0*/  LDS.128 R24, [UR4+0x70] ;  /* 0x00007004ff187984 */ /* 0x000ea20008000c00 */
[----:B-1----:R-:W-:-:S04]  /*33d0*/  SHF.R.U32.HI R44, RZ, 0x5, R44 ;  /* 0x00000005ff2c7819 */ /* 0x002fc8000001162c */
[----:B------:R-:W-:-:S04]  /*33e0*/  ISETP.NE.AND P1, PT, R44, 0x5, PT ;  /* 0x000000052c00780c */ /* 0x000fc80003f25270 */
[----:B------:R-:W-:Y:S02]  /*33f0*/  SEL R16, R16, R0, !P1 ;  /* 0x0000000010107207 */ /* 0x000fe40004800000 */
[----:B------:R1:W5:Y:S01]  /*3400*/  LDL.LU R0, [R1+0x8] ;  /* 0x0000080001007983 */ /* 0x0003620000300800 */
[----:B------:R-:W-:Y:S01]  /*3410*/  SEL R45, R17, R45, !P1 ;  /* 0x0000002d112d7207 */ /* 0x000fe20004800000 */
[----:B------:R-:W-:Y:S01]  /*3420*/  IMAD.X R19, R19, 0x1, R17, P0 ;  /* 0x0000000113137824 */ /* 0x000fe200000e0611 */
[----:B------:R-:W-:Y:S02]  /*3430*/  ISETP.NE.AND P1, PT, R44, 0x6, PT ;  /* 0x000000062c00780c */ /* 0x000fe40003f25270 */
[----:B----4-:R-:W-:Y:S02]  /*3440*/  IADD3 R12, P0, PT, R12, R18, RZ ;  /* 0x000000120c0c7210 */ /* 0x010fe40007f1e0ff */
[----:B------:R-:W-:Y:S02]  /*3450*/  SEL R16, R18, R16, !P1 ;  /* 0x0000001012107207 */ /* 0x000fe40004800000 */
[----:B------:R-:W-:Y:S01]  /*3460*/  SEL R18, R19, R45, !P1 ;  /* 0x0000002d13127207 */ /* 0x000fe20004800000 */
[----:B------:R-:W-:Y:S01]  /*3470*/  IMAD.X R13, R13, 0x1, R19, P0 ;  /* 0x000000010d0d7824 */ /* 0x000fe200000e0613 */
[----:B------:R-:W3:Y:S01]  /*3480*/  S2R R45, SR_LANEID ;  /* 0x00000000002d7919 */ /* 0x000ee20000000000 */
[----:B------:R-:W-:-:S02]  /*3490*/  ISETP.NE.AND P2, PT, R44, 0x7, PT ;  /* 0x000000072c00780c */ /* 0x000fc40003f45270 */
[----:B------:R-:W-:Y:S02]  /*34a0*/  IADD3 R14, P0, PT, R14, R12, RZ ;  /* 0x0000000c0e0e7210 */ /* 0x000fe40007f1e0ff */
[----:B------:R-:W-:Y:S02]  /*34b0*/  SEL R17, R12, R16, !P2 ;  /* 0x000000100c117207 */ /* 0x000fe40005000000 */
[----:B------:R-:W-:Y:S01]  /*34c0*/  SEL R12, R13, R18, !P2 ;  /* 0x000000120d0c7207 */ /* 0x000fe20005000000 */
[----:B------:R-:W-:Y:S01]  /*34d0*/  IMAD.X R15, R15, 0x1, R13, P0 ;  /* 0x000000010f0f7824 */ /* 0x000fe200000e060d */
[----:B0-----:R-:W-:Y:S02]  /*34e0*/  IADD3 R13, P1, PT, R20, R14, RZ ;  /* 0x0000000e140d7210 */ /* 0x001fe40007f3e0ff */
[C---:B------:R-:W-:Y:S02]  /*34f0*/  ISETP.NE.AND P3, PT, R44.reuse, 0x8, PT ;  /* 0x000000082c00780c */ /* 0x040fe40003f65270 */
[----:B------:R-:W-:Y:S01]  /*3500*/  ISETP.NE.AND P6, PT, R44, 0x9, PT ;  /* 0x000000092c00780c */ /* 0x000fe20003fc5270 */
[----:B------:R-:W-:Y:S01]  /*3510*/  IMAD.X R21, R21, 0x1, R15, P1 ;  /* 0x0000000115157824 */ /* 0x000fe200008e060f */
[----:B------:R-:W-:-:S02]  /*3520*/  SEL R14, R14, R17, !P3 ;  /* 0x000000110e0e7207 */ /* 0x000fc40005800000 */
[----:B------:R-:W-:Y:S02]  /*3530*/  SEL R12, R15, R12, !P3 ;  /* 0x0000000c0f0c7207 */ /* 0x000fe40005800000 */
[C---:B------:R-:W-:Y:S02]  /*3540*/  ISETP.NE.AND P3, PT, R44.reuse, 0xa, PT ;  /* 0x0000000a2c00780c */ /* 0x040fe40003f65270 */
[C---:B------:R-:W-:Y:S02]  /*3550*/  ISETP.NE.AND P2, PT, R44.reuse, 0xc, PT ;  /* 0x0000000c2c00780c */ /* 0x040fe40003f45270 */
[----:B------:R-:W-:Y:S02]  /*3560*/  ISETP.NE.AND P1, PT, R44, 0xb, PT ;  /* 0x0000000b2c00780c */ /* 0x000fe40003f25270 */
[----:B------:R-:W0:Y:S01]  /*3570*/  S2R R44, SR_TID.X ;  /* 0x00000000002c7919 */ /* 0x000e220000002100 */
[----:B------:R-:W-:Y:S02]  /*3580*/  IADD3 R15, P4, PT, R22, R13, RZ ;  /* 0x0000000d160f7210 */ /* 0x000fe40007f9e0ff */
[----:B------:R-:W-:-:S02]  /*3590*/  SEL R14, R13, R14, !P6 ;  /* 0x0000000e0d0e7207 */ /* 0x000fc40007000000 */
[----:B--2---:R-:W-:Y:S01]  /*35a0*/  IADD3 R17, P5, PT, R24, R15, RZ ;  /* 0x0000000f18117210 */ /* 0x004fe20007fbe0ff */
[----:B------:R-:W-:Y:S01]  /*35b0*/  IMAD.X R23, R23, 0x1, R21, P4 ;  /* 0x0000000117177824 */ /* 0x000fe200020e0615 */
[----:B------:R-:W-:Y:S02]  /*35c0*/  IADD3 R35, P4, PT, R30, -R35, RZ ;  /* 0x800000231e237210 */ /* 0x000fe40007f9e0ff */
[----:B------:R-:W-:Y:S01]  /*35d0*/  SEL R16, R21, R12, !P6 ;  /* 0x0000000c15107207 */ /* 0x000fe20007000000 */
[----:B------:R-:W-:Y:S01]  /*35e0*/  IMAD.X R25, R25, 0x1, R23, P5 ;  /* 0x0000000119197824 */ /* 0x000fe200028e0617 */
[----:B------:R-:W-:Y:S01]  /*35f0*/  SEL R12, R15, R14, !P3 ;  /* 0x0000000e0f0c7207 */ /* 0x000fe20005800000 */
[----:B------:R-:W-:Y:S01]  /*3600*/  IMAD.X R30, R31, 0x1, ~R34, P4 ;  /* 0x000000011f1e7824 */ /* 0x000fe200020e0e22 */
[----:B---3--:R-:W-:Y:S02]  /*3610*/  ISETP.NE.AND P0, PT, R45, RZ, PT ;  /* 0x000000ff2d00720c */ /* 0x008fe40003f05270 */
[----:B------:R-:W-:-:S02]  /*3620*/  IADD3 R13, P5, PT, R26, R17, RZ ;  /* 0x000000111a0d7210 */ /* 0x000fc40007fbe0ff */
[----:B------:R-:W-:Y:S02]  /*3630*/  @P2 SEL R13, R17, R12, !P1 ;  /* 0x0000000c110d2207 */ /* 0x000fe40004800000 */
[----:B------:R-:W-:Y:S01]  /*3640*/  SEL R14, R23, R16, !P3 ;  /* 0x00000010170e7207 */ /* 0x000fe20005800000 */
[----:B------:R-:W-:Y:S01]  /*3650*/  IMAD.X R26, R27, 0x1, R25, P5 ;  /* 0x000000011b1a7824 */ /* 0x000fe200028e0619 */
[----:B------:R-:W-:Y:S02]  /*3660*/  SEL R12, R35, RZ, P0 ;  /* 0x000000ff230c7207 */ /* 0x000fe40000000000 */
[----:B------:R-:W-:Y:S02]  /*3670*/  SEL R17, R30, RZ, P0 ;  /* 0x000000ff1e117207 */ /* 0x000fe40000000000 */
[----:B------:R-:W-:Y:S02]  /*3680*/  @P2 SEL R26, R25, R14, !P1 ;  /* 0x0000000e191a2207 */ /* 0x000fe40004800000 */
[----:B------:R-:W-:-:S05]  /*3690*/  IADD3 R12, P0, PT, R12, R13, RZ ;  /* 0x0000000d0c0c7210 */ /* 0x000fca0007f1e0ff */
[----:B------:R-:W-:Y:S01]  /*36a0*/  IMAD.X R17, R17, 0x1, R26, P0 ;  /* 0x0000000111117824 */ /* 0x000fe200000e061a */
[C---:B0-----:R-:W-:Y:S02]  /*36b0*/  ISETP.GE.U32.AND P1, PT, R44.reuse, 0x20, PT ;  /* 0x000000202c00780c */ /* 0x041fe40003f26070 */
[----:B------:R-:W-:Y:S02]  /*36c0*/  ISETP.NE.AND P0, PT, R44, RZ, PT ;  /* 0x000000ff2c00720c */ /* 0x000fe40003f05270 */
[----:B------:R-:W-:Y:S02]  /*36d0*/  SEL R15, R35, R12, !P1 ;  /* 0x0000000c230f7207 */ /* 0x000fe40004800000 */
[----:B------:R-:W-:Y:S02]  /*36e0*/  SEL R17, R30, R17, !P1 ;  /* 0x000000111e117207 */ /* 0x000fe40004800000 */
[----:B------:R-:W-:Y:S02]  /*36f0*/  SEL R15, R15, RZ, P0 ;  /* 0x000000ff0f0f7207 */ /* 0x000fe40000000000 */
[----:B------:R-:W-:Y:S01]  /*3700*/  SEL R17, R17, RZ, P0 ;  /* 0x000000ff11117207 */ /* 0x000fe20000000000 */
[----:B-1----:R-:W-:Y:S06]  /*3710*/  BRA `(.L_x_137) ;  /* 0x0000001800107947 */ /* 0x002fec0003800000 */
.L_x_136:
[----:B0-23--:R-:W-:Y:S01]  /*3720*/  IADD3 R13, P0, P1, R38, R40, R42 ;  /* 0x00000028260d7210 */ /* 0x00dfe2000791e02a */
[----:B------:R-:W0:Y:S03]  /*3730*/  S2R R22, SR_LANEID ;  /* 0x0000000000167919 */ /* 0x000e260000000000 */
[----:B----4-:R-:W-:Y:S01]  /*3740*/  IADD3 R15, P2, P3, R32, R36, R13 ;  /* 0x00000024200f7210 */ /* 0x010fe20007b5e00d */
[----:B------:R-:W1:Y:S01]  /*3750*/  S2R R20, SR_TID.X ;  /* 0x0000000000147919 */ /* 0x000e620000002100 */
[----:B------:R-:W-:Y:S02]  /*3760*/  IADD3.X R13, PT, PT, R39, R41, R43, P0, P1 ;  /* 0x00000029270d7210 */ /* 0x000fe400007e242b */
[----:B------:R-:W-:Y:S01]  /*3770*/  IADD3 R15, P0, P1, R2, R28, R15 ;  /* 0x0000001c020f7210 */ /* 0x000fe2000791e00f */
[----:B------:R-:W2:Y:S01]  /*3780*/  S2R R24, SR_TID.X ;  /* 0x0000000000187919 */ /* 0x000ea20000002100 */
[----:B------:R-:W-:-:S04]  /*3790*/  IADD3.X R13, PT, PT, R33, R37, R13, P2, P3 ;  /* 0x00000025210d7210 */ /* 0x000fc800017e640d */
[----:B------:R-:W-:Y:S02]  /*37a0*/  IADD3.X R13, PT, PT, R3, R29, R13, P0, P1 ;  /* 0x0000001d030d7210 */ /* 0x000fe400007e240d */
[----:B------:R-:W-:-:S04]  /*37b0*/  IADD3 R15, P0, P1, R6, R4, R15 ;  /* 0x00000004060f7210 */ /* 0x000fc8000791e00f */
[----:B------:R-:W-:Y:S02]  /*37c0*/  IADD3.X R13, PT, PT, R7, R5, R13, P0, P1 ;  /* 0x00000005070d7210 */ /* 0x000fe400007e240d */
[----:B------:R-:W-:-:S04]  /*37d0*/  IADD3 R44, P0, P1, R10, R8, R15 ;  /* 0x000000080a2c7210 */ /* 0x000fc8000791e00f */
[----:B------:R-:W-:Y:S02]  /*37e0*/  IADD3.X R31, PT, PT, R11, R9, R13, P0, P1 ;  /* 0x000000090b1f7210 */ /* 0x000fe400007e240d */
[----:B------:R-:W3:Y:S01]  /*37f0*/  SHFL.UP PT, R13, R44, 0x1, RZ ;  /* 0x042000002c0d7989 */ /* 0x000ee200000e00ff */
[----:B0-----:R-:W-:-:S05]  /*3800*/  ISETP.NE.AND P2, PT, R22, 0x1f, PT ;  /* 0x0000001f1600780c */ /* 0x001fca0003f45270 */
[----:B------:R-:W0:Y:S01]  /*3810*/  SHFL.UP P0, R12, R31, 0x1, RZ ;  /* 0x042000001f0c7989 */ /* 0x000e2200000000ff */
[----:B-1----:R-:W-:-:S07]  /*3820*/  SHF.R.U32.HI R20, RZ, 0x5, R20 ;  /* 0x00000005ff147819 */ /* 0x002fce0000011614 */
[----:B------:R-:W-:Y:S02]  /*3830*/  @!P2 LEA R45, R20, UR4, 0x3 ;  /* 0x00000004142dac11 */ /* 0x000fe4000f8e18ff */
[----:B---3--:R-:W-:-:S04]  /*3840*/  IADD3 R14, P1, PT, R13, R44, RZ ;  /* 0x0000002c0d0e7210 */ /* 0x008fc80007f3e0ff */
        /* <DEDUP_REMOVED lines=26> */
[----:B------:R-:W-:-:S05]  /*39f0*/  SEL R35, R13, R12, P0 ;  /* 0x0000000c0d237207 */ /* 0x000fca0000000000 */
[----:B------:R2:W-:Y:S01]  /*3a00*/  @!P2 STS.64 [R45+0x20], R34 ;  /* 0x000020222d00a388 */ /* 0x0005e20000000a00 */
[----:B------:R-:W-:Y:S01]  /*3a10*/  BAR.SYNC.DEFER_BLOCKING 0x0 ;  /* 0x0000000000007b1d */ /* 0x000fe20000010000 */
[----:B--2---:R-:W-:-:S04]  /*3a20*/  SHF.R.U32.HI R45, RZ, 0x5, R24 ;  /* 0x00000005ff2d7819 */ /* 0x004fc80000011618 */
[C---:B------:R-:W-:Y:S02]  /*3a30*/  ISETP.NE.AND P1, PT, R45.reuse, 0x2, PT ;  /* 0x000000022d00780c */ /* 0x040fe40003f25270 */
[----:B------:R-:W-:Y:S01]  /*3a40*/  ISETP.NE.AND P2, PT, R45, 0x4, PT ;  /* 0x000000042d00780c */ /* 0x000fe20003f45270 */
        /* <DEDUP_REMOVED lines=11> */
[----:B------:R-:W0:Y:S01]  /*3b00*/  S2R R13, SR_TID.X ;  /* 0x00000000000d7919 */ /* 0x000e220000002100 */
[----:B------:R-:W-:-:S03]  /*3b10*/  ISETP.NE.AND P1, PT, R45, 0x3, PT ;  /* 0x000000032d00780c */ /* 0x000fc60003f25270 */
[----:B------:R-:W-:Y:S01]  /*3b20*/  IMAD.X R18, R19, 0x1, R15, P0 ;  /* 0x0000000113127824 */ /* 0x000fe200000e060f */
[----:B------:R-:W-:Y:S02]  /*3b30*/  SEL R14, R16, R14, !P1 ;  /* 0x0000000e100e7207 */ /* 0x000fe40004800000 */
[----:B--2---:R-:W-:Y:S02]  /*3b40*/  IADD3 R16, P0, PT, R20, R17, RZ ;  /* 0x0000001114107210 */ /* 0x004fe40007f1e0ff */
[----:B------:R-:W-:Y:S02]  /*3b50*/  SEL R19, R15, R12, !P1 ;  /* 0x0000000c0f137207 */ /* 0x000fe40004800000 */
[----:B------:R-:W-:Y:S01]  /*3b60*/  SEL R17, R17, R14, !P2 ;  /* 0x0000000e11117207 */ /* 0x000fe20005000000 */
[----:B------:R-:W-:Y:S01]  /*3b70*/  IMAD.X R45, R21, 0x1, R18, P0 ;  /* 0x00000001152d7824 */ /* 0x000fe200000e0612 */
[----:B------:R-:W-:Y:S02]  /*3b80*/  SEL R19, R18, R19, !P2 ;  /* 0x0000001312137207 */ /* 0x000fe40005000000 */
[----:B------:R-:W1:Y:S01]  /*3b90*/  S2R R18, SR_TID.X ;  /* 0x0000000000127919 */ /* 0x000e620000002100 */
[----:B------:R-:W-:-:S05]  /*3ba0*/  IADD3 R20, P0, PT, R22, R16, RZ ;  /* 0x0000001016147210 */ /* 0x000fca0007f1e0ff */
[----:B------:R-:W-:Y:S01]  /*3bb0*/  IMAD.X R22, R23, 0x1, R45, P0 ;  /* 0x0000000117167824 */ /* 0x000fe200000e062d */
[----:B0-----:R-:W-:Y:S02]  /*3bc0*/  SHF.R.U32.HI R21, RZ, 0x5, R13 ;  /* 0x00000005ff157819 */ /* 0x001fe4000001160d */
[----:B------:R-:W0:Y:S02]  /*3bd0*/  LDS.128 R12, [UR4+0x60] ;  /* 0x00006004ff0c7984 */ /* 0x000e240008000c00 */
[----:B------:R-:W-:-:S04]  /*3be0*/  ISETP.NE.AND P1, PT, R21, 0x5, PT ;  /* 0x000000051500780c */ /* 0x000fc80003f25270 */
[----:B------:R-:W-:Y:S02]  /*3bf0*/  SEL R21, R16, R17, !P1 ;  /* 0x0000001110157207 */ /* 0x000fe40004800000 */
[----:B------:R-:W-:Y:S02]  /*3c00*/  SEL R45, R45, R19, !P1 ;  /* 0x000000132d2d7207 */ /* 0x000fe40004800000 */
[----:B-1----:R-:W-:Y:S02]  /*3c10*/  SHF.R.U32.HI R23, RZ, 0x5, R18 ;  /* 0x00000005ff177819 */ /* 0x002fe40000011612 */
[----:B------:R-:W1:Y:S02]  /*3c20*/  LDS.128 R16, [UR4+0x70] ;  /* 0x00007004ff107984 */ /* 0x000e640008000c00 */
[----:B------:R-:W-:Y:S02]  /*3c30*/  ISETP.NE.AND P1, PT, R23, 0x6, PT ;  /* 0x000000061700780c */ /* 0x000fe40003f25270 */
[----:B---3--:R-:W-:-:S02]  /*3c40*/  IADD3 R23, P0, PT, R24, R20, RZ ;  /* 0x0000001418177210 */ /* 0x008fc40007f1e0ff */
[----:B------:R-:W-:Y:S02]  /*3c50*/  SEL R21, R20, R21, !P1 ;  /* 0x0000001514157207 */ /* 0x000fe40004800000 */
[----:B------:R-:W2:Y:S01]  /*3c60*/  S2R R20, SR_TID.X ;  /* 0x0000000000147919 */ /* 0x000ea20000002100 */
[----:B------:R-:W-:Y:S01]  /*3c70*/  IMAD.X R24, R25, 0x1, R22, P0 ;  /* 0x0000000119187824 */ /* 0x000fe200000e0616 */
[----:B------:R-:W-:Y:S02]  /*3c80*/  SEL R45, R22, R45, !P1 ;  /* 0x0000002d162d7207 */ /* 0x000fe40004800000 */
[----:B--2---:R-:W-:-:S04]  /*3c90*/  SHF.R.U32.HI R25, RZ, 0x5, R20 ;  /* 0x00000005ff197819 */ /* 0x004fc80000011614 */
[C---:B------:R-:W-:Y:S02]  /*3ca0*/  ISETP.NE.AND P2, PT, R25.reuse, 0x7, PT ;  /* 0x000000071900780c */ /* 0x040fe40003f45270 */
[----:B------:R-:W-:Y:S02]  /*3cb0*/  ISETP.NE.AND P3, PT, R25, 0x8, PT ;  /* 0x000000081900780c */ /* 0x000fe40003f65270 */
[----:B------:R-:W-:Y:S02]  /*3cc0*/  SEL R22, R23, R21, !P2 ;  /* 0x0000001517167207 */ /* 0x000fe40005000000 */
[----:B------:R-:W-:Y:S01]  /*3cd0*/  IADD3 R23, P0, PT, R26, R23, RZ ;  /* 0x000000171a177210 */ /* 0x000fe20007f1e0ff */
[----:B------:R-:W2:Y:S01]  /*3ce0*/  LDS.64 R20, [UR4+0x80] ;  /* 0x00008004ff147984 */ /* 0x000ea20008000a00 */
[----:B------:R-:W-:Y:S02]  /*3cf0*/  SEL R45, R24, R45, !P2 ;  /* 0x0000002d182d7207 */ /* 0x000fe40005000000 */
[----:B------:R-:W-:Y:S01]  /*3d00*/  ISETP.NE.AND P5, PT, R25, 0x9, PT ;  /* 0x000000091900780c */ /* 0x000fe20003fa5270 */
[----:B------:R-:W-:Y:S01]  /*3d10*/  IMAD.X R26, R27, 0x1, R24, P0 ;  /* 0x000000011b1a7824 */ /* 0x000fe200000e0618 */
[----:B------:R-:W-:-:S02]  /*3d20*/  ISETP.NE.AND P2, PT, R25, 0xa, PT ;  /* 0x0000000a1900780c */ /* 0x000fc40003f45270 */
[C---:B------:R-:W-:Y:S02]  /*3d30*/  ISETP.NE.AND P1, PT, R25.reuse, 0xb, PT ;  /* 0x0000000b1900780c */ /* 0x040fe40003f25270 */
[----:B------:R-:W-:Y:S02]  /*3d40*/  ISETP.NE.AND P0, PT, R25, 0xc, PT ;  /* 0x0000000c1900780c */ /* 0x000fe40003f05270 */
[----:B------:R-:W3:Y:S01]  /*3d50*/  S2R R25, SR_LANEID ;  /* 0x0000000000197919 */ /* 0x000ee20000000000 */
[----:B------:R-:W-:Y:S02]  /*3d60*/  SEL R22, R23, R22, !P3 ;  /* 0x0000001617167207 */ /* 0x000fe40005800000 */
[----:B0-----:R-:W-:Y:S02]  /*3d70*/  IADD3 R23, P4, PT, R12, R23, RZ ;  /* 0x000000170c177210 */ /* 0x001fe40007f9e0ff */
[----:B------:R-:W-:Y:S02]  /*3d80*/  SEL R45, R26, R45, !P3 ;  /* 0x0000002d1a2d7207 */ /* 0x000fe40005800000 */
[----:B------:R-:W-:-:S02]  /*3d90*/  SEL R22, R23, R22, !P5 ;  /* 0x0000001617167207 */ /* 0x000fc40006800000 */
[----:B------:R-:W-:Y:S01]  /*3da0*/  IADD3 R23, P6, PT, R14, R23, RZ ;  /* 0x000000170e177210 */ /* 0x000fe20007fde0ff */
[----:B------:R-:W-:Y:S01]  /*3db0*/  IMAD.X R14, R13, 0x1, R26, P4 ;  /* 0x000000010d0e7824 */ /* 0x000fe200020e061a */
[----:B------:R-:W-:Y:S02]  /*3dc0*/  IADD3 R44, P3, PT, R34, -R44, RZ ;  /* 0x8000002c222c7210 */ /* 0x000fe40007f7e0ff */
[----:B------:R-:W-:Y:S01]  /*3dd0*/  SEL R22, R23, R22, !P2 ;  /* 0x0000001617167207 */ /* 0x000fe20005000000 */
[----:B------:R-:W-:Y:S01]  /*3de0*/  IMAD.X R15, R15, 0x1, R14, P6 ;  /* 0x000000010f0f7824 */ /* 0x000fe200030e060e */
[----:B------:R-:W-:Y:S01]  /*3df0*/  SEL R12, R14, R45, !P5 ;  /* 0x0000002d0e0c7207 */ /* 0x000fe20006800000 */
[----:B------:R-:W-:Y:S01]  /*3e00*/  IMAD.X R34, R35, 0x1, ~R31, P3 ;  /* 0x0000000123227824 */ /* 0x000fe200018e0e1f */
[----:B-1----:R-:W-:Y:S02]  /*3e10*/  IADD3 R13, P4, PT, R16, R23, RZ ;  /* 0x00000017100d7210 */ /* 0x002fe40007f9e0ff */
[----:B------:R-:W-:-:S02]  /*3e20*/  SEL R12, R15, R12, !P2 ;  /* 0x0000000c0f0c7207 */ /* 0x000fc40005000000 */
[----:B------:R-:W-:Y:S01]  /*3e30*/  SEL R14, R13, R22, !P1 ;  /* 0x000000160d0e7207 */ /* 0x000fe20004800000 */
[----:B------:R-:W-:Y:S01]  /*3e40*/  IMAD.X R17, R17, 0x1, R15, P4 ;  /* 0x0000000111117824 */ /* 0x000fe200020e060f */
[----:B------:R-:W-:-:S04]  /*3e50*/  IADD3 R13, P6, PT, R18, R13, RZ ;  /* 0x0000000d120d7210 */ /* 0x000fc80007fde0ff */
[----:B------:R-:W-:Y:S01]  /*3e60*/  SEL R14, R13, R14, !P0 ;  /* 0x0000000e0d0e7207 */ /* 0x000fe20004000000 */
[----:B------:R-:W-:Y:S01]  /*3e70*/  IMAD.X R19, R19, 0x1, R17, P6 ;  /* 0x0000000113137824 */ /* 0x000fe200030e0611 */
[----:B------:R-:W-:Y:S02]  /*3e80*/  SEL R12, R17, R12, !P1 ;  /* 0x0000000c110c7207 */ /* 0x000fe40004800000 */
[----:B---3--:R-:W-:Y:S02]  /*3e90*/  ISETP.NE.AND P5, PT, R25, RZ, PT ;  /* 0x000000ff1900720c */ /* 0x008fe40003fa5270 */
[----:B------:R-:W0:Y:S01]  /*3ea0*/  S2R R25, SR_TID.X ;  /* 0x0000000000197919 */ /* 0x000e220000002100 */
[----:B------:R-:W-:Y:S02]  /*3eb0*/  SEL R12, R19, R12, !P0 ;  /* 0x0000000c130c7207 */ /* 0x000fe40004000000 */
[----:B------:R-:W-:Y:S02]  /*3ec0*/  SEL R15, R44, RZ, P5 ;  /* 0x000000ff2c0f7207 */ /* 0x000fe40002800000 */
[----:B------:R-:W-:-:S02]  /*3ed0*/  SEL R17, R34, RZ, P5 ;  /* 0x000000ff22117207 */ /* 0x000fc40002800000 */
[----:B------:R-:W-:Y:S02]  /*3ee0*/  IADD3 R15, P1, PT, R15, R14, RZ ;  /* 0x0000000e0f0f7210 */ /* 0x000fe40007f3e0ff */
[----:B--2---:R-:W-:-:S03]  /*3ef0*/  IADD3 R31, P0, PT, R20, R13, RZ ;  /* 0x0000000d141f7210 */ /* 0x004fc60007f1e0ff */
[----:B------:R-:W-:Y:S02]  /*3f00*/  IMAD.X R17, R17, 0x1, R12, P1 ;  /* 0x0000000111117824 */ /* 0x000fe400008e060c */
[----:B------:R-:W-:Y:S01]  /*3f10*/  IMAD.X R27, R21, 0x1, R19, P0 ;  /* 0x00000001151b7824 */ /* 0x000fe200000e0613 */
[C---:B0-----:R-:W-:Y:S02]  /*3f20*/  ISETP.GE.U32.AND P3, PT, R25.reuse, 0x20, PT ;  /* 0x000000201900780c */ /* 0x041fe40003f66070 */
[----:B------:R-:W-:Y:S02]  /*3f30*/  ISETP.GT.U32.AND P2, PT, R25, 0x1f, PT ;  /* 0x0000001f1900780c */ /* 0x000fe40003f44070 */
[----:B------:R-:W-:Y:S02]  /*3f40*/  SEL R12, R44, R15, !P3 ;  /* 0x0000000f2c0c7207 */ /* 0x000fe40005800000 */
[----:B------:R-:W-:-:S03]  /*3f50*/  SEL R45, R34, R17, !P3 ;  /* 0x00000011222d7207 */ /* 0x000fc60005800000 */
[----:B------:R0:W-:Y:S06]  /*3f60*/  STL [R1], R12 ;  /* 0x0000000c01007387 */ /* 0x0001ec0000100800 */
        /* <DEDUP_REMOVED lines=20> */
.L_x_195:
[----:B------:R-:W-:Y:S05]  /*40b0*/  @!P0 BRA `(.L_x_140) ;  /* 0x00000000008c8947 */ /* 0x000fea0003800000 */
[----:B------:R-:W0:Y:S01]  /*40c0*/  LDC R12, c[0x0][0x398] ;  /* 0x0000e600ff0c7b82 */ /* 0x000e220000000800 */
[----:B------:R-:W-:Y:S01]  /*40d0*/  IMAD.MOV.U32 R13, RZ, RZ, 0x182 ;  /* 0x00000182ff0d7424 */ /* 0x000fe200078e00ff */
[----:B0-----:R-:W-:-:S05]  /*40e0*/  IADD3 R15, PT, PT, R25, UR10, R12 ;  /* 0x0000000a190f7c10 */ /* 0x001fca000fffe00c */
[----:B------:R-:W-:-:S07]  /*40f0*/  IMAD.WIDE R14, R15, 0x10, R20 ;  /* 0x000000100f0e7825 */ /* 0x000fce00078e0214 */
.L_x_142:
        /* <DEDUP_REMOVED lines=30> */
.L_x_198:
[----:B------:R-:W-:Y:S05]  /*42e0*/  @P0 BRA `(.L_x_142) ;  /* 0xfffffffc00840947 */ /* 0x000fea000383ffff */
.L_x_140:
        /* <DEDUP_REMOVED lines=8> */
[----:B------:R-:W1:Y:S01]  /*4370*/  LDCU.64 UR6, c[0x0][0x390] ;  /* 0x00007200ff0677ac */ /* 0x000e620008000a00 */
[----:B------:R-:W2:Y:S01]  /*4380*/  S2R R14, SR_LANEID ;  /* 0x00000000000e7919 */ /* 0x000ea20000000000 */
[----:B-1----:R-:W-:-:S04]  /*4390*/  UIADD3 UR6, UP0, UPT, UR6, 0x200, URZ ;  /* 0x0000020006067890 */ /* 0x002fc8000ff1e0ff */
[----:B------:R-:W-:Y:S01]  /*43a0*/  UIADD3.X UR7, UPT, UPT, URZ, UR7, URZ, UP0, !UPT ;  /* 0x00000007ff077290 */ /* 0x000fe200087fe4ff */
[----:B0-----:R-:W-:-:S05]  /*43b0*/  LOP3.LUT R12, R12, 0x80000000, R13, 0xec, !PT ;  /* 0x800000000c0c7812 */ /* 0x001fca00078eec0d */
[----:B------:R-:W-:-:S05]  /*43c0*/  VIADD R13, R12, 0xffffffff ;  /* 0xffffffff0c0d7836 */ /* 0x000fca0000000000 */
[----:B------:R-:W-:Y:S01]  /*43d0*/  LOP3.LUT R13, R12, R13, RZ, 0xc, !PT ;  /* 0x0000000d0c0d7212 */ /* 0x000fe200078e0cff */
[----:B--2---:R-:W-:-:S03]  /*43e0*/  VIADD R12, R14, 0x2 ;  /* 0x000000020e0c7836 */ /* 0x004fc60000000000 */
        /* <DEDUP_REMOVED lines=44> */
.L_x_212:
[----:B------:R-:W-:Y:S05]  /*46b0*/  @!P0 BRA `(.L_x_144) ;  /* 0x00000004008c8947 */ /* 0x000fea0003800000 */
[----:B------:R-:W-:-:S07]  /*46c0*/  IMAD.MOV.U32 R26, RZ, RZ, 0x182 ;  /* 0x00000182ff1a7424 */ /* 0x000fce00078e00ff */
.L_x_150:
        /* <DEDUP_REMOVED lines=9> */
.L_x_215:
[----:B------:R-:W-:Y:S05]  /*4760*/  @!P0 BRA `(.L_x_146) ;  /* 0x0000000000808947 */ /* 0x000fea0003800000 */
[----:B------:R-:W-:-:S07]  /*4770*/  IMAD.MOV.U32 R13, RZ, RZ, R26 ;  /* 0x000000ffff0d7224 */ /* 0x000fce00078e001a */
.L_x_148:
        /* <DEDUP_REMOVED lines=30> */
.L_x_218:
[----:B------:R-:W-:Y:S05]  /*4960*/  @P0 BRA `(.L_x_148) ;  /* 0xfffffffc00840947 */ /* 0x000fea000383ffff */
.L_x_146:
[----:B------:R-:W-:Y:S01]  /*4970*/  UMOV UR5, 0xffffffff ;  /* 0xffffffff00057882 */ /* 0x000fe20000000000 */
[----:B------:R-:W-:-:S04]  /*4980*/  ISETP.NE.U32.AND P0, PT, R16, 0x65, PT ;  /* 0x000000651000780c */ /* 0x000fc80003f05070 */
[----:B------:R-:W-:Y:S01]  /*4990*/  ISETP.NE.AND.EX P0, PT, R17, RZ, PT, P0 ;  /* 0x000000ff1100720c */ /* 0x000fe20003f05300 */
[----:B------:R-:W-:-:S12]  /*49a0*/  BRA.DIV UR5, `(.L_x_149) ;  /* 0x0000002205e87947 */ /* 0x000fd8000b800000 */
[----:B------:R-:W0:Y:S01]  /*49b0*/  S2R R13, SR_GEMASK ;  /* 0x00000000000d7919 */ /* 0x000e220000003c00 */
[----:B------:R-:W-:Y:S01]  /*49c0*/  VOTE.ANY R12, PT, !P0 ;  /* 0x00000000000c7806 */ /* 0x000fe200040e0100 */
[----:B------:R-:W-:Y:S01]  /*49d0*/  VIADD R25, R25, 0xffffffe0 ;  /* 0xffffffe019197836 */ /* 0x000fe20000000000 */
[----:B------:R-:W1:Y:S02]  /*49e0*/  S2R R14, SR_LANEID ;  /* 0x00000000000e7919 */ /* 0x000e640000000000 */
[----:B0-----:R-:W-:-:S05]  /*49f0*/  LOP3.LUT R12, R12, 0x80000000, R13, 0xec, !PT ;  /* 0x800000000c0c7812 */ /* 0x001fca00078eec0d */
[----:B------:R-:W-:-:S05]  /*4a00*/  VIADD R13, R12, 0xffffffff ;  /* 0xffffffff0c0d7836 */ /* 0x000fca0000000000 */
[----:B------:R-:W-:-:S06]  /*4a10*/  LOP3.LUT R15, R12, R13, RZ, 0xc, !PT ;  /* 0x0000000d0c0f7212 */ /* 0x000fcc00078e0cff */
[----:B------:R-:W0:Y:S02]  /*4a20*/  POPC R15, R15 ;  /* 0x0000000f000f7309 */ /* 0x000e240000000000 */
[----:B0-----:R-:W0:Y:S01]  /*4a30*/  SHFL.DOWN PT, R44, R18, 0x1, R15 ;  /* 0x08200000122c7989 */ /* 0x001e2200000e000f */
[C---:B-1----:R-:W-:Y:S01]  /*4a40*/  ISETP.GE.AND P0, PT, R14.reuse, R15, PT ;  /* 0x0000000f0e00720c */ /* 0x042fe20003f06270 */
[----:B------:R-:W-:Y:S02]  /*4a50*/  VIADD R14, R14, 0x2 ;  /* 0x000000020e0e7836 */ /* 0x000fe40000000000 */
[----:B------:R-:W1:Y:S01]  /*4a60*/  SHFL.DOWN PT, R12, R19, 0x1, R15 ;  /* 0x08200000130c7989 */ /* 0x000e6200000e000f */
[----:B0-----:R-:W-:-:S04]  /*4a70*/  SEL R13, R44, RZ, !P0 ;  /* 0x000000ff2c0d7207 */ /* 0x001fc80004000000 */
[----:B------:R-:W-:Y:S02]  /*4a80*/  IADD3 R13, P1, PT, R18, R13, RZ ;  /* 0x0000000d120d7210 */ /* 0x000fe40007f3e0ff */
[----:B-1----:R-:W-:Y:S02]  /*4a90*/  SEL R12, R12, RZ, !P0 ;  /* 0x000000ff0c0c7207 */ /* 0x002fe40004000000 */
[----:B------:R-:W-:Y:S01]  /*4aa0*/  ISETP.GT.AND P0, PT, R14, R15, PT ;  /* 0x0000000f0e00720c */ /* 0x000fe20003f04270 */
[----:B------:R-:W0:Y:S02]  /*4ab0*/  SHFL.DOWN PT, R20, R13, 0x2, R15 ;  /* 0x084000000d147989 */ /* 0x000e2400000e000f */
[----:B------:R-:W-:Y:S01]  /*4ac0*/  IMAD.X R18, R19, 0x1, R12, P1 ;  /* 0x0000000113127824 */ /* 0x000fe200008e060c */
[----:B------:R-:W1:Y:S04]  /*4ad0*/  S2R R14, SR_LANEID ;  /* 0x00000000000e7919 */ /* 0x000e680000000000 */
[----:B------:R-:W2:Y:S01]  /*4ae0*/  SHFL.DOWN PT, R12, R18, 0x2, R15 ;  /* 0x08400000120c7989 */ /* 0x000ea200000e000f */
[----:B0-----:R-:W-:-:S04]  /*4af0*/  SEL R20, R20, RZ, !P0 ;  /* 0x000000ff14147207 */ /* 0x001fc80004000000 */
[----:B------:R-:W-:Y:S02]  /*4b00*/  IADD3 R19, P1, PT, R20, R13, RZ ;  /* 0x0000000d14137210 */ /* 0x000fe40007f3e0ff */
[----:B--2---:R-:W-:-:S03]  /*4b10*/  SEL R44, R12, RZ, !P0 ;  /* 0x000000ff0c2c7207 */ /* 0x004fc60004000000 */
[----:B------:R-:W0:Y:S01]  /*4b20*/  SHFL.DOWN PT, R12, R19, 0x4, R15 ;  /* 0x08800000130c7989 */ /* 0x000e2200000e000f */
[----:B-1----:R-:W-:Y:S02]  /*4b30*/  VIADD R13, R14, 0x4 ;  /* 0x000000040e0d7836 */ /* 0x002fe40000000000 */
[----:B------:R-:W-:-:S03]  /*4b40*/  IMAD.X R44, R44, 0x1, R18, P1 ;  /* 0x000000012c2c7824 */ /* 0x000fc600008e0612 */
[----:B------:R-:W-:Y:S02]  /*4b50*/  ISETP.GT.AND P0, PT, R13, R15, PT ;  /* 0x0000000f0d00720c */ /* 0x000fe40003f04270 */
[----:B------:R-:W1:Y:S02]  /*4b60*/  SHFL.DOWN PT, R20, R44, 0x4, R15 ;  /* 0x088000002c147989 */ /* 0x000e6400000e000f */
[----:B0-----:R-:W-:-:S04]  /*4b70*/  SEL R12, R12, RZ, !P0 ;  /* 0x000000ff0c0c7207 */ /* 0x001fc80004000000 */
[----:B------:R-:W-:Y:S02]  /*4b80*/  IADD3 R18, P1, PT, R12, R19, RZ ;  /* 0x000000130c127210 */ /* 0x000fe40007f3e0ff */
[----:B-1----:R-:W-:-:S03]  /*4b90*/  SEL R13, R20, RZ, !P0 ;  /* 0x000000ff140d7207 */ /* 0x002fc60004000000 */
[----:B------:R-:W0:Y:S02]  /*4ba0*/  SHFL.DOWN PT, R19, R18, 0x8, R15 ;  /* 0x0900000012137989 */ /* 0x000e2400000e000f */
[----:B------:R-:W-:Y:S02]  /*4bb0*/  IMAD.X R44, R13, 0x1, R44, P1 ;  /* 0x000000010d2c7824 */ /* 0x000fe400008e062c */
[C---:B------:R-:W-:Y:S02]  /*4bc0*/  VIADD R13, R14.reuse, 0x8 ;  /* 0x000000080e0d7836 */ /* 0x040fe40000000000 */
[----:B------:R-:W-:Y:S01]  /*4bd0*/  VIADD R14, R14, 0x10 ;  /* 0x000000100e0e7836 */ /* 0x000fe20000000000 */
[----:B------:R-:W1:Y:S02]  /*4be0*/  SHFL.DOWN PT, R12, R44, 0x8, R15 ;  /* 0x090000002c0c7989 */ /* 0x000e6400000e000f */
[----:B------:R-:W-:-:S04]  /*4bf0*/  ISETP.GT.AND P0, PT, R13, R15, PT ;  /* 0x0000000f0d00720c */ /* 0x000fc80003f04270 */
        /* <DEDUP_REMOVED lines=14> */
.L_x_232:
[----:B------:R-:W-:Y:S05]  /*4ce0*/  @P0 BRA `(.L_x_150) ;  /* 0xfffffff800780947 */ /* 0x000fea000383ffff */
.L_x_144:
[----:B------:R-:W0:Y:S01]  /*4cf0*/  S2R R12, SR_LANEID ;  /* 0x00000000000c7919 */ /* 0x000e220000000000 */
[----:B------:R-:W-:Y:S01]  /*4d00*/  BSSY.RECONVERGENT B0, `(.L_x_151) ;  /* 0x0000014000007945 */ /* 0x000fe20003800200 */
[----:B------:R-:W-:Y:S02]  /*4d10*/  IMAD.MOV.U32 R25, RZ, RZ, R24 ;  /* 0x000000ffff197224 */ /* 0x000fe400078e0018 */
        /* <DEDUP_REMOVED lines=18> */
.L_x_152:
[----:B------:R-:W-:Y:S05]  /*4e40*/  BSYNC.RECONVERGENT B0 ;  /* 0x0000000000007941 */ /* 0x000fea0003800200 */
.L_x_151:
[----:B-1----:R1:W2:Y:S04]  /*4e50*/  LDL.LU R15, [R1] ;  /* 0x00000000010f7983 */ /* 0x0022a80000300800 */
[----:B------:R1:W-:Y:S01]  /*4e60*/  @!P1 STS.64 [R19+0x98], R24 ;  /* 0x0000981813009388 */ /* 0x0003e20000000a00 */
[----:B------:R-:W-:Y:S02]  /*4e70*/  IMAD.MOV.U32 R17, RZ, RZ, R45 ;  /* 0x000000ffff117224 */ /* 0x000fe400078e002d */
[----:B------:R-:W-:Y:S02]  /*4e80*/  @!P1 IMAD.MOV.U32 R17, RZ, RZ, R25 ;  /* 0x000000ffff119224 */ /* 0x000fe400078e0019 */
[----:B-12---:R-:W-:-:S07]  /*4e90*/  @!P1 IMAD.MOV.U32 R15, RZ, RZ, R24 ;  /* 0x000000ffff0f9224 */ /* 0x006fce00078e0018 */
.L_x_138:
        /* <DEDUP_REMOVED lines=12> */
.L_x_137:
[----:B------:R-:W0:Y:S01]  /*4f60*/  S2R R34, SR_TID.X ;  /* 0x0000000000227919 */ /* 0x000e220000002100 */
[----:B------:R-:W-:Y:S01]  /*4f70*/  BAR.SYNC.DEFER_BLOCKING 0x0 ;  /* 0x0000000000007b1d */ /* 0x000fe20000010000 */
[----:B------:R-:W-:-:S05]  /*4f80*/  IADD3 R14, P0, PT, R42, R15, RZ ;  /* 0x0000000f2a0e7210 */ /* 0x000fca0007f1e0ff */
[----:B------:R-:W-:Y:S01]  /*4f90*/  IMAD.X R15, R43, 0x1, R17, P0 ;  /* 0x000000012b0f7824 */ /* 0x000fe200000e0611 */
[----:B------:R-:W-:Y:S01]  /*4fa0*/  IADD3 R16, P0, PT, R40, R14, RZ ;  /* 0x0000000e28107210 */ /* 0x000fe20007f1e0ff */
[----:B------:R-:W1:Y:S01]  /*4fb0*/  S2R R23, SR_LANEID ;  /* 0x0000000000177919 */ /* 0x000e620000000000 */
[----:B------:R-:W2:Y:S01]  /*4fc0*/  S2UR UR5, SR_CTAID.X ;  /* 0x00000000000579c3 */ /* 0x000ea20000002500 */
[----:B------:R-:W3:Y:S02]  /*4fd0*/  LDCU.64 UR6, c[0x0][0x388] ;  /* 0x00007100ff0677ac */ /* 0x000ee40008000a00 */
[----:B------:R-:W-:Y:S01]  /*4fe0*/  IMAD.X R17, R41, 0x1, R15, P0 ;  /* 0x0000000129117824 */ /* 0x000fe200000e060f */
[----:B------:R-:W-:-:S05]  /*4ff0*/  IADD3 R12, P0, PT, R38, R16, RZ ;  /* 0x00000010260c7210 */ /* 0x000fca0007f1e0ff */
[----:B------:R-:W-:Y:S01]  /*5000*/  IMAD.X R13, R39, 0x1, R17, P0 ;  /* 0x00000001270d7824 */ /* 0x000fe200000e0611 */
[----:B------:R-:W-:-:S05]  /*5010*/  IADD3 R18, P0, PT, R36, R12, RZ ;  /* 0x0000000c24127210 */ /* 0x000fca0007f1e0ff */
[----:B------:R-:W-:Y:S01]  /*5020*/  IMAD.X R19, R37, 0x1, R13, P0 ;  /* 0x0000000125137824 */ /* 0x000fe200000e060d */
[----:B------:R-:W-:Y:S02]  /*5030*/  IADD3 R20, P0, PT, R32, R18, RZ ;  /* 0x0000001220147210 */ /* 0x000fe40007f1e0ff */
[----:B0-----:R-:W-:-:S03]  /*5040*/  ISETP.NE.AND P1, PT, R34, RZ, PT ;  /* 0x000000ff2200720c */ /* 0x001fc60003f25270 */
[----:B------:R-:W-:Y:S01]  /*5050*/  IMAD.X R21, R33, 0x1, R19, P0 ;  /* 0x0000000121157824 */ /* 0x000fe200000e0613 */
[----:B------:R-:W-:Y:S02]  /*5060*/  IADD3 R22, P0, PT, R28, R20, RZ ;  /* 0x000000141c167210 */ /* 0x000fe40007f1e0ff */
[----:B------:R-:W2:Y:S01]  /*5070*/  LDC R28, c[0x0][0x398] ;  /* 0x0000e600ff1c7b82 */ /* 0x000ea20000000800 */
[----:B-1---5:R-:W-:-:S07]  /*5080*/  IMAD R31, R23, 0x50, R0 ;  /* 0x00000050171f7824 */ /* 0x022fce00078e0200 */
[----:B------:R-:W0:Y:S01]  /*5090*/  @!P1 LDC R30, c[0x0][0x3a0] ;  /* 0x0000e800ff1e9b82 */ /* 0x000e220000000800 */
[----:B------:R-:W-:Y:S01]  /*50a0*/  IMAD.X R23, R29, 0x1, R21, P0 ;  /* 0x000000011d177824 */ /* 0x000fe200000e0615 */
[----:B------:R-:W-:Y:S01]  /*50b0*/  IADD3 R2, P0, PT, R2, R22, RZ ;  /* 0x0000001602027210 */ /* 0x000fe20007f1e0ff */
[----:B------:R-:W-:Y:S04]  /*50c0*/  STS.64 [R31], R14 ;  /* 0x0000000e1f007388 */ /* 0x000fe80000000a00 */
[----:B------:R-:W-:Y:S01]  /*50d0*/  IMAD.X R3, R3, 0x1, R23, P0 ;  /* 0x0000000103037824 */ /* 0x000fe200000e0617 */
[----:B------:R-:W-:Y:S01]  /*50e0*/  IADD3 R4, P0, PT, R4, R2, RZ ;  /* 0x0000000204047210 */ /* 0x000fe20007f1e0ff */
[----:B------:R-:W-:Y:S04]  /*50f0*/  STS.64 [R31+0x8], R16 ;  /* 0x000008101f007388 */ /* 0x000fe80000000a00 */
[----:B------:R-:W-:Y:S01]  /*5100*/  IMAD.X R5, R5, 0x1, R3, P0 ;  /* 0x0000000105057824 */ /* 0x000fe200000e0603 */
[----:B------:R-:W-:Y:S01]  /*5110*/  IADD3 R6, P0, PT, R6, R4, RZ ;  /* 0x0000000406067210 */ /* 0x000fe20007f1e0ff */
[----:B------:R-:W-:Y:S01]  /*5120*/  STS.64 [R31+0x10], R12 ;  /* 0x0000100c1f007388 */ /* 0x000fe20000000a00 */
[----:B--2---:R-:W-:-:S03]  /*5130*/  VIADD R29, R28, UR5 ;  /* 0x000000051c1d7c36 */ /* 0x004fc60008000000 */
[----:B------:R-:W-:Y:S01]  /*5140*/  IMAD.X R7, R7, 0x1, R5, P0 ;  /* 0x0000000107077824 */ /* 0x000fe200000e0605 */
[----:B------:R-:W-:Y:S01]  /*5150*/  IADD3 R24, P0, PT, R8, R6, RZ ;  /* 0x0000000608187210 */ /* 0x000fe20007f1e0ff */
[----:B------:R-:W-:Y:S01]  /*5160*/  STS.64 [R31+0x18], R18 ;  /* 0x000018121f007388 */ /* 0x000fe20000000a00 */
[----:B0-----:R-:W-:-:S03]  /*5170*/  @!P1 IMAD R28, R29, -0x11e0, R30 ;  /* 0xffffee201d1c9824 */ /* 0x001fc600078e021e */
[----:B------:R-:W-:Y:S01]  /*5180*/  STS.64 [R31+0x20], R20 ;  /* 0x000020141f007388 */ /* 0x000fe20000000a00 */
[----:B------:R-:W-:Y:S01]  /*5190*/  IMAD.X R25, R9, 0x1, R7, P0 ;  /* 0x0000000109197824 */ /* 0x000fe200000e0607 */
[----:B------:R-:W-:Y:S02]  /*51a0*/  IADD3 R26, P0, PT, R10, R24, RZ ;  /* 0x000000180a1a7210 */ /* 0x000fe40007f1e0ff */
[----:B------:R-:W-:Y:S03]  /*51b0*/  STS.64 [R31+0x28], R22 ;  /* 0x000028161f007388 */ /* 0x000fe60000000a00 */
[----:B------:R-:W-:Y:S01]  /*51c0*/  IMAD.X R27, R11, 0x1, R25, P0 ;  /* 0x000000010b1b7824 */ /* 0x000fe200000e0619 */
[----:B------:R-:W-:Y:S04]  /*51d0*/  STS.64 [R31+0x30], R2 ;  /* 0x000030021f007388 */ /* 0x000fe80000000a00 */
[----:B------:R-:W-:Y:S04]  /*51e0*/  STS.64 [R31+0x38], R4 ;  /* 0x000038041f007388 */ /* 0x000fe80000000a00 */
[----:B------:R-:W-:Y:S04]  /*51f0*/  STS.64 [R31+0x40], R6 ;  /* 0x000040061f007388 */ /* 0x000fe80000000a00 */
[----:B------:R0:W-:Y:S04]  /*5200*/  STS.64 [R31+0x48], R24 ;  /* 0x000048181f007388 */ /* 0x0001e80000000a00 */
[----:B------:R1:W-:Y:S01]  /*5210*/  STS.64 [R31+0x50], R26 ;  /* 0x0000501a1f007388 */ /* 0x0003e20000000a00 */
[----:B------:R-:W-:-:S03]  /*5220*/  NOP ;  /* 0x0000000000007918 */ /* 0x000fc60000000000 */
[----:B------:R-:W-:Y:S01]  /*5230*/  LDS.64 R20, [R0] ;  /* 0x0000000000147984 */ /* 0x000fe20000000a00 */
[C---:B0-----:R-:W-:Y:S02]  /*5240*/  LOP3.LUT R24, R34.reuse, 0x3e0, RZ, 0xc0, !PT ;  /* 0x000003e022187812 */ /* 0x041fe400078ec0ff */
[----:B------:R-:W-:Y:S01]  /*5250*/  LOP3.LUT R25, R34, 0x1f, RZ, 0xc0, !PT ;  /* 0x0000001f22197812 */ /* 0x000fe200078ec0ff */
[----:B------:R-:W-:Y:S04]  /*5260*/  LDS.64 R16, [R0+0x100] ;  /* 0x0001000000107984 */ /* 0x000fe80000000a00 */
[----:B------:R-:W-:Y:S01]  /*5270*/  LDS.64 R18, [R0+0x200] ;  /* 0x0002000000127984 */ /* 0x000fe20000000a00 */
[----:B-1----:R-:W-:Y:S02]  /*5280*/  IMAD R27, R24, 0xb, R25 ;  /* 0x0000000b181b7824 */ /* 0x002fe400078e0219 */
[----:B------:R-:W-:Y:S01]  /*5290*/  IMAD R24, R29, 0x11e0, RZ ;  /* 0x000011e01d187824 */ /* 0x000fe200078e02ff */
[----:B------:R-:W-:Y:S01]  /*52a0*/  LDS.64 R14, [R0+0x300] ;  /* 0x00030000000e7984 */ /* 0x000fe20000000a00 */
[----:B------:R-:W-:-:S02]  /*52b0*/  VIADD R29, R27, 0x20 ;  /* 0x000000201b1d7836 */ /* 0x000fc40000000000 */
[C---:B------:R-:W-:Y:S01]  /*52c0*/  VIADD R31, R27.reuse, 0x40 ;  /* 0x000000401b1f7836 */ /* 0x040fe20000000000 */
[----:B------:R-:W-:Y:S01]  /*52d0*/  LDS.64 R12, [R0+0x400] ;  /* 0x00040000000c7984 */ /* 0x000fe20000000a00 */
[----:B------:R-:W-:Y:S01]  /*52e0*/  IADD3 R25, P0, PT, R24, R27, RZ ;  /* 0x0000001b18197210 */ /* 0x000fe20007f1e0ff */
[C---:B------:R-:W-:Y:S02]  /*52f0*/  VIADD R33, R27.reuse, 0xa0 ;  /* 0x000000a01b217836 */ /* 0x040fe40000000000 */
[----:B------:R-:W-:Y:S01]  /*5300*/  LDS.64 R10, [R0+0x500] ;  /* 0x00050000000a7984 */ /* 0x000fe20000000a00 */
[----:B------:R-:W-:Y:S02]  /*5310*/  VIADD R35, R27, 0xc0 ;  /* 0x000000c01b237836 */ /* 0x000fe40000000000 */
[----:B------:R-:W-:Y:S01]  /*5320*/  IMAD.X R30, RZ, RZ, RZ, P0 ;  /* 0x000000ffff1e7224 */ /* 0x000fe200000e06ff */
[----:B------:R-:W-:Y:S01]  /*5330*/  LDS.64 R8, [R0+0x600] ;  /* 0x0006000000087984 */ /* 0x000fe20000000a00 */
[----:B---3--:R-:W-:-:S03]  /*5340*/  LEA R24, P0, R25, UR6, 0x3 ;  /* 0x0000000619187c11 */ /* 0x008fc6000f8018ff */
        /* <DEDUP_REMOVED lines=38> */
.L_x_122:
[----:B------:R-:W-:Y:S01]  /*55b0*/  BSSY B1, `(.L_x_153) ;  /* 0x0000006000017945 */ /* 0x000fe20003800000 */
[----:B------:R-:W-:Y:S01]  /*55c0*/  PLOP3.LUT P0, PT, P0, PT, PT, 0x8, 0x80 ;  /* 0x000000000080781c */ /* 0x000fe2000070e170 */
[----:B------:R-:W-:-:S12]  /*55d0*/  IMAD.MOV.U32 R12, RZ, RZ, -0x1 ;  /* 0xffffffffff0c7424 */ /* 0x000fd800078e00ff */
[----:B------:R-:W-:Y:S05]  /*55e0*/  WARPSYNC.COLLECTIVE R12, `(.L_x_154) ;  /* 0x000000000c087348 */ /* 0x000fea0003c00000 */
[----:B------:R-:W-:Y:S01]  /*55f0*/  VOTE.ANY P0, P0 ;  /* 0x0000000000ff7806 */ /* 0x000fe20000000100 */
[----:B------:R-:W-:-:S12]  /*5600*/  ENDCOLLECTIVE ;  /* 0x000000000000791b */ /* 0x000fd80003800000 */
.L_x_154:
[----:B------:R-:W-:Y:S05]  /*5610*/  BSYNC B1 ;  /* 0x0000000000017941 */ /* 0x000fea0003800000 */
.L_x_153:
[----:B------:R-:W-:Y:S05]  /*5620*/  BRA `(.L_x_155) ;  /* 0xffffffbc00fc7947 */ /* 0x000fea000383ffff */
.L_x_124:
[----:B------:R-:W-:Y:S01]  /*5630*/  BSSY B1, `(.L_x_156) ;  /* 0x0000006000017945 */ /* 0x000fe20003800000 */
[----:B------:R-:W-:Y:S01]  /*5640*/  PLOP3.LUT P0, PT, P0, PT, PT, 0x8, 0x80 ;  /* 0x000000000080781c */ /* 0x000fe2000070e170 */
[----:B------:R-:W-:-:S12]  /*5650*/  IMAD.MOV.U32 R12, RZ, RZ, -0x1 ;  /* 0xffffffffff0c7424 */ /* 0x000fd800078e00ff */
[----:B------:R-:W-:Y:S05]  /*5660*/  WARPSYNC.COLLECTIVE R12, `(.L_x_157) ;  /* 0x000000000c087348 */ /* 0x000fea0003c00000 */
[----:B------:R-:W-:Y:S01]  /*5670*/  VOTE.ANY P0, P0 ;  /* 0x0000000000ff7806 */ /* 0x000fe20000000100 */
[----:B------:R-:W-:-:S12]  /*5680*/  ENDCOLLECTIVE ;  /* 0x000000000000791b */ /* 0x000fd80003800000 */
.L_x_157:
[----:B------:R-:W-:Y:S05]  /*5690*/  BSYNC B1 ;  /* 0x0000000000017941 */ /* 0x000fea0003800000 */
.L_x_156:
[----:B------:R-:W-:Y:S05]  /*56a0*/  BRA `(.L_x_158) ;  /* 0xffffffc000687947 */ /* 0x000fea000383ffff */
.L_x_126:
[----:B------:R-:W0:Y:S01]  /*56b0*/  S2R R13, SR_GEMASK ;  /* 0x00000000000d7919 */ /* 0x000e220000003c00 */
[----:B------:R-:W-:Y:S01]  /*56c0*/  BSSY B1, `(.L_x_159) ;  /* 0x0000006000017945 */ /* 0x000fe20003800000 */
[----:B------:R-:W-:Y:S01]  /*56d0*/  PLOP3.LUT P0, PT, P0, PT, PT, 0x8, 0x80 ;  /* 0x000000000080781c */ /* 0x000fe2000070e170 */
[----:B------:R-:W-:-:S12]  /*56e0*/  IMAD.MOV.U32 R12, RZ, RZ, -0x1 ;  /* 0xffffffffff0c7424 */ /* 0x000fd800078e00ff */
[----:B0-----:R-:W-:Y:S05]  /*56f0*/  WARPSYNC.COLLECTIVE R12, `(.L_x_160) ;  /* 0x000000000c087348 */ /* 0x001fea0003c00000 */
[----:B------:R-:W-:Y:S01]  /*5700*/  VOTE.ANY R12, PT, P0 ;  /* 0x00000000000c7806 */ /* 0x000fe200000e0100 */
[----:B0-----:R-:W-:Y:S06]  /*5710*/  ENDCOLLECTIVE ;  /* 0x000000000000791b */ /* 0x001fec0003800000 */
.L_x_160:
[----:B------:R-:W-:Y:S05]  /*5720*/  BSYNC B1 ;  /* 0x0000000000017941 */ /* 0x000fea0003800000 */
.L_x_159:
        /* <DEDUP_REMOVED lines=10> */
.L_x_161:
[----:B------:R-:W-:Y:S02]  /*57d0*/  IMAD.MOV.U32 R13, RZ, RZ, R19 ;  /* 0x000000ffff0d7224 */ /* 0x000fe400078e0013 */
[----:B------:R-:W-:-:S07]  /*57e0*/  IMAD.MOV.U32 R21, RZ, RZ, R20 ;  /* 0x000000ffff157224 */ /* 0x000fce00078e0014 */
[----:B------:R-:W-:Y:S05]  /*57f0*/  WARPSYNC.COLLECTIVE R12, `(.L_x_162) ;  /* 0x000000000c087348 */ /* 0x000fea0003c00000 */
[----:B------:R0:W1:Y:S02]  /*5800*/  SHFL.DOWN P0, R20, R13, R14, R15 ;  /* 0x0800000e0d147389 */ /* 0x000064000000000f */
[----:B01----:R-:W-:Y:S05]  /*5810*/  ENDCOLLECTIVE ;  /* 0x000000000000791b */ /* 0x003fea0003800000 */
.L_x_162:
[----:B------:R-:W-:Y:S01]  /*5820*/  IMAD.MOV.U32 R14, RZ, RZ, 0x2 ;  /* 0x00000002ff0e7424 */ /* 0x000fe200078e00ff */
[----:B------:R-:W-:-:S04]  /*5830*/  ISETP.GE.AND P0, PT, R45, R15, PT ;  /* 0x0000000f2d00720c */ /* 0x000fc80003f06270 */
[----:B------:R-:W-:Y:S02]  /*5840*/  SEL R21, R21, RZ, !P0 ;  /* 0x000000ff15157207 */ /* 0x000fe40004000000 */
[----:B------:R-:W-:Y:S02]  /*5850*/  SEL R23, R20, RZ, !P0 ;  /* 0x000000ff14177207 */ /* 0x000fe40004000000 */
[----:B------:R-:W-:Y:S01]  /*5860*/  IADD3 R21, P0, PT, R18, R21, RZ ;  /* 0x0000001512157210 */ /* 0x000fe20007f1e0ff */
[----:B------:R-:W-:-:S04]  /*5870*/  VIADD R18, R45, 0x2 ;  /* 0x000000022d127836 */ /* 0x000fc80000000000 */
[----:B------:R-:W-:Y:S01]  /*5880*/  IMAD.MOV.U32 R13, RZ, RZ, R21 ;  /* 0x000000ffff0d7224 */ /* 0x000fe200078e0015 */
[----:B------:R-:W-:Y:S01]  /*5890*/  ISETP.GT.AND P1, PT, R18, R15, PT ;  /* 0x0000000f1200720c */ /* 0x000fe20003f24270 */
[----:B------:R-:W-:-:S12]  /*58a0*/  IMAD.X R24, R19, 0x1, R23, P0 ;  /* 0x0000000113187824 */ /* 0x000fd800000e0617 */
[----:B------:R-:W-:Y:S05]  /*58b0*/  WARPSYNC.COLLECTIVE R12, `(.L_x_163) ;  /* 0x000000000c087348 */ /* 0x000fea0003c00000 */
[----:B------:R0:W1:Y:S02]  /*58c0*/  SHFL.DOWN P0, R20, R13, R14, R15 ;  /* 0x0800000e0d147389 */ /* 0x000064000000000f */
[----:B01----:R-:W-:Y:S05]  /*58d0*/  ENDCOLLECTIVE ;  /* 0x000000000000791b */ /* 0x003fea0003800000 */
.L_x_163:
[----:B------:R-:W-:Y:S02]  /*58e0*/  IMAD.MOV.U32 R13, RZ, RZ, R24 ;  /* 0x000000ffff0d7224 */ /* 0x000fe400078e0018 */
[----:B------:R-:W-:-:S07]  /*58f0*/  IMAD.MOV.U32 R22, RZ, RZ, R20 ;  /* 0x000000ffff167224 */ /* 0x000fce00078e0014 */
[----:B------:R-:W-:Y:S05]  /*5900*/  WARPSYNC.COLLECTIVE R12, `(.L_x_164) ;  /* 0x000000000c087348 */ /* 0x000fea0003c00000 */
[----:B------:R0:W1:Y:S02]  /*5910*/  SHFL.DOWN P0, R20, R13, R14, R15 ;  /* 0x0800000e0d147389 */ /* 0x000064000000000f */
[----:B01----:R-:W-:Y:S05]  /*5920*/  ENDCOLLECTIVE ;  /* 0x000000000000791b */ /* 0x003fea0003800000 */
.L_x_164:
[----:B------:R-:W-:Y:S01]  /*5930*/  SEL R22, R22, RZ, !P1 ;  /* 0x000000ff16167207 */ /* 0x000fe20004800000 */
[----:B------:R-:W-:-:S03]  /*5940*/  IMAD.MOV.U32 R14, RZ, RZ, 0x4 ;  /* 0x00000004ff0e7424 */ /* 0x000fc600078e00ff */
[----:B------:R-:W-:Y:S02]  /*5950*/  IADD3 R26, P0, PT, R22, R21, RZ ;  /* 0x00000015161a7210 */ /* 0x000fe40007f1e0ff */
[----:B------:R-:W-:-:S03]  /*5960*/  SEL R19, R20, RZ, !P1 ;  /* 0x000000ff14137207 */ /* 0x000fc60004800000 */
[----:B------:R-:W-:Y:S02]  /*5970*/  IMAD.MOV.U32 R13, RZ, RZ, R26 ;  /* 0x000000ffff0d7224 */ /* 0x000fe400078e001a */
[----:B------:R-:W-:Y:S02]  /*5980*/  IMAD.X R22, R19, 0x1, R24, P0 ;  /* 0x0000000113167824 */ /* 0x000fe400000e0618 */
[----:B------:R-:W-:-:S07]  /*5990*/  VIADD R24, R45, 0x4 ;  /* 0x000000042d187836 */ /* 0x000fce0000000000 */
[----:B------:R-:W-:Y:S05]  /*59a0*/  WARPSYNC.COLLECTIVE R12, `(.L_x_165) ;  /* 0x000000000c087348 */ /* 0x000fea0003c00000 */
[----:B------:R0:W1:Y:S02]  /*59b0*/  SHFL.DOWN P0, R20, R13, R14, R15 ;  /* 0x0800000e0d147389 */ /* 0x000064000000000f */
[----:B01----:R-:W-:Y:S05]  /*59c0*/  ENDCOLLECTIVE ;  /* 0x000000000000791b */ /* 0x003fea0003800000 */
.L_x_165:
[----:B------:R-:W-:Y:S01]  /*59d0*/  ISETP.GT.AND P1, PT, R24, R15, PT ;  /* 0x0000000f1800720c */ /* 0x000fe20003f24270 */
[----:B------:R-:W-:Y:S02]  /*59e0*/  IMAD.MOV.U32 R13, RZ, RZ, R22 ;  /* 0x000000ffff0d7224 */ /* 0x000fe400078e0016 */
[----:B------:R-:W-:-:S10]  /*59f0*/  IMAD.MOV.U32 R18, RZ, RZ, R20 ;  /* 0x000000ffff127224 */ /* 0x000fd400078e0014 */
[----:B------:R-:W-:Y:S05]  /*5a00*/  WARPSYNC.COLLECTIVE R12, `(.L_x_166) ;  /* 0x000000000c087348 */ /* 0x000fea0003c00000 */
[----:B------:R0:W1:Y:S02]  /*5a10*/  SHFL.DOWN P0, R20, R13, R14, R15 ;  /* 0x0800000e0d147389 */ /* 0x000064000000000f */
[----:B01----:R-:W-:Y:S05]  /*5a20*/  ENDCOLLECTIVE ;  /* 0x000000000000791b */ /* 0x003fea0003800000 */
.L_x_166:
        /* <DEDUP_REMOVED lines=10> */
.L_x_167:
[----:B------:R-:W-:Y:S01]  /*5ad0*/  ISETP.GT.AND P1, PT, R22, R15, PT ;  /* 0x0000000f1600720c */ /* 0x000fe20003f24270 */
[----:B------:R-:W-:Y:S02]  /*5ae0*/  IMAD.MOV.U32 R13, RZ, RZ, R18 ;  /* 0x000000ffff0d7224 */ /* 0x000fe400078e0012 */
[----:B------:R-:W-:-:S10]  /*5af0*/  IMAD.MOV.U32 R19, RZ, RZ, R20 ;  /* 0x000000ffff137224 */ /* 0x000fd400078e0014 */
[----:B------:R-:W-:Y:S05]  /*5b00*/  WARPSYNC.COLLECTIVE R12, `(.L_x_168) ;  /* 0x000000000c087348 */ /* 0x000fea0003c00000 */
[----:B------:R0:W1:Y:S02]  /*5b10*/  SHFL.DOWN P0, R20, R13, R14, R15 ;  /* 0x0800000e0d147389 */ /* 0x000064000000000f */
[----:B01----:R-:W-:Y:S05]  /*5b20*/  ENDCOLLECTIVE ;  /* 0x000000000000791b */ /* 0x003fea0003800000 */
.L_x_168:
        /* <DEDUP_REMOVED lines=10> */
.L_x_169:
[----:B------:R-:W-:Y:S01]  /*5bd0*/  ISETP.GT.AND P1, PT, R18, R15, PT ;  /* 0x0000000f1200720c */ /* 0x000fe20003f24270 */
[----:B------:R-:W-:Y:S02]  /*5be0*/  IMAD.MOV.U32 R13, RZ, RZ, R24 ;  /* 0x000000ffff0d7224 */ /* 0x000fe400078e0018 */
[----:B------:R-:W-:-:S10]  /*5bf0*/  IMAD.MOV.U32 R19, RZ, RZ, R20 ;  /* 0x000000ffff137224 */ /* 0x000fd400078e0014 */
[----:B------:R-:W-:Y:S05]  /*5c00*/  WARPSYNC.COLLECTIVE R12, `(.L_x_170) ;  /* 0x000000000c087348 */ /* 0x000fea0003c00000 */
[----:B------:R0:W1:Y:S02]  /*5c10*/  SHFL.DOWN P0, R20, R13, R14, R15 ;  /* 0x0800000e0d147389 */ /* 0x000064000000000f */
[----:B01----:R-:W-:Y:S05]  /*5c20*/  ENDCOLLECTIVE ;  /* 0x000000000000791b */ /* 0x003fea0003800000 */
.L_x_170:
[----:B------:R-:W0:Y:S01]  /*5c30*/  LDCU.64 UR6, c[0x0][0x390] ;  /* 0x00007200ff0677ac */ /* 0x000e220008000a00 */
[----:B------:R-:W-:-:S04]  /*5c40*/  SEL R19, R19, RZ, !P1 ;  /* 0x000000ff13137207 */ /* 0x000fc80004800000 */
[----:B------:R-:W-:Y:S01]  /*5c50*/  IADD3 R21, P2, PT, R19, R22, RZ ;  /* 0x0000001613157210 */ /* 0x000fe20007f5e0ff */
[----:B0-----:R-:W-:-:S04]  /*5c60*/  UIADD3 UR6, UP0, UPT, UR6, 0x200, URZ ;  /* 0x0000020006067890 */ /* 0x001fc8000ff1e0ff */
[----:B------:R-:W-:Y:S01]  /*5c70*/  UIADD3.X UR7, UPT, UPT, URZ, UR7, URZ, UP0, !UPT ;  /* 0x00000007ff077290 */ /* 0x000fe200087fe4ff */
[----:B------:R-:W-:Y:S01]  /*5c80*/  ISETP.NE.U32.AND P0, PT, R16, 0x65, PT ;  /* 0x000000651000780c */ /* 0x000fe20003f05070 */
[----:B------:R-:W-:Y:S01]  /*5c90*/  IMAD.U32 R22, RZ, RZ, UR6 ;  /* 0x00000006ff167e24 */ /* 0x000fe2000f8e00ff */
[----:B------:R-:W-:Y:S02]  /*5ca0*/  SEL R13, R20, RZ, !P1 ;  /* 0x000000ff140d7207 */ /* 0x000fe40004800000 */
[----:B------:R-:W-:Y:S01]  /*5cb0*/  ISETP.NE.AND.EX P0, PT, R17, RZ, PT, P0 ;  /* 0x000000ff1100720c */ /* 0x000fe20003f05300 */
[----:B------:R-:W-:Y:S02]  /*5cc0*/  IMAD.U32 R23, RZ, RZ, UR7 ;  /* 0x00000007ff177e24 */ /* 0x000fe4000f8e00ff */
[----:B------:R-:W-:-:S10]  /*5cd0*/  IMAD.X R24, R13, 0x1, R24, P2 ;  /* 0x000000010d187824 */ /* 0x000fd400010e0618 */
[----:B------:R-:W-:Y:S05]  /*5ce0*/  WARPSYNC.COLLECTIVE R12, `(.L_x_171) ;  /* 0x000000000c087348 */ /* 0x000fea0003c00000 */
[----:B------:R-:W-:Y:S01]  /*5cf0*/  VOTE.ALL P0, P0 ;  /* 0x0000000000ff7806 */ /* 0x000fe20000000000 */
[----:B------:R-:W-:-:S12]  /*5d00*/  ENDCOLLECTIVE ;  /* 0x000000000000791b */ /* 0x000fd80003800000 */
.L_x_171:
[----:B------:R-:W-:Y:S05]  /*5d10*/  BRA `(.L_x_172) ;  /* 0xffffffbc00bc7947 */ /* 0x000fea000383ffff */
.L_x_128:
[----:B------:R-:W-:Y:S01]  /*5d20*/  BSSY B1, `(.L_x_173) ;  /* 0x0000006000017945 */ /* 0x000fe20003800000 */
[----:B------:R-:W-:Y:S01]  /*5d30*/  PLOP3.LUT P0, PT, P0, PT, PT, 0x8, 0x80 ;  /* 0x000000000080781c */ /* 0x000fe2000070e170 */
[----:B------:R-:W-:-:S12]  /*5d40*/  IMAD.MOV.U32 R12, RZ, RZ, -0x1 ;  /* 0xffffffffff0c7424 */ /* 0x000fd800078e00ff */
[----:B------:R-:W-:Y:S05]  /*5d50*/  WARPSYNC.COLLECTIVE R12, `(.L_x_174) ;  /* 0x000000000c087348 */ /* 0x000fea0003c00000 */
[----:B------:R-:W-:Y:S01]  /*5d60*/  VOTE.ANY P0, P0 ;  /* 0x0000000000ff7806 */ /* 0x000fe20000000100 */
[----:B------:R-:W-:-:S12]  /*5d70*/  ENDCOLLECTIVE ;  /* 0x000000000000791b */ /* 0x000fd80003800000 */
.L_x_174:
[----:B------:R-:W-:Y:S05]  /*5d80*/  BSYNC B1 ;  /* 0x0000000000017941 */ /* 0x000fea0003800000 */
.L_x_173:
[----:B------:R-:W-:Y:S05]  /*5d90*/  BRA `(.L_x_175) ;  /* 0xffffffbc00c87947 */ /* 0x000fea000383ffff */
.L_x_130:
[----:B------:R-:W-:Y:S01]  /*5da0*/  BSSY B1, `(.L_x_176) ;  /* 0x0000006000017945 */ /* 0x000fe20003800000 */
[----:B------:R-:W-:Y:S01]  /*5db0*/  PLOP3.LUT P0, PT, P0, PT, PT, 0x8, 0x80 ;  /* 0x000000000080781c */ /* 0x000fe2000070e170 */
[----:B------:R-:W-:-:S12]  /*5dc0*/  IMAD.MOV.U32 R12, RZ, RZ, -0x1 ;  /* 0xffffffffff0c7424 */ /* 0x000fd800078e00ff */
[----:B------:R-:W-:Y:S05]  /*5dd0*/  WARPSYNC.COLLECTIVE R12, `(.L_x_177) ;  /* 0x000000000c087348 */ /* 0x000fea0003c00000 */
[----:B------:R-:W-:Y:S01]  /*5de0*/  VOTE.ANY P0, P0 ;  /* 0x0000000000ff7806 */ /* 0x000fe20000000100 */
[----:B------:R-:W-:-:S12]  /*5df0*/  ENDCOLLECTIVE ;  /* 0x000000000000791b */ /* 0x000fd80003800000 */
.L_x_177:
[----:B------:R-:W-:Y:S05]  /*5e00*/  BSYNC B1 ;  /* 0x0000000000017941 */ /* 0x000fea0003800000 */
.L_x_176:
[----:B------:R-:W-:Y:S05]  /*5e10*/  BRA `(.L_x_178) ;  /* 0xffffffc000287947 */ /* 0x000fea000383ffff */
.L_x_132:
[----:B------:R-:W-:Y:S01]  /*5e20*/  BSSY B1, `(.L_x_179) ;  /* 0x0000006000017945 */ /* 0x000fe20003800000 */
[----:B------:R-:W-:Y:S01]  /*5e30*/  PLOP3.LUT P0, PT, P0, PT, PT, 0x8, 0x80 ;  /* 0x000000000080781c */ /* 0x000fe2000070e170 */
[----:B------:R-:W-:-:S12]  /*5e40*/  IMAD.MOV.U32 R12, RZ, RZ, -0x1 ;  /* 0xffffffffff0c7424 */ /* 0x000fd800078e00ff */
[----:B------:R-:W-:Y:S05]  /*5e50*/  WARPSYNC.COLLECTIVE R12, `(.L_x_180) ;  /* 0x000000000c087348 */ /* 0x000fea0003c00000 */
[----:B------:R-:W-:Y:S01]  /*5e60*/  VOTE.ANY R12, PT, P0 ;  /* 0x00000000000c7806 */ /* 0x000fe200000e0100 */
[----:B------:R-:W-:Y:S06]  /*5e70*/  ENDCOLLECTIVE ;  /* 0x000000000000791b */ /* 0x000fec0003800000 */
.L_x_180:
[----:B------:R-:W-:Y:S05]  /*5e80*/  BSYNC B1 ;  /* 0x0000000000017941 */ /* 0x000fea0003800000 */
.L_x_179:
[----:B------:R-:W0:Y:S01]  /*5e90*/  S2R R13, SR_GEMASK ;  /* 0x00000000000d7919 */ /* 0x000e220000003c00 */
[----:B------:R-:W-:Y:S02]  /*5ea0*/  IMAD.MOV.U32 R14, RZ, RZ, 0x1 ;  /* 0x00000001ff0e7424 */ /* 0x000fe400078e00ff */
[----:B------:R-:W-:Y:S01]  /*5eb0*/  VIADD R25, R25, 0xffffffe0 ;  /* 0xffffffe019197836 */ /* 0x000fe20000000000 */
[----:B0-----:R-:W-:-:S05]  /*5ec0*/  LOP3.LUT R12, R12, 0x80000000, R13, 0xec, !PT ;  /* 0x800000000c0c7812 */ /* 0x001fca00078eec0d */
        /* <DEDUP_REMOVED lines=8> */
.L_x_181:
[----:B------:R-:W-:Y:S02]  /*5f50*/  IMAD.MOV.U32 R13, RZ, RZ, R19 ;  /* 0x000000ffff0d7224 */ /* 0x000fe400078e0013 */
[----:B------:R-:W-:-:S07]  /*5f60*/  IMAD.MOV.U32 R31, RZ, RZ, R20 ;  /* 0x000000ffff1f7224 */ /* 0x000fce00078e0014 */
[----:B------:R-:W-:Y:S05]  /*5f70*/  WARPSYNC.COLLECTIVE R12, `(.L_x_182) ;  /* 0x000000000c087348 */ /* 0x000fea0003c00000 */
[----:B------:R0:W1:Y:S02]  /*5f80*/  SHFL.DOWN P0, R20, R13, R14, R15 ;  /* 0x0800000e0d147389 */ /* 0x000064000000000f */
[----:B01----:R-:W-:Y:S05]  /*5f90*/  ENDCOLLECTIVE ;  /* 0x000000000000791b */ /* 0x003fea0003800000 */
.L_x_182:
[----:B------:R-:W-:Y:S01]  /*5fa0*/  IMAD.MOV.U32 R14, RZ, RZ, 0x2 ;  /* 0x00000002ff0e7424 */ /* 0x000fe200078e00ff */
[C---:B------:R-:W-:Y:S01]  /*5fb0*/  ISETP.GE.AND P0, PT, R45.reuse, R15, PT ;  /* 0x0000000f2d00720c */ /* 0x040fe20003f06270 */
[----:B------:R-:W-:Y:S02]  /*5fc0*/  IMAD.MOV.U32 R12, RZ, RZ, R20 ;  /* 0x000000ffff0c7224 */ /* 0x000fe400078e0014 */
[----:B------:R-:W-:Y:S01]  /*5fd0*/  VIADD R20, R45, 0x2 ;  /* 0x000000022d147836 */ /* 0x000fe20000000000 */
[----:B------:R-:W-:Y:S02]  /*5fe0*/  SEL R13, R31, RZ, !P0 ;  /* 0x000000ff1f0d7207 */ /* 0x000fe40004000000 */
[----:B------:R-:W-:Y:S02]  /*5ff0*/  SEL R12, R12, RZ, !P0 ;  /* 0x000000ff0c0c7207 */ /* 0x000fe40004000000 */
[----:B------:R-:W-:Y:S02]  /*6000*/  IADD3 R13, P0, PT, R18, R13, RZ ;  /* 0x0000000d120d7210 */ /* 0x000fe40007f1e0ff */
[----:B------:R-:W-:-:S03]  /*6010*/  ISETP.GT.AND P1, PT, R20, R15, PT ;  /* 0x0000000f1400720c */ /* 0x000fc60003f24270 */
[----:B------:R-:W-:Y:S02]  /*6020*/  IMAD.X R18, R19, 0x1, R12, P0 ;  /* 0x0000000113127824 */ /* 0x000fe400000e060c */
[----:B------:R-:W-:-:S08]  /*6030*/  IMAD.MOV.U32 R12, RZ, RZ, -0x1 ;  /* 0xffffffffff0c7424 */ /* 0x000fd000078e00ff */
[----:B------:R-:W-:Y:S05]  /*6040*/  WARPSYNC.COLLECTIVE R12, `(.L_x_183) ;  /* 0x000000000c087348 */ /* 0x000fea0003c00000 */
[----:B------:R0:W1:Y:S02]  /*6050*/  SHFL.DOWN P0, R20, R13, R14, R15 ;  /* 0x0800000e0d147389 */ /* 0x000064000000000f */
[----:B01----:R-:W-:Y:S05]  /*6060*/  ENDCOLLECTIVE ;  /* 0x000000000000791b */ /* 0x003fea0003800000 */
.L_x_183:
[----:B------:R-:W-:-:S04]  /*6070*/  SEL R20, R20, RZ, !P1 ;  /* 0x000000ff14147207 */ /* 0x000fc80004800000 */
[----:B------:R-:W-:Y:S01]  /*6080*/  IADD3 R19, P2, PT, R20, R13, RZ ;  /* 0x0000000d14137210 */ /* 0x000fe20007f5e0ff */
[----:B------:R-:W-:-:S12]  /*6090*/  IMAD.MOV.U32 R13, RZ, RZ, R18 ;  /* 0x000000ffff0d7224 */ /* 0x000fd800078e0012 */
[----:B------:R-:W-:Y:S05]  /*60a0*/  WARPSYNC.COLLECTIVE R12, `(.L_x_184) ;  /* 0x000000000c087348 */ /* 0x000fea0003c00000 */
[----:B------:R0:W1:Y:S02]  /*60b0*/  SHFL.DOWN P0, R20, R13, R14, R15 ;  /* 0x0800000e0d147389 */ /* 0x000064000000000f */
[----:B01----:R-:W-:Y:S05]  /*60c0*/  ENDCOLLECTIVE ;  /* 0x000000000000791b */ /* 0x003fea0003800000 */
.L_x_184:
[----:B------:R-:W-:Y:S02]  /*60d0*/  IMAD.MOV.U32 R13, RZ, RZ, R19 ;  /* 0x000000ffff0d7224 */ /* 0x000fe400078e0013 */
[----:B------:R-:W-:Y:S02]  /*60e0*/  IMAD.MOV.U32 R14, RZ, RZ, 0x4 ;  /* 0x00000004ff0e7424 */ /* 0x000fe400078e00ff */
[----:B------:R-:W-:-:S05]  /*60f0*/  IMAD.MOV.U32 R12, RZ, RZ, R20 ;  /* 0x000000ffff0c7224 */ /* 0x000fca00078e0014 */
[----:B------:R-:W-:Y:S01]  /*6100*/  SEL R31, R12, RZ, !P1 ;  /* 0x000000ff0c1f7207 */ /* 0x000fe20004800000 */
[----:B------:R-:W-:-:S04]  /*6110*/  IMAD.MOV.U32 R12, RZ, RZ, -0x1 ;  /* 0xffffffffff0c7424 */ /* 0x000fc800078e00ff */
[----:B------:R-:W-:-:S07]  /*6120*/  IMAD.X R31, R31, 0x1, R18, P2 ;  /* 0x000000011f1f7824 */ /* 0x000fce00010e0612 */
[----:B------:R-:W-:Y:S05]  /*6130*/  WARPSYNC.COLLECTIVE R12, `(.L_x_185) ;  /* 0x000000000c087348 */ /* 0x000fea0003c00000 */
[----:B------:R0:W1:Y:S02]  /*6140*/  SHFL.DOWN P0, R20, R13, R14, R15 ;  /* 0x0800000e0d147389 */ /* 0x000064000000000f */
[----:B01----:R-:W-:Y:S05]  /*6150*/  ENDCOLLECTIVE ;  /* 0x000000000000791b */ /* 0x003fea0003800000 */
.L_x_185:
[----:B------:R-:W-:-:S05]  /*6160*/  VIADD R18, R45, 0x4 ;  /* 0x000000042d127836 */ /* 0x000fca0000000000 */
[----:B------:R-:W-:Y:S01]  /*6170*/  ISETP.GT.AND P1, PT, R18, R15, PT ;  /* 0x0000000f1200720c */ /* 0x000fe20003f24270 */
        /* <DEDUP_REMOVED lines=8> */
.L_x_186:
        /* <DEDUP_REMOVED lines=9> */
.L_x_187:
[----:B------:R-:W-:Y:S02]  /*6290*/  IMAD.MOV.U32 R13, RZ, RZ, R31 ;  /* 0x000000ffff0d7224 */ /* 0x000fe400078e001f */
[----:B------:R-:W-:-:S07]  /*62a0*/  IMAD.MOV.U32 R19, RZ, RZ, R20 ;  /* 0x000000ffff137224 */ /* 0x000fce00078e0014 */
[----:B------:R-:W-:Y:S05]  /*62b0*/  WARPSYNC.COLLECTIVE R12, `(.L_x_188) ;  /* 0x000000000c087348 */ /* 0x000fea0003c00000 */
[----:B------:R0:W1:Y:S02]  /*62c0*/  SHFL.DOWN P0, R20, R13, R14, R15 ;  /* 0x0800000e0d147389 */ /* 0x000064000000000f */
[----:B01----:R-:W-:Y:S05]  /*62d0*/  ENDCOLLECTIVE ;  /* 0x000000000000791b */ /* 0x003fea0003800000 */
.L_x_188:
[----:B------:R-:W-:Y:S01]  /*62e0*/  SEL R19, R19, RZ, !P1 ;  /* 0x000000ff13137207 */ /* 0x000fe20004800000 */
[----:B------:R-:W-:-:S03]  /*62f0*/  IMAD.MOV.U32 R14, RZ, RZ, 0x10 ;  /* 0x00000010ff0e7424 */ /* 0x000fc600078e00ff */
[----:B------:R-:W-:Y:S01]  /*6300*/  IADD3 R18, P0, PT, R19, R18, RZ ;  /* 0x0000001213127210 */ /* 0x000fe20007f1e0ff */
[----:B------:R-:W-:-:S04]  /*6310*/  IMAD.MOV.U32 R12, RZ, RZ, R20 ;  /* 0x000000ffff0c7224 */ /* 0x000fc800078e0014 */
[----:B------:R-:W-:Y:S01]  /*6320*/  IMAD.MOV.U32 R13, RZ, RZ, R18 ;  /* 0x000000ffff0d7224 */ /* 0x000fe200078e0012 */
[----:B------:R-:W-:Y:S01]  /*6330*/  SEL R20, R12, RZ, !P1 ;  /* 0x000000ff0c147207 */ /* 0x000fe20004800000 */
[----:B------:R-:W-:-:S04]  /*6340*/  IMAD.MOV.U32 R12, RZ, RZ, -0x1 ;  /* 0xffffffffff0c7424 */ /* 0x000fc800078e00ff */
[----:B------:R-:W-:-:S07]  /*6350*/  IMAD.X R31, R20, 0x1, R31, P0 ;  /* 0x00000001141f7824 */ /* 0x000fce00000e061f */
[----:B------:R-:W-:Y:S05]  /*6360*/  WARPSYNC.COLLECTIVE R12, `(.L_x_189) ;  /* 0x000000000c087348 */ /* 0x000fea0003c00000 */
[----:B------:R0:W1:Y:S02]  /*6370*/  SHFL.DOWN P0, R20, R13, R14, R15 ;  /* 0x0800000e0d147389 */ /* 0x000064000000000f */
[----:B01----:R-:W-:Y:S05]  /*6380*/  ENDCOLLECTIVE ;  /* 0x000000000000791b */ /* 0x003fea0003800000 */
.L_x_189:
[----:B------:R-:W-:Y:S02]  /*6390*/  IMAD.MOV.U32 R13, RZ, RZ, R31 ;  /* 0x000000ffff0d7224 */ /* 0x000fe400078e001f */
[----:B------:R-:W-:-:S07]  /*63a0*/  IMAD.MOV.U32 R19, RZ, RZ, R20 ;  /* 0x000000ffff137224 */ /* 0x000fce00078e0014 */
[----:B------:R-:W-:Y:S05]  /*63b0*/  WARPSYNC.COLLECTIVE R12, `(.L_x_190) ;  /* 0x000000000c087348 */ /* 0x000fea0003c00000 */
[----:B------:R0:W1:Y:S02]  /*63c0*/  SHFL.DOWN P0, R20, R13, R14, R15 ;  /* 0x0800000e0d147389 */ /* 0x000064000000000f */
[----:B01----:R-:W-:Y:S05]  /*63d0*/  ENDCOLLECTIVE ;  /* 0x000000000000791b */ /* 0x003fea0003800000 */
.L_x_190:
[----:B------:R-:W-:-:S05]  /*63e0*/  VIADD R13, R45, 0x10 ;  /* 0x000000102d0d7836 */ /* 0x000fca0000000000 */
[----:B------:R-:W-:Y:S01]  /*63f0*/  ISETP.GT.AND P0, PT, R13, R15, PT ;  /* 0x0000000f0d00720c */ /* 0x000fe20003f04270 */
[----:B------:R-:W-:-:S03]  /*6400*/  IMAD.MOV.U32 R12, RZ, RZ, R20 ;  /* 0x000000ffff0c7224 */ /* 0x000fc600078e0014 */
[----:B------:R-:W-:-:S04]  /*6410*/  SEL R19, R19, RZ, !P0 ;  /* 0x000000ff13137207 */ /* 0x000fc80004000000 */
[----:B------:R-:W-:Y:S02]  /*6420*/  IADD3 R21, P2, P1, R19, R18, R21 ;  /* 0x0000001213157210 */ /* 0x000fe4000795e015 */
        /* <DEDUP_REMOVED lines=8> */
.L_x_191:
[----:B------:R-:W-:Y:S05]  /*64b0*/  BRA `(.L_x_192) ;  /* 0xffffffbc00587947 */ /* 0x000fea000383ffff */
.L_x_139:
[----:B------:R-:W-:Y:S01]  /*64c0*/  BSSY B0, `(.L_x_193) ;  /* 0x0000006000007945 */ /* 0x000fe20003800000 */
[----:B------:R-:W-:Y:S01]  /*64d0*/  PLOP3.LUT P0, PT, P0, PT, PT, 0x8, 0x80 ;  /* 0x000000000080781c */ /* 0x000fe2000070e170 */
[----:B------:R-:W-:-:S12]  /*64e0*/  IMAD.MOV.U32 R12, RZ, RZ, -0x1 ;  /* 0xffffffffff0c7424 */ /* 0x000fd800078e00ff */
[----:B------:R-:W-:Y:S05]  /*64f0*/  WARPSYNC.COLLECTIVE R12, `(.L_x_194) ;  /* 0x000000000c087348 */ /* 0x000fea0003c00000 */
[----:B------:R-:W-:Y:S01]  /*6500*/  VOTE.ANY P0, P0 ;  /* 0x0000000000ff7806 */ /* 0x000fe20000000100 */
[----:B------:R-:W-:-:S12]  /*6510*/  ENDCOLLECTIVE ;  /* 0x000000000000791b */ /* 0x000fd80003800000 */
.L_x_194:
[----:B------:R-:W-:Y:S05]  /*6520*/  BSYNC B0 ;  /* 0x0000000000007941 */ /* 0x000fea0003800000 */
.L_x_193:
[----:B------:R-:W-:Y:S05]  /*6530*/  BRA `(.L_x_195) ;  /* 0xffffffd800dc7947 */ /* 0x000fea000383ffff */
.L_x_141:
[----:B------:R-:W-:Y:S01]  /*6540*/  BSSY B0, `(.L_x_196) ;  /* 0x0000006000007945 */ /* 0x000fe20003800000 */
[----:B------:R-:W-:Y:S01]  /*6550*/  PLOP3.LUT P0, PT, P0, PT, PT, 0x8, 0x80 ;  /* 0x000000000080781c */ /* 0x000fe2000070e170 */
[----:B------:R-:W-:-:S12]  /*6560*/  IMAD.MOV.U32 R12, RZ, RZ, -0x1 ;  /* 0xffffffffff0c7424 */ /* 0x000fd800078e00ff */
[----:B------:R-:W-:Y:S05]  /*6570*/  WARPSYNC.COLLECTIVE R12, `(.L_x_197) ;  /* 0x000000000c087348 */ /* 0x000fea0003c00000 */
[----:B------:R-:W-:Y:S01]  /*6580*/  VOTE.ANY P0, P0 ;  /* 0x0000000000ff7806 */ /* 0x000fe20000000100 */
[----:B------:R-:W-:-:S12]  /*6590*/  ENDCOLLECTIVE ;  /* 0x000000000000791b */ /* 0x000fd80003800000 */
.L_x_197:
[----:B------:R-:W-:Y:S05]  /*65a0*/  BSYNC B0 ;  /* 0x0000000000007941 */ /* 0x000fea0003800000 */
.L_x_196:
[----:B------:R-:W-:Y:S05]  /*65b0*/  BRA `(.L_x_198) ;  /* 0xffffffdc00487947 */ /* 0x000fea000383ffff */
.L_x_143:
[----:B------:R-:W0:Y:S01]  /*65c0*/  S2R R13, SR_GEMASK ;  /* 0x00000000000d7919 */ /* 0x000e220000003c00 */
[----:B------:R-:W-:Y:S01]  /*65d0*/  BSSY B0, `(.L_x_199) ;  /* 0x0000006000007945 */ /* 0x000fe20003800000 */
[----:B------:R-:W-:Y:S01]  /*65e0*/  PLOP3.LUT P0, PT, P0, PT, PT, 0x8, 0x80 ;  /* 0x000000000080781c */ /* 0x000fe2000070e170 */
[----:B------:R-:W-:-:S12]  /*65f0*/  IMAD.MOV.U32 R12, RZ, RZ, -0x1 ;  /* 0xffffffffff0c7424 */ /* 0x000fd800078e00ff */
[----:B0-----:R-:W-:Y:S05]  /*6600*/  WARPSYNC.COLLECTIVE R12, `(.L_x_200) ;  /* 0x000000000c087348 */ /* 0x001fea0003c00000 */
[----:B------:R-:W-:Y:S01]  /*6610*/  VOTE.ANY R12, PT, P0 ;  /* 0x00000000000c7806 */ /* 0x000fe200000e0100 */
[----:B0-----:R-:W-:Y:S06]  /*6620*/  ENDCOLLECTIVE ;  /* 0x000000000000791b */ /* 0x001fec0003800000 */
.L_x_200:
[----:B------:R-:W-:Y:S05]  /*6630*/  BSYNC B0 ;  /* 0x0000000000007941 */ /* 0x000fea0003800000 */
.L_x_199:
        /* <DEDUP_REMOVED lines=11> */
.L_x_201:
[----:B------:R-:W-:Y:S02]  /*66f0*/  IMAD.MOV.U32 R13, RZ, RZ, R19 ;  /* 0x000000ffff0d7224 */ /* 0x000fe400078e0013 */
[----:B------:R-:W-:-:S07]  /*6700*/  IMAD.MOV.U32 R21, RZ, RZ, R20 ;  /* 0x000000ffff157224 */ /* 0x000fce00078e0014 */
[----:B------:R-:W-:Y:S05]  /*6710*/  WARPSYNC.COLLECTIVE R12, `(.L_x_202) ;  /* 0x000000000c087348 */ /* 0x000fea0003c00000 */
[----:B------:R0:W1:Y:S02]  /*6720*/  SHFL.DOWN P0, R20, R13, R14, R15 ;  /* 0x0800000e0d147389 */ /* 0x000064000000000f */
[----:B01----:R-:W-:Y:S05]  /*6730*/  ENDCOLLECTIVE ;  /* 0x000000000000791b */ /* 0x003fea0003800000 */
.L_x_202:
[----:B------:R-:W-:Y:S01]  /*6740*/  IMAD.MOV.U32 R14, RZ, RZ, 0x2 ;  /* 0x00000002ff0e7424 */ /* 0x000fe200078e00ff */
[----:B------:R-:W-:-:S04]  /*6750*/  ISETP.GE.AND P0, PT, R23, R15, PT ;  /* 0x0000000f1700720c */ /* 0x000fc80003f06270 */
[----:B------:R-:W-:Y:S02]  /*6760*/  SEL R21, R21, RZ, !P0 ;  /* 0x000000ff15157207 */ /* 0x000fe40004000000 */
[----:B------:R-:W-:Y:S02]  /*6770*/  SEL R23, R20, RZ, !P0 ;  /* 0x000000ff14177207 */ /* 0x000fe40004000000 */
[----:B------:R-:W-:-:S05]  /*6780*/  IADD3 R21, P0, PT, R18, R21, RZ ;  /* 0x0000001512157210 */ /* 0x000fca0007f1e0ff */
[----:B------:R-:W-:Y:S02]  /*6790*/  IMAD.MOV.U32 R13, RZ, RZ, R21 ;  /* 0x000000ffff0d7224 */ /* 0x000fe400078e0015 */
[----:B------:R-:W-:Y:S02]  /*67a0*/  IMAD.X R24, R19, 0x1, R23, P0 ;  /* 0x0000000113187824 */ /* 0x000fe400000e0617 */
[----:B------:R-:W0:Y:S05]  /*67b0*/  S2R R23, SR_LANEID ;  /* 0x0000000000177919 */ /* 0x000e2a0000000000 */
[----:B0-----:R-:W-:Y:S05]  /*67c0*/  WARPSYNC.COLLECTIVE R12, `(.L_x_203) ;  /* 0x000000000c087348 */ /* 0x001fea0003c00000 */
[----:B------:R1:W2:Y:S02]  /*67d0*/  SHFL.DOWN P0, R20, R13, R14, R15 ;  /* 0x0800000e0d147389 */ /* 0x0002a4000000000f */
[----:B012---:R-:W-:Y:S05]  /*67e0*/  ENDCOLLECTIVE ;  /* 0x000000000000791b */ /* 0x007fea0003800000 */
.L_x_203:
[----:B------:R-:W-:Y:S02]  /*67f0*/  IMAD.MOV.U32 R13, RZ, RZ, R24 ;  /* 0x000000ffff0d7224 */ /* 0x000fe400078e0018 */
[----:B------:R-:W-:-:S07]  /*6800*/  IMAD.MOV.U32 R22, RZ, RZ, R20 ;  /* 0x000000ffff167224 */ /* 0x000fce00078e0014 */
[----:B------:R-:W-:Y:S05]  /*6810*/  WARPSYNC.COLLECTIVE R12, `(.L_x_204) ;  /* 0x000000000c087348 */ /* 0x000fea0003c00000 */
[----:B------:R0:W1:Y:S02]  /*6820*/  SHFL.DOWN P0, R20, R13, R14, R15 ;  /* 0x0800000e0d147389 */ /* 0x000064000000000f */
[----:B01----:R-:W-:Y:S05]  /*6830*/  ENDCOLLECTIVE ;  /* 0x000000000000791b */ /* 0x003fea0003800000 */
.L_x_204:
[----:B------:R-:W-:-:S05]  /*6840*/  VIADD R18, R23, 0x2 ;  /* 0x0000000217127836 */ /* 0x000fca0000000000 */
[----:B------:R-:W-:-:S04]  /*6850*/  ISETP.GT.AND P1, PT, R18, R15, PT ;  /* 0x0000000f1200720c */ /* 0x000fc80003f24270 */
        /* <DEDUP_REMOVED lines=10> */
.L_x_205:
[----:B------:R-:W-:Y:S01]  /*6900*/  ISETP.GT.AND P1, PT, R24, R15, PT ;  /* 0x0000000f1800720c */ /* 0x000fe20003f24270 */
[----:B------:R-:W-:Y:S02]  /*6910*/  IMAD.MOV.U32 R13, RZ, RZ, R22 ;  /* 0x000000ffff0d7224 */ /* 0x000fe400078e0016 */
[----:B------:R-:W-:-:S10]  /*6920*/  IMAD.MOV.U32 R18, RZ, RZ, R20 ;  /* 0x000000ffff127224 */ /* 0x000fd400078e0014 */
[----:B------:R-:W-:Y:S05]  /*6930*/  WARPSYNC.COLLECTIVE R12, `(.L_x_206) ;  /* 0x000000000c087348 */ /* 0x000fea0003c00000 */
[----:B------:R0:W1:Y:S02]  /*6940*/  SHFL.DOWN P0, R20, R13, R14, R15 ;  /* 0x0800000e0d147389 */ /* 0x000064000000000f */
[----:B01----:R-:W-:Y:S05]  /*6950*/  ENDCOLLECTIVE ;  /* 0x000000000000791b */ /* 0x003fea0003800000 */
.L_x_206:
        /* <DEDUP_REMOVED lines=10> */
.L_x_207:
[----:B------:R-:W-:Y:S01]  /*6a00*/  ISETP.GT.AND P1, PT, R22, R15, PT ;  /* 0x0000000f1600720c */ /* 0x000fe20003f24270 */
[----:B------:R-:W-:Y:S02]  /*6a10*/  IMAD.MOV.U32 R13, RZ, RZ, R18 ;  /* 0x000000ffff0d7224 */ /* 0x000fe400078e0012 */
[----:B------:R-:W-:-:S10]  /*6a20*/  IMAD.MOV.U32 R19, RZ, RZ, R20 ;  /* 0x000000ffff137224 */ /* 0x000fd400078e0014 */
[----:B------:R-:W-:Y:S05]  /*6a30*/  WARPSYNC.COLLECTIVE R12, `(.L_x_208) ;  /* 0x000000000c087348 */ /* 0x000fea0003c00000 */
[----:B------:R0:W1:Y:S02]  /*6a40*/  SHFL.DOWN P0, R20, R13, R14, R15 ;  /* 0x0800000e0d147389 */ /* 0x000064000000000f */
[----:B01----:R-:W-:Y:S05]  /*6a50*/  ENDCOLLECTIVE ;  /* 0x000000000000791b */ /* 0x003fea0003800000 */
.L_x_208:
        /* <DEDUP_REMOVED lines=10> */
.L_x_209:
[----:B------:R-:W-:Y:S01]  /*6b00*/  ISETP.GT.AND P1, PT, R18, R15, PT ;  /* 0x0000000f1200720c */ /* 0x000fe20003f24270 */
[----:B------:R-:W-:Y:S02]  /*6b10*/  IMAD.MOV.U32 R13, RZ, RZ, R24 ;  /* 0x000000ffff0d7224 */ /* 0x000fe400078e0018 */
[----:B------:R-:W-:-:S10]  /*6b20*/  IMAD.MOV.U32 R19, RZ, RZ, R20 ;  /* 0x000000ffff137224 */ /* 0x000fd400078e0014 */
[----:B------:R-:W-:Y:S05]  /*6b30*/  WARPSYNC.COLLECTIVE R12, `(.L_x_210) ;  /* 0x000000000c087348 */ /* 0x000fea0003c00000 */
[----:B------:R0:W1:Y:S02]  /*6b40*/  SHFL.DOWN P0, R20, R13, R14, R15 ;  /* 0x0800000e0d147389 */ /* 0x000064000000000f */
[----:B01----:R-:W-:Y:S05]  /*6b50*/  ENDCOLLECTIVE ;  /* 0x000000000000791b */ /* 0x003fea0003800000 */
.L_x_210:
        /* <DEDUP_REMOVED lines=14> */
.L_x_211:
[----:B------:R-:W-:Y:S05]  /*6c40*/  BRA `(.L_x_212) ;  /* 0xffffffd800987947 */ /* 0x000fea000383ffff */
.L_x_145:
[----:B------:R-:W-:Y:S01]  /*6c50*/  BSSY B0, `(.L_x_213) ;  /* 0x0000006000007945 */ /* 0x000fe20003800000 */
[----:B------:R-:W-:Y:S01]  /*6c60*/  PLOP3.LUT P0, PT, P0, PT, PT, 0x8, 0x80 ;  /* 0x000000000080781c */ /* 0x000fe2000070e170 */
[----:B------:R-:W-:-:S12]  /*6c70*/  IMAD.MOV.U32 R12, RZ, RZ, -0x1 ;  /* 0xffffffffff0c7424 */ /* 0x000fd800078e00ff */
[----:B------:R-:W-:Y:S05]  /*6c80*/  WARPSYNC.COLLECTIVE R12, `(.L_x_214) ;  /* 0x000000000c087348 */ /* 0x000fea0003c00000 */
[----:B------:R-:W-:Y:S01]  /*6c90*/  VOTE.ANY P0, P0 ;  /* 0x0000000000ff7806 */ /* 0x000fe20000000100 */
[----:B------:R-:W-:-:S12]  /*6ca0*/  ENDCOLLECTIVE ;  /* 0x000000000000791b */ /* 0x000fd80003800000 */
.L_x_214:
[----:B------:R-:W-:Y:S05]  /*6cb0*/  BSYNC B0 ;  /* 0x0000000000007941 */ /* 0x000fea0003800000 */
.L_x_213:
[----:B------:R-:W-:Y:S05]  /*6cc0*/  BRA `(.L_x_215) ;  /* 0xffffffd800a47947 */ /* 0x000fea000383ffff */
.L_x_147:
[----:B------:R-:W-:Y:S01]  /*6cd0*/  BSSY B0, `(.L_x_216) ;  /* 0x0000006000007945 */ /* 0x000fe20003800000 */
[----:B------:R-:W-:Y:S01]  /*6ce0*/  PLOP3.LUT P0, PT, P0, PT, PT, 0x8, 0x80 ;  /* 0x000000000080781c */ /* 0x000fe2000070e170 */
[----:B------:R-:W-:-:S12]  /*6cf0*/  IMAD.MOV.U32 R12, RZ, RZ, -0x1 ;  /* 0xffffffffff0c7424 */ /* 0x000fd800078e00ff */
[----:B------:R-:W-:Y:S05]  /*6d00*/  WARPSYNC.COLLECTIVE R12, `(.L_x_217) ;  /* 0x000000000c087348 */ /* 0x000fea0003c00000 */
[----:B------:R-:W-:Y:S01]  /*6d10*/  VOTE.ANY P0, P0 ;  /* 0x0000000000ff7806 */ /* 0x000fe20000000100 */
[----:B------:R-:W-:-:S12]  /*6d20*/  ENDCOLLECTIVE ;  /* 0x000000000000791b */ /* 0x000fd80003800000 */
.L_x_217:
[----:B------:R-:W-:Y:S05]  /*6d30*/  BSYNC B0 ;  /* 0x0000000000007941 */ /* 0x000fea0003800000 */
.L_x_216:
[----:B------:R-:W-:Y:S05]  /*6d40*/  BRA `(.L_x_218) ;  /* 0xffffffdc00047947 */ /* 0x000fea000383ffff */
.L_x_149:
[----:B------:R-:W-:Y:S01]  /*6d50*/  BSSY B0, `(.L_x_219) ;  /* 0x0000006000007945 */ /* 0x000fe20003800000 */
[----:B------:R-:W-:Y:S01]  /*6d60*/  PLOP3.LUT P0, PT, P0, PT, PT, 0x8, 0x80 ;  /* 0x000000000080781c */ /* 0x000fe2000070e170 */
[----:B------:R-:W-:-:S12]  /*6d70*/  IMAD.MOV.U32 R12, RZ, RZ, -0x1 ;  /* 0xffffffffff0c7424 */ /* 0x000fd800078e00ff */
[----:B------:R-:W-:Y:S05]  /*6d80*/  WARPSYNC.COLLECTIVE R12, `(.L_x_220) ;  /* 0x000000000c087348 */ /* 0x000fea0003c00000 */
[----:B------:R-:W-:Y:S01]  /*6d90*/  VOTE.ANY R12, PT, P0 ;  /* 0x00000000000c7806 */ /* 0x000fe200000e0100 */
[----:B------:R-:W-:Y:S06]  /*6da0*/  ENDCOLLECTIVE ;  /* 0x000000000000791b */ /* 0x000fec0003800000 */
.L_x_220:
[----:B------:R-:W-:Y:S05]  /*6db0*/  BSYNC B0 ;  /* 0x0000000000007941 */ /* 0x000fea0003800000 */
.L_x_219:
        /* <DEDUP_REMOVED lines=12> */
.L_x_221:
[----:B------:R-:W-:Y:S02]  /*6e80*/  IMAD.MOV.U32 R13, RZ, RZ, R19 ;  /* 0x000000ffff0d7224 */ /* 0x000fe400078e0013 */
[----:B------:R-:W-:-:S07]  /*6e90*/  IMAD.MOV.U32 R44, RZ, RZ, R20 ;  /* 0x000000ffff2c7224 */ /* 0x000fce00078e0014 */
[----:B------:R-:W-:Y:S05]  /*6ea0*/  WARPSYNC.COLLECTIVE R12, `(.L_x_222) ;  /* 0x000000000c087348 */ /* 0x000fea0003c00000 */
[----:B------:R0:W1:Y:S02]  /*6eb0*/  SHFL.DOWN P0, R20, R13, R14, R15 ;  /* 0x0800000e0d147389 */ /* 0x000064000000000f */
[----:B01----:R-:W-:Y:S05]  /*6ec0*/  ENDCOLLECTIVE ;  /* 0x000000000000791b */ /* 0x003fea0003800000 */
.L_x_222:
[----:B------:R-:W0:Y:S01]  /*6ed0*/  S2R R14, SR_LANEID ;  /* 0x00000000000e7919 */ /* 0x000e220000000000 */
[----:B------:R-:W-:Y:S01]  /*6ee0*/  IMAD.MOV.U32 R12, RZ, RZ, R20 ;  /* 0x000000ffff0c7224 */ /* 0x000fe200078e0014 */
[C---:B0-----:R-:W-:Y:S01]  /*6ef0*/  ISETP.GE.AND P0, PT, R14.reuse, R15, PT ;  /* 0x0000000f0e00720c */ /* 0x041fe20003f06270 */
[----:B------:R-:W-:Y:S02]  /*6f00*/  VIADD R20, R14, 0x2 ;  /* 0x000000020e147836 */ /* 0x000fe40000000000 */
[----:B------:R-:W-:Y:S01]  /*6f10*/  IMAD.MOV.U32 R14, RZ, RZ, 0x2 ;  /* 0x00000002ff0e7424 */ /* 0x000fe200078e00ff */
[----:B------:R-:W-:Y:S02]  /*6f20*/  SEL R13, R44, RZ, !P0 ;  /* 0x000000ff2c0d7207 */ /* 0x000fe40004000000 */
[----:B------:R-:W-:Y:S02]  /*6f30*/  SEL R12, R12, RZ, !P0 ;  /* 0x000000ff0c0c7207 */ /* 0x000fe40004000000 */
[----:B------:R-:W-:-:S02]  /*6f40*/  IADD3 R13, P0, PT, R18, R13, RZ ;  /* 0x0000000d120d7210 */ /* 0x000fc40007f1e0ff */
[----:B------:R-:W-:-:S03]  /*6f50*/  ISETP.GT.AND P1, PT, R20, R15, PT ;  /* 0x0000000f1400720c */ /* 0x000fc60003f24270 */
[----:B------:R-:W-:Y:S02]  /*6f60*/  IMAD.X R18, R19, 0x1, R12, P0 ;  /* 0x0000000113127824 */ /* 0x000fe400000e060c */
[----:B------:R-:W-:-:S08]  /*6f70*/  IMAD.MOV.U32 R12, RZ, RZ, -0x1 ;  /* 0xffffffffff0c7424 */ /* 0x000fd000078e00ff */
[----:B------:R-:W-:Y:S05]  /*6f80*/  WARPSYNC.COLLECTIVE R12, `(.L_x_223) ;  /* 0x000000000c087348 */ /* 0x000fea0003c00000 */
[----:B------:R0:W1:Y:S02]  /*6f90*/  SHFL.DOWN P0, R20, R13, R14, R15 ;  /* 0x0800000e0d147389 */ /* 0x000064000000000f */
[----:B01----:R-:W-:Y:S05]  /*6fa0*/  ENDCOLLECTIVE ;  /* 0x000000000000791b */ /* 0x003fea0003800000 */
.L_x_223:
[----:B------:R-:W-:-:S04]  /*6fb0*/  SEL R20, R20, RZ, !P1 ;  /* 0x000000ff14147207 */ /* 0x000fc80004800000 */
[----:B------:R-:W-:Y:S01]  /*6fc0*/  IADD3 R19, P2, PT, R20, R13, RZ ;  /* 0x0000000d14137210 */ /* 0x000fe20007f5e0ff */
[----:B------:R-:W-:-:S12]  /*6fd0*/  IMAD.MOV.U32 R13, RZ, RZ, R18 ;  /* 0x000000ffff0d7224 */ /* 0x000fd800078e0012 */
[----:B------:R-:W-:Y:S05]  /*6fe0*/  WARPSYNC.COLLECTIVE R12, `(.L_x_224) ;  /* 0x000000000c087348 */ /* 0x000fea0003c00000 */
[----:B------:R0:W1:Y:S02]  /*6ff0*/  SHFL.DOWN P0, R20, R13, R14, R15 ;  /* 0x0800000e0d147389 */ /* 0x000064000000000f */
[----:B01----:R-:W-:Y:S05]  /*7000*/  ENDCOLLECTIVE ;  /* 0x000000000000791b */ /* 0x003fea0003800000 */
.L_x_224:
[----:B------:R-:W0:Y:S01]  /*7010*/  S2R R14, SR_LANEID ;  /* 0x00000000000e7919 */ /* 0x000e220000000000 */
[----:B------:R-:W-:Y:S02]  /*7020*/  IMAD.MOV.U32 R13, RZ, RZ, R19 ;  /* 0x000000ffff0d7224 */ /* 0x000fe400078e0013 */
[----:B------:R-:W-:-:S05]  /*7030*/  IMAD.MOV.U32 R12, RZ, RZ, R20 ;  /* 0x000000ffff0c7224 */ /* 0x000fca00078e0014 */
[----:B------:R-:W-:Y:S01]  /*7040*/  SEL R44, R12, RZ, !P1 ;  /* 0x000000ff0c2c7207 */ /* 0x000fe20004800000 */
[----:B------:R-:W-:-:S04]  /*7050*/  IMAD.MOV.U32 R12, RZ, RZ, -0x1 ;  /* 0xffffffffff0c7424 */ /* 0x000fc800078e00ff */
[----:B------:R-:W-:Y:S02]  /*7060*/  IMAD.X R44, R44, 0x1, R18, P2 ;  /* 0x000000012c2c7824 */ /* 0x000fe400010e0612 */
[----:B0-----:R-:W-:Y:S02]  /*7070*/  VIADD R18, R14, 0x4 ;  /* 0x000000040e127836 */ /* 0x001fe40000000000 */
[----:B------:R-:W-:-:S03]  /*7080*/  IMAD.MOV.U32 R14, RZ, RZ, 0x4 ;  /* 0x00000004ff0e7424 */ /* 0x000fc600078e00ff */
[----:B------:R-:W-:-:S13]  /*7090*/  ISETP.GT.AND P1, PT, R18, R15, PT ;  /* 0x0000000f1200720c */ /* 0x000fda0003f24270 */
[----:B------:R-:W-:Y:S05]  /*70a0*/  WARPSYNC.COLLECTIVE R12, `(.L_x_225) ;  /* 0x000000000c087348 */ /* 0x000fea0003c00000 */
[----:B------:R0:W1:Y:S02]  /*70b0*/  SHFL.DOWN P0, R20, R13, R14, R15 ;  /* 0x0800000e0d147389 */ /* 0x000064000000000f */
[----:B01----:R-:W-:Y:S05]  /*70c0*/  ENDCOLLECTIVE ;  /* 0x000000000000791b */ /* 0x003fea0003800000 */
.L_x_225:
        /* <DEDUP_REMOVED lines=8> */
.L_x_226:
[----:B------:R-:W0:Y:S01]  /*7150*/  S2R R12, SR_LANEID ;  /* 0x00000000000c7919 */ /* 0x000e220000000000 */
[----:B------:R-:W-:Y:S02]  /*7160*/  IMAD.MOV.U32 R13, RZ, RZ, R18 ;  /* 0x000000ffff0d7224 */ /* 0x000fe400078e0012 */
[----:B------:R-:W-:Y:S01]  /*7170*/  IMAD.MOV.U32 R14, RZ, RZ, 0x8 ;  /* 0x00000008ff0e7424 */ /* 0x000fe200078e00ff */
[----:B------:R-:W-:-:S05]  /*7180*/  SEL R19, R20, RZ, !P1 ;  /* 0x000000ff14137207 */ /* 0x000fca0004800000 */
[----:B------:R-:W-:Y:S02]  /*7190*/  IMAD.X R44, R19, 0x1, R44, P2 ;  /* 0x00000001132c7824 */ /* 0x000fe400010e062c */
[----:B0-----:R-:W-:Y:S02]  /*71a0*/  VIADD R20, R12, 0x8 ;  /* 0x000000080c147836 */ /* 0x001fe40000000000 */
[----:B------:R-:W-:-:S03]  /*71b0*/  IMAD.MOV.U32 R12, RZ, RZ, -0x1 ;  /* 0xffffffffff0c7424 */ /* 0x000fc600078e00ff */
[----:B------:R-:W-:-:S13]  /*71c0*/  ISETP.GT.AND P1, PT, R20, R15, PT ;  /* 0x0000000f1400720c */ /* 0x000fda0003f24270 */
[----:B------:R-:W-:Y:S05]  /*71d0*/  WARPSYNC.COLLECTIVE R12, `(.L_x_227) ;  /* 0x000000000c087348 */ /* 0x000fea0003c00000 */
[----:B------:R0:W1:Y:S02]  /*71e0*/  SHFL.DOWN P0, R20, R13, R14, R15 ;  /* 0x0800000e0d147389 */ /* 0x000064000000000f */
[----:B01----:R-:W-:Y:S05]  /*71f0*/  ENDCOLLECTIVE ;  /* 0x000000000000791b */ /* 0x003fea0003800000 */
.L_x_227:
[----:B------:R-:W-:Y:S02]  /*7200*/  IMAD.MOV.U32 R13, RZ, RZ, R44 ;  /* 0x000000ffff0d7224 */ /* 0x000fe400078e002c */
[----:B------:R-:W-:-:S07]  /*7210*/  IMAD.MOV.U32 R19, RZ, RZ, R20 ;  /* 0x000000ffff137224 */ /* 0x000fce00078e0014 */
[----:B------:R-:W-:Y:S05]  /*7220*/  WARPSYNC.COLLECTIVE R12, `(.L_x_228) ;  /* 0x000000000c087348 */ /* 0x000fea0003c00000 */
[----:B------:R0:W1:Y:S02]  /*7230*/  SHFL.DOWN P0, R20, R13, R14, R15 ;  /* 0x0800000e0d147389 */ /* 0x000064000000000f */
[----:B01----:R-:W-:Y:S05]  /*7240*/  ENDCOLLECTIVE ;  /* 0x000000000000791b */ /* 0x003fea0003800000 */
.L_x_228:
        /* <DEDUP_REMOVED lines=11> */
.L_x_229:
[----:B------:R-:W-:Y:S02]  /*7300*/  IMAD.MOV.U32 R13, RZ, RZ, R44 ;  /* 0x000000ffff0d7224 */ /* 0x000fe400078e002c */
[----:B------:R-:W-:-:S07]  /*7310*/  IMAD.MOV.U32 R19, RZ, RZ, R20 ;  /* 0x000000ffff137224 */ /* 0x000fce00078e0014 */
[----:B------:R-:W-:Y:S05]  /*7320*/  WARPSYNC.COLLECTIVE R12, `(.L_x_230) ;  /* 0x000000000c087348 */ /* 0x000fea0003c00000 */
[----:B------:R0:W1:Y:S02]  /*7330*/  SHFL.DOWN P0, R20, R13, R14, R15 ;  /* 0x0800000e0d147389 */ /* 0x000064000000000f */
[----:B01----:R-:W-:Y:S05]  /*7340*/  ENDCOLLECTIVE ;  /* 0x000000000000791b */ /* 0x003fea0003800000 */
.L_x_230:
[----:B------:R-:W0:Y:S01]  /*7350*/  S2R R14, SR_LANEID ;  /* 0x00000000000e7919 */ /* 0x000e220000000000 */
[----:B------:R-:W-:Y:S02]  /*7360*/  IMAD.MOV.U32 R12, RZ, RZ, R20 ;  /* 0x000000ffff0c7224 */ /* 0x000fe400078e0014 */
[----:B0-----:R-:W-:-:S05]  /*7370*/  VIADD R13, R14, 0x10 ;  /* 0x000000100e0d7836 */ /* 0x001fca0000000000 */
[----:B------:R-:W-:-:S04]  /*7380*/  ISETP.GT.AND P0, PT, R13, R15, PT ;  /* 0x0000000f0d00720c */ /* 0x000fc80003f04270 */
        /* <DEDUP_REMOVED lines=10> */
.L_x_231:
[----:B------:R-:W-:Y:S05]  /*7430*/  BRA `(.L_x_232) ;  /* 0xffffffd800287947 */ /* 0x000fea000383ffff */
.L_x_233:
        /* <DEDUP_REMOVED lines=12> */
.L_x_253:


//--------------------- .text._ZN3cub18CUB_300001_SM_10006detail4scan20DeviceScanInitKernelINS0_13ScanTileStateIyLb1EEEEEvT_i --------------------------
	.section	.text._ZN3cub18CUB_300001_SM_10006detail4scan20DeviceScanInitKernelINS0_13ScanTileStateIyLb1EEEEEvT_i,"ax",@progbits
	.align	128
        .global         _ZN3cub18CUB_300001_SM_10006detail4scan20DeviceScanInitKernelINS0_13ScanTileStateIyLb1EEEEEvT_i
        .type           _ZN3cub18CUB_300001_SM_10006detail4scan20DeviceScanInitKernelINS0_13ScanTileStateIyLb1EEEEEvT_i,@function
        .size           _ZN3cub18CUB_300001_SM_10006detail4scan20DeviceScanInitKernelINS0_13ScanTileStateIyLb1EEEEEvT_i,(.L_x_254 - _ZN3cub18CUB_300001_SM_10006detail4scan20DeviceScanInitKernelINS0_13ScanTileStateIyLb1EEEEEvT_i)
        .other          _ZN3cub18CUB_300001_SM_10006detail4scan20DeviceScanInitKernelINS0_13ScanTileStateIyLb1EEEEEvT_i,@"STO_CUDA_ENTRY STV_DEFAULT"
_ZN3cub18CUB_300001_SM_10006detail4scan20DeviceScanInitKernelINS0_13ScanTileStateIyLb1EEEEEvT_i:
.text._ZN3cub18CUB_300001_SM_10006detail4scan20DeviceScanInitKernelINS0_13ScanTileStateIyLb1EEEEEvT_i:
[----:B------:R-:W-:Y:S01]  /*0000*/  LDC R1, c[0x0][0x37c] ;  /* 0x0000df00ff017b82 */ /* 0x000fe20000000800 */
[----:B------:R-:W0:Y:S07]  /*0010*/  S2R R0, SR_TID.X ;  /* 0x0000000000007919 */ /* 0x000e2e0000002100 */
[----:B------:R-:W1:Y:S01]  /*0020*/  S2UR UR6, SR_CTAID.X ;  /* 0x00000000000679c3 */ /* 0x000e620000002500 */
[----:B------:R-:W2:Y:S01]  /*0030*/  LDCU UR4, c[0x0][0x388] ;  /* 0x00007100ff0477ac */ /* 0x000ea20008000800 */
[----:B------:R-:W-:-:S06]  /*0040*/  CS2R R6, SRZ ;  /* 0x0000000000067805 */ /* 0x000fcc000001ff00 */
[----:B------:R-:W1:Y:S01]  /*0050*/  LDC R5, c[0x0][0x360] ;  /* 0x0000d800ff057b82 */ /* 0x000e620000000800 */
[----:B0-----:R-:W-:Y:S01]  /*0060*/  ISETP.GT.U32.AND P0, PT, R0, 0x1f, PT ;  /* 0x0000001f0000780c */ /* 0x001fe20003f04070 */
[----:B-1----:R-:W-:-:S03]  /*0070*/  IMAD R5, R5, UR6, R0 ;  /* 0x0000000605057c24 */ /* 0x002fc6000f8e0200 */
[----:B------:R-:W-:Y:S02]  /*0080*/  ISETP.NE.OR P0, PT, RZ, UR6, P0 ;  /* 0x00000006ff007c0c */ /* 0x000fe40008705670 */
[----:B--2---:R-:W-:Y:S01]  /*0090*/  ISETP.GE.AND P1, PT, R5, UR4, PT ;  /* 0x0000000405007c0c */ /* 0x004fe2000bf26270 */
[----:B------:R-:W0:-:S12]  /*00a0*/  LDCU.64 UR4, c[0x0][0x358] ;  /* 0x00006b00ff0477ac */ /* 0x000e180008000a00 */
[----:B------:R-:W1:Y:S01]  /*00b0*/  @!P1 LDC.64 R2, c[0x0][0x380] ;  /* 0x0000e000ff029b82 */ /* 0x000e620000000a00 */
[----:B------:R-:W-:Y:S02]  /*00c0*/  @!P1 IMAD.MOV.U32 R4, RZ, RZ, 0x63 ;  /* 0x00000063ff049424 */ /* 0x000fe400078e00ff */
[----:B-1----:R-:W-:Y:S01]  /*00d0*/  @!P1 IMAD.WIDE R2, R5, 0x10, R2 ;  /* 0x0000001005029825 */ /* 0x002fe200078e0202 */
[----:B------:R-:W-:-:S05]  /*00e0*/  @!P1 MOV R5, 0x0 ;  /* 0x0000000000059802 */ /* 0x000fca0000000f00 */
[----:B0-----:R0:W-:Y:S01]  /*00f0*/  @!P1 STG.E.128 desc[UR4][R2.64+0x200], R4 ;  /* 0x0002000402009986 */ /* 0x0011e2000c101d04 */
[----:B------:R-:W-:Y:S05]  /*0100*/  @P0 EXIT ;  /* 0x000000000000094d */ /* 0x000fea0003800000 */
[----:B0-----:R-:W0:Y:S02]  /*0110*/  LDC.64 R2, c[0x0][0x380] ;  /* 0x0000e000ff027b82 */ /* 0x001e240000000a00 */
[----:B0-----:R-:W-:-:S05]  /*0120*/  IMAD.WIDE.U32 R2, R0, 0x10, R2 ;  /* 0x0000001000027825 */ /* 0x001fca00078e0002 */
[----:B------:R-:W-:Y:S01]  /*0130*/  STG.E.128 desc[UR4][R2.64], RZ ;  /* 0x000000ff02007986 */ /* 0x000fe2000c101d04 */
[----:B------:R-:W-:Y:S05]  /*0140*/  EXIT ;  /* 0x000000000000794d */ /* 0x000fea0003800000 */
.L_x_234:
        /* <DEDUP_REMOVED lines=11> */
.L_x_254:


//--------------------- .text._ZN3cub18CUB_300001_SM_10006detail8for_each13static_kernelINS2_12policy_hub_t12policy_500_tElN6thrust24THRUST_300001_SM_1000_NS8cuda_cub6__fill7functorINS7_6detail15normal_iteratorINS7_10device_ptrIyEEEEyEEEEvT0_T1_ --------------------------
	.section	.text._ZN3cub18CUB_300001_SM_10006detail8for_each13static_kernelINS2_12policy_hub_t12policy_500_tElN6thrust24THRUST_300001_SM_1000_NS8cuda_cub6__fill7functorINS7_6detail15normal_iteratorINS7_10device_ptrIyEEEEyEEEEvT0_T1_,"ax",@progbits
	.align	128
        .global         _ZN3cub18CUB_300001_SM_10006detail8for_each13static_kernelINS2_12policy_hub_t12policy_500_tElN6thrust24THRUST_300001_SM_1000_NS8cuda_cub6__fill7functorINS7_6detail15normal_iteratorINS7_10device_ptrIyEEEEyEEEEvT0_T1_
        .type           _ZN3cub18CUB_300001_SM_10006detail8for_each13static_kernelINS2_12policy_hub_t12policy_500_tElN6thrust24THRUST_300001_SM_1000_NS8cuda_cub6__fill7functorINS7_6detail15normal_iteratorINS7_10device_ptrIyEEEEyEEEEvT0_T1_,@function
        .size           _ZN3cub18CUB_300001_SM_10006detail8for_each13static_kernelINS2_12policy_hub_t12policy_500_tElN6thrust24THRUST_300001_SM_1000_NS8cuda_cub6__fill7functorINS7_6detail15normal_iteratorINS7_10device_ptrIyEEEEyEEEEvT0_T1_,(.L_x_255 - _ZN3cub18CUB_300001_SM_10006detail8for_each13static_kernelINS2_12policy_hub_t12policy_500_tElN6thrust24THRUST_300001_SM_1000_NS8cuda_cub6__fill7functorINS7_6detail15normal_iteratorINS7_10device_ptrIyEEEEyEEEEvT0_T1_)
        .other          _ZN3cub18CUB_300001_SM_10006detail8for_each13static_kernelINS2_12policy_hub_t12policy_500_tElN6thrust24THRUST_300001_SM_1000_NS8cuda_cub6__fill7functorINS7_6detail15normal_iteratorINS7_10device_ptrIyEEEEyEEEEvT0_T1_,@"STO_CUDA_ENTRY STV_DEFAULT"
_ZN3cub18CUB_300001_SM_10006detail8for_each13static_kernelINS2_12policy_hub_t12policy_500_tElN6thrust24THRUST_300001_SM_1000_NS8cuda_cub6__fill7functorINS7_6detail15normal_iteratorINS7_10device_ptrIyEEEEyEEEEvT0_T1_:
.text._ZN3cub18CUB_300001_SM_10006detail8for_each13static_kernelINS2_12policy_hub_t12policy_500_tElN6thrust24THRUST_300001_SM_1000_NS8cuda_cub6__fill7functorINS7_6detail15normal_iteratorINS7_10device_ptrIyEEEEyEEEEvT0_T1_:
[----:B------:R-:W-:Y:S08]  /*0000*/  LDC R1, c[0x0][0x37c] ;  /* 0x0000df00ff017b82 */ /* 0x000ff00000000800 */
[----:B------:R-:W0:Y:S01]  /*0010*/  S2UR UR4, SR_CTAID.X ;  /* 0x00000000000479c3 */ /* 0x000e220000002500 */
[----:B------:R-:W1:Y:S01]  /*0020*/  LDCU.64 UR6, c[0x0][0x380] ;  /* 0x00007000ff0677ac */ /* 0x000e620008000a00 */
[----:B------:R-:W2:Y:S01]  /*0030*/  LDCU.64 UR8, c[0x0][0x358] ;  /* 0x00006b00ff0877ac */ /* 0x000ea20008000a00 */
[----:B0-----:R-:W-:-:S04]  /*0040*/  UIMAD.WIDE.U32 UR4, UR4, 0x200, URZ ;  /* 0x00000200040478a5 */ /* 0x001fc8000f8e00ff */
[----:B-1----:R-:W-:-:S04]  /*0050*/  UIADD3 UR6, UP0, UPT, -UR4, UR6, URZ ;  /* 0x0000000604067290 */ /* 0x002fc8000ff1e1ff */
[----:B------:R-:W-:Y:S02]  /*0060*/  UIADD3.X UR7, UPT, UPT, ~UR5, UR7, URZ, UP0, !UPT ;  /* 0x0000000705077290 */ /* 0x000fe400087fe5ff */
[----:B------:R-:W-:-:S04]  /*0070*/  UISETP.GE.U32.AND UP0, UPT, UR6, 0x200, UPT ;  /* 0x000002000600788c */ /* 0x000fc8000bf06070 */
[----:B------:R-:W-:-:S09]  /*0080*/  UISETP.GE.AND.EX UP0, UPT, UR7, URZ, UPT, UP0 ;  /* 0x000000ff0700728c */ /* 0x000fd2000bf06300 */
[----:B--2---:R-:W-:Y:S05]  /*0090*/  BRA.U !UP0, `(.L_x_235) ;  /* 0x0000000108287547 */ /* 0x004fea000b800000 */
[----:B------:R-:W0:Y:S01]  /*00a0*/  S2R R0, SR_TID.X ;  /* 0x0000000000007919 */ /* 0x000e220000002100 */
[----:B------:R-:W1:Y:S01]  /*00b0*/  LDCU.64 UR6, c[0x0][0x388] ;  /* 0x00007100ff0677ac */ /* 0x000e620008000a00 */
[----:B------:R-:W2:Y:S01]  /*00c0*/  LDC.64 R4, c[0x0][0x390] ;  /* 0x0000e400ff047b82 */ /* 0x000ea20000000a00 */
[----:B0-----:R-:W-:-:S05]  /*00d0*/  IADD3 R0, P0, PT, R0, UR4, RZ ;  /* 0x0000000400007c10 */ /* 0x001fca000ff1e0ff */
[----:B------:R-:W-:Y:S01]  /*00e0*/  IMAD.X R3, RZ, RZ, UR5, P0 ;  /* 0x00000005ff037e24 */ /* 0x000fe200080e06ff */
[----:B-1----:R-:W-:-:S04]  /*00f0*/  LEA R2, P0, R0, UR6, 0x3 ;  /* 0x0000000600027c11 */ /* 0x002fc8000f8018ff */
[----:B------:R-:W-:-:S05]  /*0100*/  LEA.HI.X R3, R0, UR7, R3, 0x3, P0 ;  /* 0x0000000700037c11 */ /* 0x000fca00080f1c03 */
[----:B--2---:R-:W-:Y:S04]  /*0110*/  STG.E.64 desc[UR8][R2.64], R4 ;  /* 0x0000000402007986 */ /* 0x004fe8000c101b08 */
[----:B------:R-:W-:Y:S01]  /*0120*/  STG.E.64 desc[UR8][R2.64+0x800], R4 ;  /* 0x0008000402007986 */ /* 0x000fe2000c101b08 */
[----:B------:R-:W-:Y:S05]  /*0130*/  EXIT ;  /* 0x000000000000794d */ /* 0x000fea0003800000 */
.L_x_235:
[----:B------:R-:W0:Y:S01]  /*0140*/  S2R R0, SR_TID.X ;  /* 0x0000000000007919 */ /* 0x000e220000002100 */
[----:B------:R-:W-:Y:S01]  /*0150*/  USHF.R.S32.HI UR7, URZ, 0x1f, UR6 ;  /* 0x0000001fff077899 */ /* 0x000fe20008011406 */
[----:B------:R-:W1:Y:S05]  /*0160*/  LDCU.64 UR10, c[0x0][0x388] ;  /* 0x00007100ff0a77ac */ /* 0x000e6a0008000a00 */
[----:B------:R-:W-:Y:S02]  /*0170*/  IMAD.U32 R2, RZ, RZ, UR7 ;  /* 0x00000007ff027e24 */ /* 0x000fe4000f8e00ff */
[----:B------:R-:W-:Y:S01]  /*0180*/  IMAD.U32 R6, RZ, RZ, UR7 ;  /* 0x00000007ff067e24 */ /* 0x000fe2000f8e00ff */
[----:B0-----:R-:W-:-:S04]  /*0190*/  ISETP.LT.U32.AND P0, PT, R0, UR6, PT ;  /* 0x0000000600007c0c */ /* 0x001fc8000bf01070 */
[----:B------:R-:W-:Y:S01]  /*01a0*/  ISETP.GT.AND.EX P0, PT, R2, RZ, PT, P0 ;  /* 0x000000ff0200720c */ /* 0x000fe20003f04300 */
[C---:B------:R-:W-:Y:S01]  /*01b0*/  VIADD R2, R0.reuse, 0x100 ;  /* 0x0000010000027836 */ /* 0x040fe20000000000 */
[----:B------:R-:W-:-:S04]  /*01c0*/  IADD3 R0, P2, PT, R0, UR4, RZ ;  /* 0x0000000400007c10 */ /* 0x000fc8000ff5e0ff */
[----:B------:R-:W-:Y:S01]  /*01d0*/  ISETP.LT.U32.AND P1, PT, R2, UR6, PT ;  /* 0x0000000602007c0c */ /* 0x000fe2000bf21070 */
[----:B------:R-:W-:Y:S01]  /*01e0*/  IMAD.X R3, RZ, RZ, UR5, P2 ;  /* 0x00000005ff037e24 */ /* 0x000fe200090e06ff */
[----:B-1----:R-:W-:Y:S02]  /*01f0*/  LEA R2, P2, R0, UR10, 0x3 ;  /* 0x0000000a00027c11 */ /* 0x002fe4000f8418ff */
[----:B------:R-:W-:Y:S02]  /*0200*/  ISETP.GT.AND.EX P1, PT, R6, RZ, PT, P1 ;  /* 0x000000ff0600720c */ /* 0x000fe40003f24310 */
[----:B------:R-:W-:Y:S01]  /*0210*/  LEA.HI.X R3, R0, UR11, R3, 0x3, P2 ;  /* 0x0000000b00037c11 */ /* 0x000fe200090f1c03 */
[----:B------:R-:W0:Y:S04]  /*0220*/  @P0 LDC.64 R4, c[0x0][0x390] ;  /* 0x0000e400ff040b82 */ /* 0x000e280000000a00 */
[----:B0-----:R0:W-:Y:S06]  /*0230*/  @P0 STG.E.64 desc[UR8][R2.64], R4 ;  /* 0x0000000402000986 */ /* 0x0011ec000c101b08 */
[----:B------:R-:W-:Y:S05]  /*0240*/  @!P1 EXIT ;  /* 0x000000000000994d */ /* 0x000fea0003800000 */
[----:B0-----:R-:W0:Y:S02]  /*0250*/  LDC.64 R4, c[0x0][0x390] ;  /* 0x0000e400ff047b82 */ /* 0x001e240000000a00 */
[----:B0-----:R-:W-:Y:S01]  /*0260*/  STG.E.64 desc[UR8][R2.64+0x800], R4 ;  /* 0x0008000402007986 */ /* 0x001fe2000c101b08 */
[----:B------:R-:W-:Y:S05]  /*0270*/  EXIT ;  /* 0x000000000000794d */ /* 0x000fea0003800000 */
.L_x_236:
        /* <DEDUP_REMOVED lines=16> */
.L_x_255:


//--------------------- .text._ZN3cub18CUB_300001_SM_10006detail8for_each13static_kernelINS2_12policy_hub_t12policy_500_tEmN6thrust24THRUST_300001_SM_1000_NS8cuda_cub20__uninitialized_fill7functorINS7_10device_ptrIyEEyEEEEvT0_T1_ --------------------------
	.section	.text._ZN3cub18CUB_300001_SM_10006detail8for_each13static_kernelINS2_12policy_hub_t12policy_500_tEmN6thrust24THRUST_300001_SM_1000_NS8cuda_cub20__uninitialized_fill7functorINS7_10device_ptrIyEEyEEEEvT0_T1_,"ax",@progbits
	.align	128
        .global         _ZN3cub18CUB_300001_SM_10006detail8for_each13static_kernelINS2_12policy_hub_t12policy_500_tEmN6thrust24THRUST_300001_SM_1000_NS8cuda_cub20__uninitialized_fill7functorINS7_10device_ptrIyEEyEEEEvT0_T1_
        .type           _ZN3cub18CUB_300001_SM_10006detail8for_each13static_kernelINS2_12policy_hub_t12policy_500_tEmN6thrust24THRUST_300001_SM_1000_NS8cuda_cub20__uninitialized_fill7functorINS7_10device_ptrIyEEyEEEEvT0_T1_,@function
        .size           _ZN3cub18CUB_300001_SM_10006detail8for_each13static_kernelINS2_12policy_hub_t12policy_500_tEmN6thrust24THRUST_300001_SM_1000_NS8cuda_cub20__uninitialized_fill7functorINS7_10device_ptrIyEEyEEEEvT0_T1_,(.L_x_256 - _ZN3cub18CUB_300001_SM_10006detail8for_each13static_kernelINS2_12policy_hub_t12policy_500_tEmN6thrust24THRUST_300001_SM_1000_NS8cuda_cub20__uninitialized_fill7functorINS7_10device_ptrIyEEyEEEEvT0_T1_)
        .other          _ZN3cub18CUB_300001_SM_10006detail8for_each13static_kernelINS2_12policy_hub_t12policy_500_tEmN6thrust24THRUST_300001_SM_1000_NS8cuda_cub20__uninitialized_fill7functorINS7_10device_ptrIyEEyEEEEvT0_T1_,@"STO_CUDA_ENTRY STV_DEFAULT"
_ZN3cub18CUB_300001_SM_10006detail8for_each13static_kernelINS2_12policy_hub_t12policy_500_tEmN6thrust24THRUST_300001_SM_1000_NS8cuda_cub20__uninitialized_fill7functorINS7_10device_ptrIyEEyEEEEvT0_T1_:
.text._ZN3cub18CUB_300001_SM_10006detail8for_each13static_kernelINS2_12policy_hub_t12policy_500_tEmN6thrust24THRUST_300001_SM_1000_NS8cuda_cub20__uninitialized_fill7functorINS7_10device_ptrIyEEyEEEEvT0_T1_:
        /* <DEDUP_REMOVED lines=8> */
[----:B------:R-:W-:-:S09]  /*0080*/  UISETP.GE.U32.AND.EX UP0, UPT, UR7, URZ, UPT, UP0 ;  /* 0x000000ff0700728c */ /* 0x000fd2000bf06100 */
        /* <DEDUP_REMOVED lines=11> */
.L_x_237:
[----:B------:R-:W0:Y:S01]  /*0140*/  S2R R0, SR_TID.X ;  /* 0x0000000000007919 */ /* 0x000e220000002100 */
[----:B------:R-:W-:Y:S01]  /*0150*/  IMAD.U32 R2, RZ, RZ, UR7 ;  /* 0x00000007ff027e24 */ /* 0x000fe2000f8e00ff */
[----:B------:R-:W1:Y:S01]  /*0160*/  LDCU.64 UR10, c[0x0][0x388] ;  /* 0x00007100ff0a77ac */ /* 0x000e620008000a00 */
[----:B------:R-:W-:Y:S01]  /*0170*/  IMAD.U32 R6, RZ, RZ, UR7 ;  /* 0x00000007ff067e24 */ /* 0x000fe2000f8e00ff */
[----:B0-----:R-:W-:-:S04]  /*0180*/  ISETP.LT.U32.AND P0, PT, R0, UR6, PT ;  /* 0x0000000600007c0c */ /* 0x001fc8000bf01070 */
[----:B------:R-:W-:Y:S01]  /*0190*/  ISETP.GT.U32.AND.EX P0, PT, R2, RZ, PT, P0 ;  /* 0x000000ff0200720c */ /* 0x000fe20003f04100 */
[C---:B------:R-:W-:Y:S01]  /*01a0*/  VIADD R2, R0.reuse, 0x100 ;  /* 0x0000010000027836 */ /* 0x040fe20000000000 */
[----:B------:R-:W-:-:S04]  /*01b0*/  IADD3 R0, P2, PT, R0, UR4, RZ ;  /* 0x0000000400007c10 */ /* 0x000fc8000ff5e0ff */
[----:B------:R-:W-:Y:S01]  /*01c0*/  ISETP.LT.U32.AND P1, PT, R2, UR6, PT ;  /* 0x0000000602007c0c */ /* 0x000fe2000bf21070 */
[----:B------:R-:W-:Y:S01]  /*01d0*/  IMAD.X R3, RZ, RZ, UR5, P2 ;  /* 0x00000005ff037e24 */ /* 0x000fe200090e06ff */
[----:B-1----:R-:W-:Y:S02]  /*01e0*/  LEA R2, P2, R0, UR10, 0x3 ;  /* 0x0000000a00027c11 */ /* 0x002fe4000f8418ff */
[----:B------:R-:W-:Y:S02]  /*01f0*/  ISETP.GT.U32.AND.EX P1, PT, R6, RZ, PT, P1 ;  /* 0x000000ff0600720c */ /* 0x000fe40003f24110 */
[----:B------:R-:W-:Y:S01]  /*0200*/  LEA.HI.X R3, R0, UR11, R3, 0x3, P2 ;  /* 0x0000000b00037c11 */ /* 0x000fe200090f1c03 */
[----:B------:R-:W0:Y:S04]  /*0210*/  @P0 LDC.64 R4, c[0x0][0x390] ;  /* 0x0000e400ff040b82 */ /* 0x000e280000000a00 */
[----:B0-----:R0:W-:Y:S06]  /*0220*/  @P0 STG.E.64 desc[UR8][R2.64], R4 ;  /* 0x0000000402000986 */ /* 0x0011ec000c101b08 */
[----:B------:R-:W-:Y:S05]  /*0230*/  @!P1 EXIT ;  /* 0x000000000000994d */ /* 0x000fea0003800000 */
[----:B0-----:R-:W0:Y:S02]  /*0240*/  LDC.64 R4, c[0x0][0x390] ;  /* 0x0000e400ff047b82 */ /* 0x001e240000000a00 */
[----:B0-----:R-:W-:Y:S01]  /*0250*/  STG.E.64 desc[UR8][R2.64+0x800], R4 ;  /* 0x0008000402007986 */ /* 0x001fe2000c101b08 */
[----:B------:R-:W-:Y:S05]  /*0260*/  EXIT ;  /* 0x000000000000794d */ /* 0x000fea0003800000 */
.L_x_238:
        /* <DEDUP_REMOVED lines=9> */
.L_x_256:


//--------------------- .text._ZN3cub18CUB_300001_SM_10006detail11EmptyKernelIvEEvv --------------------------
	.section	.text._ZN3cub18CUB_300001_SM_10006detail11EmptyKernelIvEEvv,"ax",@progbits
	.align	128
        .global         _ZN3cub18CUB_300001_SM_10006detail11EmptyKernelIvEEvv
        .type           _ZN3cub18CUB_300001_SM_10006detail11EmptyKernelIvEEvv,@function
        .size           _ZN3cub18CUB_300001_SM_10006detail11EmptyKernelIvEEvv,(.L_x_257 - _ZN3cub18CUB_300001_SM_10006detail11EmptyKernelIvEEvv)
        .other          _ZN3cub18CUB_300001_SM_10006detail11EmptyKernelIvEEvv,@"STO_CUDA_ENTRY STV_DEFAULT"
_ZN3cub18CUB_300001_SM_10006detail11EmptyKernelIvEEvv:
.text._ZN3cub18CUB_300001_SM_10006detail11EmptyKernelIvEEvv:
[----:B------:R-:W-:Y:S01]  /*0000*/  LDC R1, c[0x0][0x37c] ;  /* 0x0000df00ff017b82 */ /* 0x000fe20000000800 */
[----:B------:R-:W-:Y:S05]  /*0010*/  EXIT ;  /* 0x000000000000794d */ /* 0x000fea0003800000 */
.L_x_239:
        /* <DEDUP_REMOVED lines=14> */
.L_x_257:


//--------------------- .text._Z19check_bucket_kerneliPKiS0_S0_PKyPKxPi --------------------------
	.section	.text._Z19check_bucket_kerneliPKiS0_S0_PKyPKxPi,"ax",@progbits
	.align	128
        .global         _Z19check_bucket_kerneliPKiS0_S0_PKyPKxPi
        .type           _Z19check_bucket_kerneliPKiS0_S0_PKyPKxPi,@function
        .size           _Z19check_bucket_kerneliPKiS0_S0_PKyPKxPi,(.L_x_258 - _Z19check_bucket_kerneliPKiS0_S0_PKyPKxPi)
        .other          _Z19check_bucket_kerneliPKiS0_S0_PKyPKxPi,@"STO_CUDA_ENTRY STV_DEFAULT"
_Z19check_bucket_kerneliPKiS0_S0_PKyPKxPi:
.text._Z19check_bucket_kerneliPKiS0_S0_PKyPKxPi:
[----:B------:R-:W-:Y:S01]  /*0000*/  LDC R1, c[0x0][0x37c] ;  /* 0x0000df00ff017b82 */ /* 0x000fe20000000800 */
[----:B------:R-:W0:Y:S07]  /*0010*/  S2R R3, SR_TID.X ;  /* 0x0000000000037919 */ /* 0x000e2e0000002100 */
[----:B------:R-:W0:Y:S01]  /*0020*/  S2UR UR4, SR_CTAID.X ;  /* 0x00000000000479c3 */ /* 0x000e220000002500 */
[----:B------:R-:W1:Y:S07]  /*0030*/  LDCU UR5, c[0x0][0x380] ;  /* 0x00007000ff0577ac */ /* 0x000e6e0008000800 */
[----:B------:R-:W0:Y:S02]  /*0040*/  LDC R0, c[0x0][0x360] ;  /* 0x0000d800ff007b82 */ /* 0x000e240000000800 */
[----:B0-----:R-:W-:-:S05]  /*0050*/  IMAD R0, R0, UR4, R3 ;  /* 0x0000000400007c24 */ /* 0x001fca000f8e0203 */
[----:B-1----:R-:W-:-:S13]  /*0060*/  ISETP.GE.AND P0, PT, R0, UR5, PT ;  /* 0x0000000500007c0c */ /* 0x002fda000bf06270 */
[----:B------:R-:W-:Y:S05]  /*0070*/  @P0 EXIT ;  /* 0x000000000000094d */ /* 0x000fea0003800000 */
[----:B------:R-:W0:Y:S01]  /*0080*/  LDC.64 R2, c[0x0][0x388] ;  /* 0x0000e200ff027b82 */ /* 0x000e220000000a00 */
[----:B------:R-:W1:Y:S07]  /*0090*/  LDCU.64 UR4, c[0x0][0x358] ;  /* 0x00006b00ff0477ac */ /* 0x000e6e0008000a00 */
[----:B------:R-:W2:Y:S01]  /*00a0*/  LDC.64 R4, c[0x0][0x390] ;  /* 0x0000e400ff047b82 */ /* 0x000ea20000000a00 */
[----:B0-----:R-:W-:-:S05]  /*00b0*/  IMAD.WIDE R2, R0, 0x4, R2 ;  /* 0x0000000400027825 */ /* 0x001fca00078e0202 */
[----:B-1----:R-:W2:Y:S02]  /*00c0*/  LDG.E R7, desc[UR4][R2.64] ;  /* 0x0000000402077981 */ /* 0x002ea4000c1e1900 */
[----:B--2---:R-:W-:-:S05]  /*00d0*/  IMAD.WIDE R4, R7, 0x4, R4 ;  /* 0x0000000407047825 */ /* 0x004fca00078e0204 */
[----:B------:R-:W2:Y:S04]  /*00e0*/  LDG.E R13, desc[UR4][R4.64] ;  /* 0x00000004040d7981 */ /* 0x000ea8000c1e1900 */
[----:B------:R-:W2:Y:S01]  /*00f0*/  LDG.E R12, desc[UR4][R4.64+0x4] ;  /* 0x00000404040c7981 */ /* 0x000ea2000c1e1900 */
[----:B------:R-:W-:Y:S01]  /*0100*/  BSSY.RECONVERGENT B0, `(.L_x_240) ;  /* 0x000001b000007945 */ /* 0x000fe20003800200 */
[----:B--2---:R-:W-:-:S13]  /*0110*/  ISETP.GE.AND P0, PT, R13, R12, PT ;  /* 0x0000000c0d00720c */ /* 0x004fda0003f06270 */
[----:B------:R-:W-:Y:S05]  /*0120*/  @!P0 BRA `(.L_x_241) ;  /* 0x0000000000188947 */ /* 0x000fea0003800000 */
[----:B------:R-:W0:Y:S02]  /*0130*/  LDC.64 R2, c[0x0][0x3a8] ;  /* 0x0000ea00ff027b82 */ /* 0x000e240000000a00 */
[----:B0-----:R-:W-:-:S06]  /*0140*/  IMAD.WIDE R2, R7, 0x8, R2 ;  /* 0x0000000807027825 */ /* 0x001fcc00078e0202 */
[----:B------:R-:W5:Y:S01]  /*0150*/  LDG.E.64 R2, desc[UR4][R2.64] ;  /* 0x0000000402027981 */ /* 0x000f62000c1e1b00 */
[----:B------:R-:W-:Y:S02]  /*0160*/  IMAD.MOV.U32 R15, RZ, RZ, RZ ;  /* 0x000000ffff0f7224 */ /* 0x000fe400078e00ff */
[----:B------:R-:W-:Y:S01]  /*0170*/  IMAD.MOV.U32 R17, RZ, RZ, RZ ;  /* 0x000000ffff117224 */ /* 0x000fe200078e00ff */
[----:B------:R-:W-:Y:S06]  /*0180*/  BRA `(.L_x_242) ;  /* 0x0000000000487947 */ /* 0x000fec0003800000 */
.L_x_241:
[----:B------:R-:W0:Y:S08]  /*0190*/  LDC.64 R2, c[0x0][0x3a8] ;  /* 0x0000ea00ff027b82 */ /* 0x000e300000000a00 */
[----:B------:R-:W1:Y:S08]  /*01a0*/  LDC.64 R8, c[0x0][0x398] ;  /* 0x0000e600ff087b82 */ /* 0x000e700000000a00 */
[----:B------:R-:W2:Y:S01]  /*01b0*/  LDC.64 R10, c[0x0][0x3a0] ;  /* 0x0000e800ff0a7b82 */ /* 0x000ea20000000a00 */
[----:B0-----:R-:W-:-:S06]  /*01c0*/  IMAD.WIDE R2, R7, 0x8, R2 ;  /* 0x0000000807027825 */ /* 0x001fcc00078e0202 */
[----:B------:R-:W5:Y:S01]  /*01d0*/  LDG.E.64 R2, desc[UR4][R2.64] ;  /* 0x0000000402027981 */ /* 0x000f62000c1e1b00 */
[----:B------:R-:W-:Y:S02]  /*01e0*/  HFMA2 R15, -RZ, RZ, 0, 0 ;  /* 0x00000000ff0f7431 */ /* 0x000fe400000001ff */
[----:B-1----:R-:W-:-:S07]  /*01f0*/  IMAD.MOV.U32 R17, RZ, RZ, RZ ;  /* 0x000000ffff117224 */ /* 0x002fce00078e00ff */
.L_x_243:
[----:B------:R-:W-:-:S06]  /*0200*/  IMAD.WIDE R4, R13, 0x4, R8 ;  /* 0x000000040d047825 */ /* 0x000fcc00078e0208 */
[----:B------:R-:W2:Y:S02]  /*0210*/  LDG.E R5, desc[UR4][R4.64] ;  /* 0x0000000404057981 */ /* 0x000ea4000c1e1900 */
[----:B--2---:R-:W-:-:S06]  /*0220*/  IMAD.WIDE R6, R5, 0x8, R10 ;  /* 0x0000000805067825 */ /* 0x004fcc00078e020a */
[----:B------:R-:W2:Y:S01]  /*0230*/  LDG.E.64 R6, desc[UR4][R6.64] ;  /* 0x0000000406067981 */ /* 0x000ea2000c1e1b00 */
[----:B------:R-:W-:-:S04]  /*0240*/  IADD3 R13, PT, PT, R13, 0x1, RZ ;  /* 0x000000010d0d7810 */ /* 0x000fc80007ffe0ff */
[----:B------:R-:W-:Y:S02]  /*0250*/  ISETP.LT.AND P1, PT, R13, R12, PT ;  /* 0x0000000c0d00720c */ /* 0x000fe40003f21270 */
[----:B--2---:R-:W-:-:S04]  /*0260*/  IADD3 R15, P0, PT, R6, R15, RZ ;  /* 0x0000000f060f7210 */ /* 0x004fc80007f1e0ff */
[----:B------:R-:W-:Y:S02]  /*0270*/  IADD3.X R17, PT, PT, R7, R17, RZ, P0, !PT ;  /* 0x0000001107117210 */ /* 0x000fe400007fe4ff */
[----:B-----5:R-:W-:-:S04]  /*0280*/  ISETP.GE.U32.AND P0, PT, R15, R2, PT ;  /* 0x000000020f00720c */ /* 0x020fc80003f06070 */
[----:B------:R-:W-:-:S13]  /*0290*/  ISETP.GE.AND.EX P0, PT, R17, R3, PT, P0 ;  /* 0x000000031100720c */ /* 0x000fda0003f06300 */
[----:B------:R-:W-:Y:S05]  /*02a0*/  @!P0 BRA P1, `(.L_x_243) ;  /* 0xfffffffc00d48947 */ /* 0x000fea000083ffff */
.L_x_242:
[----:B------:R-:W-:Y:S05]  /*02b0*/  BSYNC.RECONVERGENT B0 ;  /* 0x0000000000007941 */ /* 0x000fea0003800200 */
.L_x_240:
[----:B------:R-:W0:Y:S01]  /*02c0*/  LDC.64 R4, c[0x0][0x3b0] ;  /* 0x0000ec00ff047b82 */ /* 0x000e220000000a00 */
[----:B-----5:R-:W-:-:S04]  /*02d0*/  ISETP.GE.U32.AND P0, PT, R15, R2, PT ;  /* 0x000000020f00720c */ /* 0x020fc80003f06070 */
[----:B------:R-:W-:Y:S01]  /*02e0*/  ISETP.GE.AND.EX P0, PT, R17, R3, PT, P0 ;  /* 0x000000031100720c */ /* 0x000fe20003f06300 */
[----:B0-----:R-:W-:-:S03]  /*02f0*/  IMAD.WIDE R2, R0, 0x4, R4 ;  /* 0x0000000400027825 */ /* 0x001fc600078e0204 */
[----:B------:R-:W-:-:S05]  /*0300*/  SEL R5, RZ, 0x1, !P0 ;  /* 0x00000001ff057807 */ /* 0x000fca0004000000 */
[----:B------:R-:W-:Y:S01]  /*0310*/  STG.E desc[UR4][R2.64], R5 ;  /* 0x0000000502007986 */ /* 0x000fe2000c101904 */
[----:B------:R-:W-:Y:S05]  /*0320*/  EXIT ;  /* 0x000000000000794d */ /* 0x000fea0003800000 */
.L_x_244:
        /* <DEDUP_REMOVED lines=13> */
.L_x_258:


//--------------------- .text._Z22scatter_updates_kerneliiPKiS0_PKxPyi --------------------------
	.section	.text._Z22scatter_updates_kerneliiPKiS0_PKxPyi,"ax",@progbits
	.align	128
        .global         _Z22scatter_updates_kerneliiPKiS0_PKxPyi
        .type           _Z22scatter_updates_kerneliiPKiS0_PKxPyi,@function
        .size           _Z22scatter_updates_kerneliiPKiS0_PKxPyi,(.L_x_259 - _Z22scatter_updates_kerneliiPKiS0_PKxPyi)
        .other          _Z22scatter_updates_kerneliiPKiS0_PKxPyi,@"STO_CUDA_ENTRY STV_DEFAULT"
_Z22scatter_updates_kerneliiPKiS0_PKxPyi:
.text._Z22scatter_updates_kerneliiPKiS0_PKxPyi:
[----:B------:R-:W-:Y:S01]  /*0000*/  LDC R1, c[0x0][0x37c] ;  /* 0x0000df00ff017b82 */ /* 0x000fe20000000800 */
[----:B------:R-:W0:Y:S07]  /*0010*/  S2R R3, SR_TID.X ;  /* 0x0000000000037919 */ /* 0x000e2e0000002100 */
[----:B------:R-:W0:Y:S01]  /*0020*/  S2UR UR4, SR_CTAID.X ;  /* 0x00000000000479c3 */ /* 0x000e220000002500 */
[----:B------:R-:W1:Y:S07]  /*0030*/  LDCU.64 UR6, c[0x0][0x380] ;  /* 0x00007000ff0677ac */ /* 0x000e6e0008000a00 */
[----:B------:R-:W0:Y:S02]  /*0040*/  LDC R0, c[0x0][0x360] ;  /* 0x0000d800ff007b82 */ /* 0x000e240000000800 */
[----:B0-----:R-:W-:-:S04]  /*0050*/  IMAD R0, R0, UR4, R3 ;  /* 0x0000000400007c24 */ /* 0x001fc8000f8e0203 */
[----:B-1----:R-:W-:-:S05]  /*0060*/  VIADD R5, R0, UR6 ;  /* 0x0000000600057c36 */ /* 0x002fca0008000000 */
[----:B------:R-:W-:-:S13]  /*0070*/  ISETP.GT.AND P0, PT, R5, UR7, PT ;  /* 0x0000000705007c0c */ /* 0x000fda000bf04270 */
[----:B------:R-:W-:Y:S05]  /*0080*/  @P0 EXIT ;  /* 0x000000000000094d */ /* 0x000fea0003800000 */
[----:B------:R-:W0:Y:S01]  /*0090*/  LDC.64 R8, c[0x0][0x390] ;  /* 0x0000e400ff087b82 */ /* 0x000e220000000a00 */
[----:B------:R-:W1:Y:S07]  /*00a0*/  LDCU.64 UR6, c[0x0][0x358] ;  /* 0x00006b00ff0677ac */ /* 0x000e6e0008000a00 */
[----:B------:R-:W2:Y:S08]  /*00b0*/  LDC.64 R6, c[0x0][0x388] ;  /* 0x0000e200ff067b82 */ /* 0x000eb00000000a00 */
[----:B------:R-:W3:Y:S01]  /*00c0*/  LDC.64 R2, c[0x0][0x398] ;  /* 0x0000e600ff027b82 */ /* 0x000ee20000000a00 */
[----:B0-----:R-:W-:-:S06]  /*00d0*/  IMAD.WIDE R8, R5, 0x4, R8 ;  /* 0x0000000405087825 */ /* 0x001fcc00078e0208 */
[----:B-1----:R-:W4:Y:S01]  /*00e0*/  LDG.E R9, desc[UR6][R8.64] ;  /* 0x0000000608097981 */ /* 0x002f22000c1e1900 */
[----:B--2---:R-:W-:-:S05]  /*00f0*/  IMAD.WIDE R6, R5, 0x4, R6 ;  /* 0x0000000405067825 */ /* 0x004fca00078e0206 */
[----:B------:R-:W4:Y:S01]  /*0100*/  LDG.E R11, desc[UR6][R6.64] ;  /* 0x00000006060b7981 */ /* 0x000f22000c1e1900 */
[----:B---3--:R-:W-:-:S06]  /*0110*/  IMAD.WIDE R2, R5, 0x8, R2 ;  /* 0x0000000805027825 */ /* 0x008fcc00078e0202 */
[----:B------:R-:W2:Y:S01]  /*0120*/  LDG.E.64 R2, desc[UR6][R2.64] ;  /* 0x0000000602027981 */ /* 0x000ea2000c1e1b00 */
[----:B----4-:R-:W-:Y:S02]  /*0130*/  ISETP.GT.AND P0, PT, R11, R9, PT ;  /* 0x000000090b00720c */ /* 0x010fe40003f04270 */
[----:B--2---:R-:W-:-:S05]  /*0140*/  IADD3 R4, P1, PT, RZ, -R2, RZ ;  /* 0x80000002ff047210 */ /* 0x004fca0007f3e0ff */
[----:B------:R-:W-:-:S06]  /*0150*/  IMAD.X R5, RZ, RZ, ~R3, P1 ;  /* 0x000000ffff057224 */ /* 0x000fcc00008e0e03 */
[----:B------:R-:W-:Y:S05]  /*0160*/  @P0 BRA `(.L_x_245) ;  /* 0x00000000003c0947 */ /* 0x000fea0003800000 */
[----:B------:R-:W0:Y:S01]  /*0170*/  LDC R6, c[0x0][0x3a8] ;  /* 0x0000ea00ff067b82 */ /* 0x000e220000000800 */
[----:B------:R-:W-:Y:S01]  /*0180*/  IADD3 R0, PT, PT, R9, 0x2, RZ ;  /* 0x0000000209007810 */ /* 0x000fe20007ffe0ff */
[----:B------:R-:W-:Y:S01]  /*0190*/  BSSY.RECONVERGENT B0, `(.L_x_246) ;  /* 0x0000007000007945 */ /* 0x000fe20003800200 */
[-C--:B0-----:R-:W-:Y:S02]  /*01a0*/  ISETP.GE.AND P0, PT, R11, R6.reuse, PT ;  /* 0x000000060b00720c */ /* 0x081fe40003f06270 */
[----:B------:R-:W-:-:S11]  /*01b0*/  ISETP.GT.AND P1, PT, R0, R6, PT ;  /* 0x000000060000720c */ /* 0x000fd60003f24270 */
[----:B------:R-:W-:Y:S05]  /*01c0*/  @P0 BRA `(.L_x_247) ;  /* 0x00000000000c0947 */ /* 0x000fea0003800000 */
[----:B------:R-:W0:Y:S02]  /*01d0*/  LDC.64 R6, c[0x0][0x3a0] ;  /* 0x0000e800ff067b82 */ /* 0x000e240000000a00 */
[----:B0-----:R-:W-:-:S05]  /*01e0*/  IMAD.WIDE R6, R11, 0x8, R6 ;  /* 0x000000080b067825 */ /* 0x001fca00078e0206 */
[----:B------:R0:W-:Y:S02]  /*01f0*/  REDG.E.ADD.64.STRONG.GPU desc[UR6][R6.64+0x8], R2 ;  /* 0x000008020600798e */ /* 0x0001e4000c12e506 */
.L_x_247:
[----:B------:R-:W-:Y:S05]  /*0200*/  BSYNC.RECONVERGENT B0 ;  /* 0x0000000000007941 */ /* 0x000fea0003800200 */
.L_x_246:
[----:B------:R-:W-:Y:S05]  /*0210*/  @P1 EXIT ;  /* 0x000000000000194d */ /* 0x000fea0003800000 */
[----:B0-----:R-:W0:Y:S02]  /*0220*/  LDC.64 R2, c[0x0][0x3a0] ;  /* 0x0000e800ff027b82 */ /* 0x001e240000000a00 */
[----:B0-----:R-:W-:-:S05]  /*0230*/  IMAD.WIDE R2, R9, 0x8, R2 ;  /* 0x0000000809027825 */ /* 0x001fca00078e0202 */
[----:B------:R-:W-:Y:S01]  /*0240*/  REDG.E.ADD.64.STRONG.GPU desc[UR6][R2.64+0x10], R4 ;  /* 0x000010040200798e */ /* 0x000fe2000c12e506 */
[----:B------:R-:W-:Y:S05]  /*0250*/  EXIT ;  /* 0x000000000000794d */ /* 0x000fea0003800000 */
.L_x_245:
[----:B------:R-:W0:Y:S01]  /*0260*/  LDC R0, c[0x0][0x3a8] ;  /* 0x0000ea00ff007b82 */ /* 0x000e220000000800 */
[----:B------:R-:W-:Y:S01]  /*0270*/  VIADD R7, R9, 0x2 ;  /* 0x0000000209077836 */ /* 0x000fe20000000000 */
[----:B0-----:R-:W-:-:S04]  /*0280*/  ISETP.GE.AND P0, PT, R0, 0x1, PT ;  /* 0x000000010000780c */ /* 0x001fc80003f06270 */
[-C--:B------:R-:W-:Y:S02]  /*0290*/  ISETP.GT.AND P1, PT, R7, R0.reuse, PT ;  /* 0x000000000700720c */ /* 0x080fe40003f24270 */
[----:B------:R-:W-:-:S07]  /*02a0*/  ISETP.GE.AND P2, PT, R11, R0, PT ;  /* 0x000000000b00720c */ /* 0x000fce0003f46270 */
[----:B------:R-:W-:Y:S06]  /*02b0*/  @!P0 BRA `(.L_x_248) ;  /* 0x0000000000188947 */ /* 0x000fec0003800000 */
[----:B------:R-:W0:Y:S02]  /*02c0*/  LDCU.64 UR4, c[0x0][0x3a0] ;  /* 0x00007400ff0477ac */ /* 0x000e240008000a00 */
[----:B0-----:R-:W-:-:S04]  /*02d0*/  UIADD3 UR4, UP0, UPT, UR4, 0x8, URZ ;  /* 0x0000000804047890 */ /* 0x001fc8000ff1e0ff */
[----:B------:R-:W-:Y:S02]  /*02e0*/  UIADD3.X UR5, UPT, UPT, URZ, UR5, URZ, UP0, !UPT ;  /* 0x00000005ff057290 */ /* 0x000fe400087fe4ff */
[----:B------:R-:W-:-:S04]  /*02f0*/  MOV R6, UR4 ;  /* 0x0000000400067c02 */ /* 0x000fc80008000f00 */
[----:B------:R-:W-:-:S05]  /*0300*/  MOV R7, UR5 ;  /* 0x0000000500077c02 */ /* 0x000fca0008000f00 */
[----:B------:R0:W-:Y:S02]  /*0310*/  REDG.E.ADD.64.STRONG.GPU desc[UR6][R6.64], R2 ;  /* 0x000000020600798e */ /* 0x0001e4000c12e506 */
.L_x_248:
[----:B------:R-:W-:Y:S04]  /*0320*/  BSSY.RECONVERGENT B0, `(.L_x_249) ;  /* 0x0000005000007945 */ /* 0x000fe80003800200 */
[----:B------:R-:W-:Y:S05]  /*0330*/  @P1 BRA `(.L_x_250) ;  /* 0x00000000000c1947 */ /* 0x000fea0003800000 */
[----:B0-----:R-:W0:Y:S02]  /*0340*/  LDC.64 R6, c[0x0][0x3a0] ;  /* 0x0000e800ff067b82 */ /* 0x001e240000000a00 */
[----:B0-----:R-:W-:-:S05]  /*0350*/  IMAD.WIDE R6, R9, 0x8, R6 ;  /* 0x0000000809067825 */ /* 0x001fca00078e0206 */
[----:B------:R1:W-:Y:S02]  /*0360*/  REDG.E.ADD.64.STRONG.GPU desc[UR6][R6.64+0x10], R4 ;  /* 0x000010040600798e */ /* 0x0003e4000c12e506 */
.L_x_250:
[----:B------:R-:W-:Y:S05]  /*0370*/  BSYNC.RECONVERGENT B0 ;  /* 0x0000000000007941 */ /* 0x000fea0003800200 */
.L_x_249:
[----:B------:R-:W-:Y:S05]  /*0380*/  @P2 EXIT ;  /* 0x000000000000294d */ /* 0x000fea0003800000 */
[----:B-1----:R-:W1:Y:S02]  /*0390*/  LDC.64 R4, c[0x0][0x3a0] ;  /* 0x0000e800ff047b82 */ /* 0x002e640000000a00 */
[----:B-1----:R-:W-:-:S05]  /*03a0*/  IMAD.WIDE R4, R11, 0x8, R4 ;  /* 0x000000080b047825 */ /* 0x002fca00078e0204 */
[----:B------:R-:W-:Y:S01]  /*03b0*/  REDG.E.ADD.64.STRONG.GPU desc[UR6][R4.64+0x8], R2 ;  /* 0x000008020400798e */ /* 0x000fe2000c12e506 */
[----:B------:R-:W-:Y:S05]  /*03c0*/  EXIT ;  /* 0x000000000000794d */ /* 0x000fea0003800000 */
.L_x_251:
        /* <DEDUP_REMOVED lines=11> */
.L_x_259:


//--------------------- .nv.shared._ZN3cub18CUB_300001_SM_10006detail4scan16DeviceScanKernelINS2_10policy_hubIyyymN4cuda3std3__44plusIvEEE10Policy1000EN6thrust24THRUST_300001_SM_1000_NS6detail15normal_iteratorINSD_10device_ptrIyEEEESI_NS0_13ScanTileStateIyLb1EEES9_NS0_8NullTypeEmyLb0ESL_EEvT0_T1_T2_iT3_T4_T5_ --------------------------
	.section	.nv.shared._ZN3cub18CUB_300001_SM_10006detail4scan16DeviceScanKernelINS2_10policy_hubIyyymN4cuda3std3__44plusIvEEE10Policy1000EN6thrust24THRUST_300001_SM_1000_NS6detail15normal_iteratorINSD_10device_ptrIyEEEESI_NS0_13ScanTileStateIyLb1EEES9_NS0_8NullTypeEmyLb0ESL_EEvT0_T1_T2_iT3_T4_T5_,"aw",@nobits
	.sectionflags	@""
	.align	16
.nv.shared._ZN3cub18CUB_300001_SM_10006detail4scan16DeviceScanKernelINS2_10policy_hubIyyymN4cuda3std3__44plusIvEEE10Policy1000EN6thrust24THRUST_300001_SM_1000_NS6detail15normal_iteratorINSD_10device_ptrIyEEEESI_NS0_13ScanTileStateIyLb1EEES9_NS0_8NullTypeEmyLb0ESL_EEvT0_T1_T2_iT3_T4_T5_:
	.zero		29200


//--------------------- .nv.shared.reserved.0     --------------------------
	.section	.nv.shared.reserved.0,"aw",@nobits
	.weak		__nv_reservedSMEM_offset_0_alias
	.size		__nv_reservedSMEM_offset_0_alias, 0, 64
	.other		__nv_reservedSMEM_offset_0_alias,@"STO_CUDA_RESERVED_SHARED STV_DEFAULT"
__nv_reservedSMEM_offset_0_alias:
	.zero		0
	.zero		64


//--------------------- .nv.global                --------------------------
	.section	.nv.global,"aw",@nobits
.nv.global:
	.type		_ZN34_INTERNAL_641a7ae8_4_k_cu_502a128d6thrust24THRUST_300001_SM_1000_NS3seqE,@object
	.size		_ZN34_INTERNAL_641a7ae8_4_k_cu_502a128d6thrust24THRUST_300001_SM_1000_NS3seqE,(_ZN34_INTERNAL_641a7ae8_4_k_cu_502a128d4cuda3std3__48in_placeE - _ZN34_INTERNAL_641a7ae8_4_k_cu_502a128d6thrust24THRUST_300001_SM_1000_NS3seqE)
_ZN34_INTERNAL_641a7ae8_4_k_cu_502a128d6thrust24THRUST_300001_SM_1000_NS3seqE:
	.zero		1
	.type		_ZN34_INTERNAL_641a7ae8_4_k_cu_502a128d4cuda3std3__48in_placeE,@object
	.size		_ZN34_INTERNAL_641a7ae8_4_k_cu_502a128d4cuda3std3__48in_placeE,(_ZN34_INTERNAL_641a7ae8_4_k_cu_502a128d4cuda3std6ranges3__45__cpo4sizeE - _ZN34_INTERNAL_641a7ae8_4_k_cu_502a128d4cuda3std3__48in_placeE)
_ZN34_INTERNAL_641a7ae8_4_k_cu_502a128d4cuda3std3__48in_placeE:
	.zero		1
	.type		_ZN34_INTERNAL_641a7ae8_4_k_cu_502a128d4cuda3std6ranges3__45__cpo4sizeE,@object
	.size		_ZN34_INTERNAL_641a7ae8_4_k_cu_502a128d4cuda3std6ranges3__45__cpo4sizeE,(_ZN34_INTERNAL_641a7ae8_4_k_cu_502a128d6thrust24THRUST_300001_SM_1000_NS12placeholders2_3E - _ZN34_INTERNAL_641a7ae8_4_k_cu_502a128d4cuda3std6ranges3__45__cpo4sizeE)
_ZN34_INTERNAL_641a7ae8_4_k_cu_502a128d4cuda3std6ranges3__45__cpo4sizeE:
	.zero		1
	.type		_ZN34_INTERNAL_641a7ae8_4_k_cu_502a128d6thrust24THRUST_300001_SM_1000_NS12placeholders2_3E,@object
	.size		_ZN34_INTERNAL_641a7ae8_4_k_cu_502a128d6thrust24THRUST_300001_SM_1000_NS12placeholders2_3E,(_ZN34_INTERNAL_641a7ae8_4_k_cu_502a128d4cuda3std3__45__cpo6cbeginE - _ZN34_INTERNAL_641a7ae8_4_k_cu_502a128d6thrust24THRUST_300001_SM_1000_NS12placeholders2_3E)
_ZN34_INTERNAL_641a7ae8_4_k_cu_502a128d6thrust24THRUST_300001_SM_1000_NS12placeholders2_3E:
	.zero		1
	.type		_ZN34_INTERNAL_641a7ae8_4_k_cu_502a128d4cuda3std3__45__cpo6cbeginE,@object
	.size		_ZN34_INTERNAL_641a7ae8_4_k_cu_502a128d4cuda3std3__45__cpo6cbeginE,(_ZN34_INTERNAL_641a7ae8_4_k_cu_502a128d4cuda3std6ranges3__45__cpo6cbeginE - _ZN34_INTERNAL_641a7ae8_4_k_cu_502a128d4cuda3std3__45__cpo6cbeginE)
_ZN34_INTERNAL_641a7ae8_4_k_cu_502a128d4cuda3std3__45__cpo6cbeginE:
	.zero		1
	.type		_ZN34_INTERNAL_641a7ae8_4_k_cu_502a128d4cuda3std6ranges3__45__cpo6cbeginE,@object
	.size		_ZN34_INTERNAL_641a7ae8_4_k_cu_502a128d4cuda3std6ranges3__45__cpo6cbeginE,(_ZN34_INTERNAL_641a7ae8_4_k_cu_502a128d6thrust24THRUST_300001_SM_1000_NS12placeholders2_7E - _ZN34_INTERNAL_641a7ae8_4_k_cu_502a128d4cuda3std6ranges3__45__cpo6cbeginE)
_ZN34_INTERNAL_641a7ae8_4_k_cu_502a128d4cuda3std6ranges3__45__cpo6cbeginE:
	.zero		1
	.type		_ZN34_INTERNAL_641a7ae8_4_k_cu_502a128d6thrust24THRUST_300001_SM_1000_NS12placeholders2_7E,@object
	.size		_ZN34_INTERNAL_641a7ae8_4_k_cu_502a128d6thrust24THRUST_300001_SM_1000_NS12placeholders2_7E,(_ZN34_INTERNAL_641a7ae8_4_k_cu_502a128d4cuda3std3__45__cpo7crbeginE - _ZN34_INTERNAL_641a7ae8_4_k_cu_502a128d6thrust24THRUST_300001_SM_1000_NS12placeholders2_7E)
_ZN34_INTERNAL_641a7ae8_4_k_cu_502a128d6thrust24THRUST_300001_SM_1000_NS12placeholders2_7E:
	.zero		1
	.type		_ZN34_INTERNAL_641a7ae8_4_k_cu_502a128d4cuda3std3__45__cpo7crbeginE,@object
	.size		_ZN34_INTERNAL_641a7ae8_4_k_cu_502a128d4cuda3std3__45__cpo7crbeginE,(_ZN34_INTERNAL_641a7ae8_4_k_cu_502a128d4cuda3std6ranges3__45__cpo4nextE - _ZN34_INTERNAL_641a7ae8_4_k_cu_502a128d4cuda3std3__45__cpo7crbeginE)
_ZN34_INTERNAL_641a7ae8_4_k_cu_502a128d4cuda3std3__45__cpo7crbeginE:
	.zero		1
	.type		_ZN34_INTERNAL_641a7ae8_4_k_cu_502a128d4cuda3std6ranges3__45__cpo4nextE,@object
	.size		_ZN34_INTERNAL_641a7ae8_4_k_cu_502a128d4cuda3std6ranges3__45__cpo4nextE,(_ZN34_INTERNAL_641a7ae8_4_k_cu_502a128d4cuda3std6ranges3__45__cpo4swapE - _ZN34_INTERNAL_641a7ae8_4_k_cu_502a128d4cuda3std6ranges3__45__cpo4nextE)
_ZN34_INTERNAL_641a7ae8_4_k_cu_502a128d4cuda3std6ranges3__45__cpo4nextE:
	.zero		1
	.type		_ZN34_INTERNAL_641a7ae8_4_k_cu_502a128d4cuda3std6ranges3__45__cpo4swapE,@object
	.size		_ZN34_INTERNAL_641a7ae8_4_k_cu_502a128d4cuda3std6ranges3__45__cpo4swapE,(_ZN34_INTERNAL_641a7ae8_4_k_cu_502a128d6thrust24THRUST_300001_SM_1000_NS8cuda_cub10par_nosyncE - _ZN34_INTERNAL_641a7ae8_4_k_cu_502a128d4cuda3std6ranges3__45__cpo4swapE)
_ZN34_INTERNAL_641a7ae8_4_k_cu_502a128d4cuda3std6ranges3__45__cpo4swapE:
	.zero		1
	.type		_ZN34_INTERNAL_641a7ae8_4_k_cu_502a128d6thrust24THRUST_300001_SM_1000_NS8cuda_cub10par_nosyncE,@object
	.size		_ZN34_INTERNAL_641a7ae8_4_k_cu_502a128d6thrust24THRUST_300001_SM_1000_NS8cuda_cub10par_nosyncE,(_ZN34_INTERNAL_641a7ae8_4_k_cu_502a128d6thrust24THRUST_300001_SM_1000_NS12placeholders2_9E - _ZN34_INTERNAL_641a7ae8_4_k_cu_502a128d6thrust24THRUST_300001_SM_1000_NS8cuda_cub10par_nosyncE)
_ZN34_INTERNAL_641a7ae8_4_k_cu_502a128d6thrust24THRUST_300001_SM_1000_NS8cuda_cub10par_nosyncE:
	.zero		1
	.type		_ZN34_INTERNAL_641a7ae8_4_k_cu_502a128d6thrust24THRUST_300001_SM_1000_NS12placeholders2_9E,@object
	.size		_ZN34_INTERNAL_641a7ae8_4_k_cu_502a128d6thrust24THRUST_300001_SM_1000_NS12placeholders2_9E,(_ZN34_INTERNAL_641a7ae8_4_k_cu_502a128d4cuda3std3__436_GLOBAL__N__641a7ae8_4_k_cu_502a128d6ignoreE - _ZN34_INTERNAL_641a7ae8_4_k_cu_502a128d6thrust24THRUST_300001_SM_1000_NS12placeholders2_9E)
_ZN34_INTERNAL_641a7ae8_4_k_cu_502a128d6thrust24THRUST_300001_SM_1000_NS12placeholders2_9E:
	.zero		1
	.type		_ZN34_INTERNAL_641a7ae8_4_k_cu_502a128d4cuda3std3__436_GLOBAL__N__641a7ae8_4_k_cu_502a128d6ignoreE,@object
	.size		_ZN34_INTERNAL_641a7ae8_4_k_cu_502a128d4cuda3std3__436_GLOBAL__N__641a7ae8_4_k_cu_502a128d6ignoreE,(_ZN34_INTERNAL_641a7ae8_4_k_cu_502a128d4cuda3std6ranges3__45__cpo4dataE - _ZN34_INTERNAL_641a7ae8_4_k_cu_502a128d4cuda3std3__436_GLOBAL__N__641a7ae8_4_k_cu_502a128d6ignoreE)
_ZN34_INTERNAL_641a7ae8_4_k_cu_502a128d4cuda3std3__436_GLOBAL__N__641a7ae8_4_k_cu_502a128d6ignoreE:
	.zero		1
	.type		_ZN34_INTERNAL_641a7ae8_4_k_cu_502a128d4cuda3std6ranges3__45__cpo4dataE,@object
	.size		_ZN34_INTERNAL_641a7ae8_4_k_cu_502a128d4cuda3std6ranges3__45__cpo4dataE,(_ZN34_INTERNAL_641a7ae8_4_k_cu_502a128d6thrust24THRUST_300001_SM_1000_NS12placeholders2_1E - _ZN34_INTERNAL_641a7ae8_4_k_cu_502a128d4cuda3std6ranges3__45__cpo4dataE)
_ZN34_INTERNAL_641a7ae8_4_k_cu_502a128d4cuda3std6ranges3__45__cpo4dataE:
	.zero		1
	.type		_ZN34_INTERNAL_641a7ae8_4_k_cu_502a128d6thrust24THRUST_300001_SM_1000_NS12placeholders2_1E,@object
	.size		_ZN34_INTERNAL_641a7ae8_4_k_cu_502a128d6thrust24THRUST_300001_SM_1000_NS12placeholders2_1E,(_ZN34_INTERNAL_641a7ae8_4_k_cu_502a128d4cuda3std3__45__cpo5beginE - _ZN34_INTERNAL_641a7ae8_4_k_cu_502a128d6thrust24THRUST_300001_SM_1000_NS12placeholders2_1E)
_ZN34_INTERNAL_641a7ae8_4_k_cu_502a128d6thrust24THRUST_300001_SM_1000_NS12placeholders2_1E:
	.zero		1
	.type		_ZN34_INTERNAL_641a7ae8_4_k_cu_502a128d4cuda3std3__45__cpo5beginE,@object
	.size		_ZN34_INTERNAL_641a7ae8_4_k_cu_502a128d4cuda3std3__45__cpo5beginE,(_ZN34_INTERNAL_641a7ae8_4_k_cu_502a128d4cuda3std6ranges3__45__cpo5beginE - _ZN34_INTERNAL_641a7ae8_4_k_cu_502a128d4cuda3std3__45__cpo5beginE)
_ZN34_INTERNAL_641a7ae8_4_k_cu_502a128d4cuda3std3__45__cpo5beginE:
	.zero		1
	.type		_ZN34_INTERNAL_641a7ae8_4_k_cu_502a128d4cuda3std6ranges3__45__cpo5beginE,@object
	.size		_ZN34_INTERNAL_641a7ae8_4_k_cu_502a128d4cuda3std6ranges3__45__cpo5beginE,(_ZN34_INTERNAL_641a7ae8_4_k_cu_502a128d6thrust24THRUST_300001_SM_1000_NS12placeholders2_5E - _ZN34_INTERNAL_641a7ae8_4_k_cu_502a128d4cuda3std6ranges3__45__cpo5beginE)
_ZN34_INTERNAL_641a7ae8_4_k_cu_502a128d4cuda3std6ranges3__45__cpo5beginE:
	.zero		1
	.type		_ZN34_INTERNAL_641a7ae8_4_k_cu_502a128d6thrust24THRUST_300001_SM_1000_NS12placeholders2_5E,@object
	.size		_ZN34_INTERNAL_641a7ae8_4_k_cu_502a128d6thrust24THRUST_300001_SM_1000_NS12placeholders2_5E,(_ZN34_INTERNAL_641a7ae8_4_k_cu_502a128d4cuda3std3__45__cpo6rbeginE - _ZN34_INTERNAL_641a7ae8_4_k_cu_502a128d6thrust24THRUST_300001_SM_1000_NS12placeholders2_5E)
_ZN34_INTERNAL_641a7ae8_4_k_cu_502a128d6thrust24THRUST_300001_SM_1000_NS12placeholders2_5E:
	.zero		1
	.type		_ZN34_INTERNAL_641a7ae8_4_k_cu_502a128d4cuda3std3__45__cpo6rbeginE,@object
	.size		_ZN34_INTERNAL_641a7ae8_4_k_cu_502a128d4cuda3std3__45__cpo6rbeginE,(_ZN34_INTERNAL_641a7ae8_4_k_cu_502a128d4cuda3std6ranges3__45__cpo7advanceE - _ZN34_INTERNAL_641a7ae8_4_k_cu_502a128d4cuda3std3__45__cpo6rbeginE)
_ZN34_INTERNAL_641a7ae8_4_k_cu_502a128d4cuda3std3__45__cpo6rbeginE:
	.zero		1
	.type		_ZN34_INTERNAL_641a7ae8_4_k_cu_502a128d4cuda3std6ranges3__45__cpo7advanceE,@object
	.size		_ZN34_INTERNAL_641a7ae8_4_k_cu_502a128d4cuda3std6ranges3__45__cpo7advanceE,(_ZN34_INTERNAL_641a7ae8_4_k_cu_502a128d4cuda3std3__47nulloptE - _ZN34_INTERNAL_641a7ae8_4_k_cu_502a128d4cuda3std6ranges3__45__cpo7advanceE)
_ZN34_INTERNAL_641a7ae8_4_k_cu_502a128d4cuda3std6ranges3__45__cpo7advanceE:
	.zero		1
	.type		_ZN34_INTERNAL_641a7ae8_4_k_cu_502a128d4cuda3std3__47nulloptE,@object
	.size		_ZN34_INTERNAL_641a7ae8_4_k_cu_502a128d4cuda3std3__47nulloptE,(_ZN34_INTERNAL_641a7ae8_4_k_cu_502a128d4cuda3std6ranges3__45__cpo8distanceE - _ZN34_INTERNAL_641a7ae8_4_k_cu_502a128d4cuda3std3__47nulloptE)
_ZN34_INTERNAL_641a7ae8_4_k_cu_502a128d4cuda3std3__47nulloptE:
	.zero		1
	.type		_ZN34_INTERNAL_641a7ae8_4_k_cu_502a128d4cuda3std6ranges3__45__cpo8distanceE,@object
	.size		_ZN34_INTERNAL_641a7ae8_4_k_cu_502a128d4cuda3std6ranges3__45__cpo8distanceE,(_ZN34_INTERNAL_641a7ae8_4_k_cu_502a128d6thrust24THRUST_300001_SM_1000_NS12placeholders3_10E - _ZN34_INTERNAL_641a7ae8_4_k_cu_502a128d4cuda3std6ranges3__45__cpo8distanceE)
_ZN34_INTERNAL_641a7ae8_4_k_cu_502a128d4cuda3std6ranges3__45__cpo8distanceE:
	.zero		1
	.type		_ZN34_INTERNAL_641a7ae8_4_k_cu_502a128d6thrust24THRUST_300001_SM_1000_NS12placeholders3_10E,@object
	.size		_ZN34_INTERNAL_641a7ae8_4_k_cu_502a128d6thrust24THRUST_300001_SM_1000_NS12placeholders3_10E,(_ZN34_INTERNAL_641a7ae8_4_k_cu_502a128d4cuda3std3__419piecewise_constructE - _ZN34_INTERNAL_641a7ae8_4_k_cu_502a128d6thrust24THRUST_300001_SM_1000_NS12placeholders3_10E)
_ZN34_INTERNAL_641a7ae8_4_k_cu_502a128d6thrust24THRUST_300001_SM_1000_NS12placeholders3_10E:
	.zero		1
	.type		_ZN34_INTERNAL_641a7ae8_4_k_cu_502a128d4cuda3std3__419piecewise_constructE,@object
	.size		_ZN34_INTERNAL_641a7ae8_4_k_cu_502a128d4cuda3std3__419piecewise_constructE,(_ZN34_INTERNAL_641a7ae8_4_k_cu_502a128d4cuda3std6ranges3__45__cpo5cdataE - _ZN34_INTERNAL_641a7ae8_4_k_cu_502a128d4cuda3std3__419piecewise_constructE)
_ZN34_INTERNAL_641a7ae8_4_k_cu_502a128d4cuda3std3__419piecewise_constructE:
	.zero		1
	.type		_ZN34_INTERNAL_641a7ae8_4_k_cu_502a128d4cuda3std6ranges3__45__cpo5cdataE,@object
	.size		_ZN34_INTERNAL_641a7ae8_4_k_cu_502a128d4cuda3std6ranges3__45__cpo5cdataE,(_ZN34_INTERNAL_641a7ae8_4_k_cu_502a128d6thrust24THRUST_300001_SM_1000_NS12placeholders2_2E - _ZN34_INTERNAL_641a7ae8_4_k_cu_502a128d4cuda3std6ranges3__45__cpo5cdataE)
_ZN34_INTERNAL_641a7ae8_4_k_cu_502a128d4cuda3std6ranges3__45__cpo5cdataE:
	.zero		1
	.type		_ZN34_INTERNAL_641a7ae8_4_k_cu_502a128d6thrust24THRUST_300001_SM_1000_NS12placeholders2_2E,@object
	.size		_ZN34_INTERNAL_641a7ae8_4_k_cu_502a128d6thrust24THRUST_300001_SM_1000_NS12placeholders2_2E,(_ZN34_INTERNAL_641a7ae8_4_k_cu_502a128d4cuda3std3__45__cpo3endE - _ZN34_INTERNAL_641a7ae8_4_k_cu_502a128d6thrust24THRUST_300001_SM_1000_NS12placeholders2_2E)
_ZN34_INTERNAL_641a7ae8_4_k_cu_502a128d6thrust24THRUST_300001_SM_1000_NS12placeholders2_2E:
	.zero		1
	.type		_ZN34_INTERNAL_641a7ae8_4_k_cu_502a128d4cuda3std3__45__cpo3endE,@object
	.size		_ZN34_INTERNAL_641a7ae8_4_k_cu_502a128d4cuda3std3__45__cpo3endE,(_ZN34_INTERNAL_641a7ae8_4_k_cu_502a128d4cuda3std6ranges3__45__cpo3endE - _ZN34_INTERNAL_641a7ae8_4_k_cu_502a128d4cuda3std3__45__cpo3endE)
_ZN34_INTERNAL_641a7ae8_4_k_cu_502a128d4cuda3std3__45__cpo3endE:
	.zero		1
	.type		_ZN34_INTERNAL_641a7ae8_4_k_cu_502a128d4cuda3std6ranges3__45__cpo3endE,@object
	.size		_ZN34_INTERNAL_641a7ae8_4_k_cu_502a128d4cuda3std6ranges3__45__cpo3endE,(_ZN34_INTERNAL_641a7ae8_4_k_cu_502a128d6thrust24THRUST_300001_SM_1000_NS12placeholders2_6E - _ZN34_INTERNAL_641a7ae8_4_k_cu_502a128d4cuda3std6ranges3__45__cpo3endE)
_ZN34_INTERNAL_641a7ae8_4_k_cu_502a128d4cuda3std6ranges3__45__cpo3endE:
	.zero		1
	.type		_ZN34_INTERNAL_641a7ae8_4_k_cu_502a128d6thrust24THRUST_300001_SM_1000_NS12placeholders2_6E,@object
	.size		_ZN34_INTERNAL_641a7ae8_4_k_cu_502a128d6thrust24THRUST_300001_SM_1000_NS12placeholders2_6E,(_ZN34_INTERNAL_641a7ae8_4_k_cu_502a128d4cuda3std3__45__cpo4rendE - _ZN34_INTERNAL_641a7ae8_4_k_cu_502a128d6thrust24THRUST_300001_SM_1000_NS12placeholders2_6E)
_ZN34_INTERNAL_641a7ae8_4_k_cu_502a128d6thrust24THRUST_300001_SM_1000_NS12placeholders2_6E:
	.zero		1
	.type		_ZN34_INTERNAL_641a7ae8_4_k_cu_502a128d4cuda3std3__45__cpo4rendE,@object
	.size		_ZN34_INTERNAL_641a7ae8_4_k_cu_502a128d4cuda3std3__45__cpo4rendE,(_ZN34_INTERNAL_641a7ae8_4_k_cu_502a128d4cuda3std6ranges3__45__cpo9iter_swapE - _ZN34_INTERNAL_641a7ae8_4_k_cu_502a128d4cuda3std3__45__cpo4rendE)
_ZN34_INTERNAL_641a7ae8_4_k_cu_502a128d4cuda3std3__45__cpo4rendE:
	.zero		1
	.type		_ZN34_INTERNAL_641a7ae8_4_k_cu_502a128d4cuda3std6ranges3__45__cpo9iter_swapE,@object
	.size		_ZN34_INTERNAL_641a7ae8_4_k_cu_502a128d4cuda3std6ranges3__45__cpo9iter_swapE,(_ZN34_INTERNAL_641a7ae8_4_k_cu_502a128d4cuda3std3__48unexpectE - _ZN34_INTERNAL_641a7ae8_4_k_cu_502a128d4cuda3std6ranges3__45__cpo9iter_swapE)
_ZN34_INTERNAL_641a7ae8_4_k_cu_502a128d4cuda3std6ranges3__45__cpo9iter_swapE:
	.zero		1
	.type		_ZN34_INTERNAL_641a7ae8_4_k_cu_502a128d4cuda3std3__48unexpectE,@object
	.size		_ZN34_INTERNAL_641a7ae8_4_k_cu_502a128d4cuda3std3__48unexpectE,(_ZN34_INTERNAL_641a7ae8_4_k_cu_502a128d6thrust24THRUST_300001_SM_1000_NS8cuda_cub3parE - _ZN34_INTERNAL_641a7ae8_4_k_cu_502a128d4cuda3std3__48unexpectE)
_ZN34_INTERNAL_641a7ae8_4_k_cu_502a128d4cuda3std3__48unexpectE:
	.zero		1
	.type		_ZN34_INTERNAL_641a7ae8_4_k_cu_502a128d6thrust24THRUST_300001_SM_1000_NS8cuda_cub3parE,@object
	.size		_ZN34_INTERNAL_641a7ae8_4_k_cu_502a128d6thrust24THRUST_300001_SM_1000_NS8cuda_cub3parE,(_ZN34_INTERNAL_641a7ae8_4_k_cu_502a128d6thrust24THRUST_300001_SM_1000_NS12placeholders2_4E - _ZN34_INTERNAL_641a7ae8_4_k_cu_502a128d6thrust24THRUST_300001_SM_1000_NS8cuda_cub3parE)
_ZN34_INTERNAL_641a7ae8_4_k_cu_502a128d6thrust24THRUST_300001_SM_1000_NS8cuda_cub3parE:
	.zero		1
	.type		_ZN34_INTERNAL_641a7ae8_4_k_cu_502a128d6thrust24THRUST_300001_SM_1000_NS12placeholders2_4E,@object
	.size		_ZN34_INTERNAL_641a7ae8_4_k_cu_502a128d6thrust24THRUST_300001_SM_1000_NS12placeholders2_4E,(_ZN34_INTERNAL_641a7ae8_4_k_cu_502a128d4cuda3std3__45__cpo4cendE - _ZN34_INTERNAL_641a7ae8_4_k_cu_502a128d6thrust24THRUST_300001_SM_1000_NS12placeholders2_4E)
_ZN34_INTERNAL_641a7ae8_4_k_cu_502a128d6thrust24THRUST_300001_SM_1000_NS12placeholders2_4E:
	.zero		1
	.type		_ZN34_INTERNAL_641a7ae8_4_k_cu_502a128d4cuda3std3__45__cpo4cendE,@object
	.size		_ZN34_INTERNAL_641a7ae8_4_k_cu_502a128d4cuda3std3__45__cpo4cendE,(_ZN34_INTERNAL_641a7ae8_4_k_cu_502a128d4cuda3std6ranges3__45__cpo4cendE - _ZN34_INTERNAL_641a7ae8_4_k_cu_502a128d4cuda3std3__45__cpo4cendE)
_ZN34_INTERNAL_641a7ae8_4_k_cu_502a128d4cuda3std3__45__cpo4cendE:
	.zero		1
	.type		_ZN34_INTERNAL_641a7ae8_4_k_cu_502a128d4cuda3std6ranges3__45__cpo4cendE,@object
	.size		_ZN34_INTERNAL_641a7ae8_4_k_cu_502a128d4cuda3std6ranges3__45__cpo4cendE,(_ZN34_INTERNAL_641a7ae8_4_k_cu_502a128d4cuda3std3__420unreachable_sentinelE - _ZN34_INTERNAL_641a7ae8_4_k_cu_502a128d4cuda3std6ranges3__45__cpo4cendE)
_ZN34_INTERNAL_641a7ae8_4_k_cu_502a128d4cuda3std6ranges3__45__cpo4cendE:
	.zero		1
	.type		_ZN34_INTERNAL_641a7ae8_4_k_cu_502a128d4cuda3std3__420unreachable_sentinelE,@object
	.size		_ZN34_INTERNAL_641a7ae8_4_k_cu_502a128d4cuda3std3__420unreachable_sentinelE,(_ZN34_INTERNAL_641a7ae8_4_k_cu_502a128d4cuda3std6ranges3__45__cpo5ssizeE - _ZN34_INTERNAL_641a7ae8_4_k_cu_502a128d4cuda3std3__420unreachable_sentinelE)
_ZN34_INTERNAL_641a7ae8_4_k_cu_502a128d4cuda3std3__420unreachable_sentinelE:
	.zero		1
	.type		_ZN34_INTERNAL_641a7ae8_4_k_cu_502a128d4cuda3std6ranges3__45__cpo5ssizeE,@object
	.size		_ZN34_INTERNAL_641a7ae8_4_k_cu_502a128d4cuda3std6ranges3__45__cpo5ssizeE,(_ZN34_INTERNAL_641a7ae8_4_k_cu_502a128d6thrust24THRUST_300001_SM_1000_NS12placeholders2_8E - _ZN34_INTERNAL_641a7ae8_4_k_cu_502a128d4cuda3std6ranges3__45__cpo5ssizeE)
_ZN34_INTERNAL_641a7ae8_4_k_cu_502a128d4cuda3std6ranges3__45__cpo5ssizeE:
	.zero		1
	.type		_ZN34_INTERNAL_641a7ae8_4_k_cu_502a128d6thrust24THRUST_300001_SM_1000_NS12placeholders2_8E,@object
	.size		_ZN34_INTERNAL_641a7ae8_4_k_cu_502a128d6thrust24THRUST_300001_SM_1000_NS12placeholders2_8E,(_ZN34_INTERNAL_641a7ae8_4_k_cu_502a128d4cuda3std3__45__cpo5crendE - _ZN34_INTERNAL_641a7ae8_4_k_cu_502a128d6thrust24THRUST_300001_SM_1000_NS12placeholders2_8E)
_ZN34_INTERNAL_641a7ae8_4_k_cu_502a128d6thrust24THRUST_300001_SM_1000_NS12placeholders2_8E:
	.zero		1
	.type		_ZN34_INTERNAL_641a7ae8_4_k_cu_502a128d4cuda3std3__45__cpo5crendE,@object
	.size		_ZN34_INTERNAL_641a7ae8_4_k_cu_502a128d4cuda3std3__45__cpo5crendE,(_ZN34_INTERNAL_641a7ae8_4_k_cu_502a128d4cuda3std6ranges3__45__cpo4prevE - _ZN34_INTERNAL_641a7ae8_4_k_cu_502a128d4cuda3std3__45__cpo5crendE)
_ZN34_INTERNAL_641a7ae8_4_k_cu_502a128d4cuda3std3__45__cpo5crendE:
	.zero		1
	.type		_ZN34_INTERNAL_641a7ae8_4_k_cu_502a128d4cuda3std6ranges3__45__cpo4prevE,@object
	.size		_ZN34_INTERNAL_641a7ae8_4_k_cu_502a128d4cuda3std6ranges3__45__cpo4prevE,(_ZN34_INTERNAL_641a7ae8_4_k_cu_502a128d4cuda3std6ranges3__45__cpo9iter_moveE - _ZN34_INTERNAL_641a7ae8_4_k_cu_502a128d4cuda3std6ranges3__45__cpo4prevE)
_ZN34_INTERNAL_641a7ae8_4_k_cu_502a128d4cuda3std6ranges3__45__cpo4prevE:
	.zero		1
	.type		_ZN34_INTERNAL_641a7ae8_4_k_cu_502a128d4cuda3std6ranges3__45__cpo9iter_moveE,@object
	.size		_ZN34_INTERNAL_641a7ae8_4_k_cu_502a128d4cuda3std6ranges3__45__cpo9iter_moveE,(_ZN34_INTERNAL_641a7ae8_4_k_cu_502a128d6thrust24THRUST_300001_SM_1000_NS6system6detail10sequential3seqE - _ZN34_INTERNAL_641a7ae8_4_k_cu_502a128d4cuda3std6ranges3__45__cpo9iter_moveE)
_ZN34_INTERNAL_641a7ae8_4_k_cu_502a128d4cuda3std6ranges3__45__cpo9iter_moveE:
	.zero		1
	.type		_ZN34_INTERNAL_641a7ae8_4_k_cu_502a128d6thrust24THRUST_300001_SM_1000_NS6system6detail10sequential3seqE,@object
	.size		_ZN34_INTERNAL_641a7ae8_4_k_cu_502a128d6thrust24THRUST_300001_SM_1000_NS6system6detail10sequential3seqE,(.L_31 - _ZN34_INTERNAL_641a7ae8_4_k_cu_502a128d6thrust24THRUST_300001_SM_1000_NS6system6detail10sequential3seqE)
_ZN34_INTERNAL_641a7ae8_4_k_cu_502a128d6thrust24THRUST_300001_SM_1000_NS6system6detail10sequential3seqE:
	.zero		1
.L_31:


//--------------------- .nv.shared._ZN3cub18CUB_300001_SM_10006detail4scan16DeviceScanKernelINS2_10policy_hubIyyyjN4cuda3std3__44plusIvEEE10Policy1000EN6thrust24THRUST_300001_SM_1000_NS6detail15normal_iteratorINSD_10device_ptrIyEEEESI_NS0_13ScanTileStateIyLb1EEES9_NS0_8NullTypeEjyLb0ESL_EEvT0_T1_T2_iT3_T4_T5_ --------------------------
	.section	.nv.shared._ZN3cub18CUB_300001_SM_10006detail4scan16DeviceScanKernelINS2_10policy_hubIyyyjN4cuda3std3__44plusIvEEE10Policy1000EN6thrust24THRUST_300001_SM_1000_NS6detail15normal_iteratorINSD_10device_ptrIyEEEESI_NS0_13ScanTileStateIyLb1EEES9_NS0_8NullTypeEjyLb0ESL_EEvT0_T1_T2_iT3_T4_T5_,"aw",@nobits
	.sectionflags	@""
	.align	16
.nv.shared._ZN3cub18CUB_300001_SM_10006detail4scan16DeviceScanKernelINS2_10policy_hubIyyyjN4cuda3std3__44plusIvEEE10Policy1000EN6thrust24THRUST_300001_SM_1000_NS6detail15normal_iteratorINSD_10device_ptrIyEEEESI_NS0_13ScanTileStateIyLb1EEES9_NS0_8NullTypeEjyLb0ESL_EEvT0_T1_T2_iT3_T4_T5_:
	.zero		37648


//--------------------- .nv.constant0._ZN3cub18CUB_300001_SM_10006detail4scan16DeviceScanKernelINS2_10policy_hubIyyymN4cuda3std3__44plusIvEEE10Policy1000EN6thrust24THRUST_300001_SM_1000_NS6detail15normal_iteratorINSD_10device_ptrIyEEEESI_NS0_13ScanTileStateIyLb1EEES9_NS0_8NullTypeEmyLb0ESL_EEvT0_T1_T2_iT3_T4_T5_ --------------------------
	.section	.nv.constant0._ZN3cub18CUB_300001_SM_10006detail4scan16DeviceScanKernelINS2_10policy_hubIyyymN4cuda3std3__44plusIvEEE10Policy1000EN6thrust24THRUST_300001_SM_1000_NS6detail15normal_iteratorINSD_10device_ptrIyEEEESI_NS0_13ScanTileStateIyLb1EEES9_NS0_8NullTypeEmyLb0ESL_EEvT0_T1_T2_iT3_T4_T5_,"a",@progbits
	.sectionflags	@""
	.align	4
.nv.constant0._ZN3cub18CUB_300001_SM_10006detail4scan16DeviceScanKernelINS2_10policy_hubIyyymN4cuda3std3__44plusIvEEE10Policy1000EN6thrust24THRUST_300001_SM_1000_NS6detail15normal_iteratorINSD_10device_ptrIyEEEESI_NS0_13ScanTileStateIyLb1EEES9_NS0_8NullTypeEmyLb0ESL_EEvT0_T1_T2_iT3_T4_T5_:
	.zero		936


//--------------------- .nv.constant0._ZN3cub18CUB_300001_SM_10006detail4scan16DeviceScanKernelINS2_10policy_hubIyyyjN4cuda3std3__44plusIvEEE10Policy1000EN6thrust24THRUST_300001_SM_1000_NS6detail15normal_iteratorINSD_10device_ptrIyEEEESI_NS0_13ScanTileStateIyLb1EEES9_NS0_8NullTypeEjyLb0ESL_EEvT0_T1_T2_iT3_T4_T5_ --------------------------
	.section	.nv.constant0._ZN3cub18CUB_300001_SM_10006detail4scan16DeviceScanKernelINS2_10policy_hubIyyyjN4cuda3std3__44plusIvEEE10Policy1000EN6thrust24THRUST_300001_SM_1000_NS6detail15normal_iteratorINSD_10device_ptrIyEEEESI_NS0_13ScanTileStateIyLb1EEES9_NS0_8NullTypeEjyLb0ESL_EEvT0_T1_T2_iT3_T4_T5_,"a",@progbits
	.sectionflags	@""
	.align	4
.nv.constant0._ZN3cub18CUB_300001_SM_10006detail4scan16DeviceScanKernelINS2_10policy_hubIyyyjN4cuda3std3__44plusIvEEE10Policy1000EN6thrust24THRUST_300001_SM_1000_NS6detail15normal_iteratorINSD_10device_ptrIyEEEESI_NS0_13ScanTileStateIyLb1EEES9_NS0_8NullTypeEjyLb0ESL_EEvT0_T1_T2_iT3_T4_T5_:
	.zero		932


//--------------------- .nv.constant0._ZN3cub18CUB_300001_SM_10006detail4scan20DeviceScanInitKernelINS0_13ScanTileStateIyLb1EEEEEvT_i --------------------------
	.section	.nv.constant0._ZN3cub18CUB_300001_SM_10006detail4scan20DeviceScanInitKernelINS0_13ScanTileStateIyLb1EEEEEvT_i,"a",@progbits
	.sectionflags	@""
	.align	4
.nv.constant0._ZN3cub18CUB_300001_SM_10006detail4scan20DeviceScanInitKernelINS0_13ScanTileStateIyLb1EEEEEvT_i:
	.zero		908


//--------------------- .nv.constant0._ZN3cub18CUB_300001_SM_10006detail8for_each13static_kernelINS2_12policy_hub_t12policy_500_tElN6thrust24THRUST_300001_SM_1000_NS8cuda_cub6__fill7functorINS7_6detail15normal_iteratorINS7_10device_ptrIyEEEEyEEEEvT0_T1_ --------------------------
	.section	.nv.constant0._ZN3cub18CUB_300001_SM_10006detail8for_each13static_kernelINS2_12policy_hub_t12policy_500_tElN6thrust24THRUST_300001_SM_1000_NS8cuda_cub6__fill7functorINS7_6detail15normal_iteratorINS7_10device_ptrIyEEEEyEEEEvT0_T1_,"a",@progbits
	.sectionflags	@""
	.align	4
.nv.constant0._ZN3cub18CUB_300001_SM_10006detail8for_each13static_kernelINS2_12policy_hub_t12policy_500_tElN6thrust24THRUST_300001_SM_1000_NS8cuda_cub6__fill7functorINS7_6detail15normal_iteratorINS7_10device_ptrIyEEEEyEEEEvT0_T1_:
	.zero		920


//--------------------- .nv.constant0._ZN3cub18CUB_300001_SM_10006detail8for_each13static_kernelINS2_12policy_hub_t12policy_500_tEmN6thrust24THRUST_300001_SM_1000_NS8cuda_cub20__uninitialized_fill7functorINS7_10device_ptrIyEEyEEEEvT0_T1_ --------------------------
	.section	.nv.constant0._ZN3cub18CUB_300001_SM_10006detail8for_each13static_kernelINS2_12policy_hub_t12policy_500_tEmN6thrust24THRUST_300001_SM_1000_NS8cuda_cub20__uninitialized_fill7functorINS7_10device_ptrIyEEyEEEEvT0_T1_,"a",@progbits
	.sectionflags	@""
	.align	4
.nv.constant0._ZN3cub18CUB_300001_SM_10006detail8for_each13static_kernelINS2_12policy_hub_t12policy_500_tEmN6thrust24THRUST_300001_SM_1000_NS8cuda_cub20__uninitialized_fill7functorINS7_10device_ptrIyEEyEEEEvT0_T1_:
	.zero		920


//--------------------- .nv.constant0._ZN3cub18CUB_300001_SM_10006detail11EmptyKernelIvEEvv --------------------------
	.section	.nv.constant0._ZN3cub18CUB_300001_SM_10006detail11EmptyKernelIvEEvv,"a",@progbits
	.sectionflags	@""
	.align	4
.nv.constant0._ZN3cub18CUB_300001_SM_10006detail11EmptyKernelIvEEvv:
	.zero		896


//--------------------- .nv.constant0._Z19check_bucket_kerneliPKiS0_S0_PKyPKxPi --------------------------
	.section	.nv.constant0._Z19check_bucket_kerneliPKiS0_S0_PKyPKxPi,"a",@progbits
	.sectionflags	@""
	.align	4
.nv.constant0._Z19check_bucket_kerneliPKiS0_S0_PKyPKxPi:
	.zero		952


//--------------------- .nv.constant0._Z22scatter_updates_kerneliiPKiS0_PKxPyi --------------------------
	.section	.nv.constant0._Z22scatter_updates_kerneliiPKiS0_PKxPyi,"a",@progbits
	.sectionflags	@""
	.align	4
.nv.constant0._Z22scatter_updates_kerneliiPKiS0_PKxPyi:
	.zero		940


//--------------------- SYMBOLS --------------------------

	.type		.nv.reservedSmem.offset0,@object
	.size		.nv.reservedSmem.offset0,0x4
	.type		.nv.reservedSmem.cap,@object
	.size		.nv.reservedSmem.cap,0x4
